// auto-generated by cutlass_sweep.gemm — config: {"arch": "sm_100", "cluster_m": 2, "cluster_n": 4, "dtype": "mxfp8_e5m2", "dtype_b": "mxfp8_e5m2", "layout": "nt", "stages": 0, "tile_k": 128, "tile_m": 128, "tile_n": 256}
#include "cutlass/cutlass.h"
#include "cutlass/gemm/collective/collective_builder.hpp"
#include "cutlass/gemm/device/gemm_universal_adapter.h"
#include "cutlass/gemm/kernel/gemm_universal.hpp"
#include "cutlass/epilogue/collective/collective_builder.hpp"

using ElemA = cutlass::mx_float8_t<cutlass::float_e5m2_t>;
using ElemB = cutlass::mx_float8_t<cutlass::float_e5m2_t>;
using ElemCD = cutlass::bfloat16_t;
using Acc  = float;
using TileShape    = cute::Shape<cute::_128, cute::_256, cute::_128>;
using ClusterShape = cute::Shape<cute::_2, cute::_4, cute::_1>;

using CollectiveEpilogue = typename cutlass::epilogue::collective::CollectiveBuilder<
    cutlass::arch::Sm100, cutlass::arch::OpClassTensorOp,
    TileShape, ClusterShape,
    cutlass::epilogue::collective::EpilogueTileAuto,
    Acc, Acc,
    ElemCD, cutlass::layout::RowMajor, 128 / cutlass::sizeof_bits<ElemCD>::value,
    ElemCD, cutlass::layout::RowMajor, 128 / cutlass::sizeof_bits<ElemCD>::value,
    cutlass::epilogue::collective::EpilogueScheduleAuto
  >::CollectiveOp;

using CollectiveMainloop = typename cutlass::gemm::collective::CollectiveBuilder<
    cutlass::arch::Sm100, cutlass::arch::OpClassBlockScaledTensorOp,
    ElemA, cutlass::layout::RowMajor, 32,
    ElemB, cutlass::layout::ColumnMajor, 32,
    Acc,
    TileShape, ClusterShape,
    cutlass::gemm::collective::StageCountAutoCarveout<static_cast<int>(sizeof(typename CollectiveEpilogue::SharedStorage))>,
    cutlass::gemm::collective::KernelScheduleAuto
  >::CollectiveOp;

using GemmKernel = cutlass::gemm::kernel::GemmUniversal<
    cute::Shape<int,int,int,int>,
    CollectiveMainloop,
    CollectiveEpilogue
>;
using Gemm = cutlass::gemm::device::GemmUniversalAdapter<GemmKernel>;

// Force the device kernel symbol into the cubin without needing a host main.
auto* _anchor = &cutlass::device_kernel<GemmKernel>;


// ===== COMPILED SASS (sm_100a) =====

	.target	sm_100a

	.elftype	@"ET_EXEC"


//--------------------- .note.nv.tkinfo           --------------------------
	.section	.note.nv.tkinfo,"",@"SHT_NOTE"
	.sectionflags	@"SHF_NOTE_NV_TKINFO"
	.tkinfo
        /*0018*/ 	.word	0x00000002
        /*0030*/ 	.string	""
        /*0030*/ 	.string	"ptxas"
        /*0030*/ 	.string	"Cuda compilation tools, release 13.0, V13.0.88"
        /*0030*/ 	.string	"Build cuda_13.0.r13.0/compiler.36424714_0"
        /*0030*/ 	.string	"-arch sm_100a -m 64 "



//--------------------- .note.nv.cuinfo           --------------------------
	.section	.note.nv.cuinfo,"",@"SHT_NOTE"
	.sectionflags	@"SHF_NOTE_NV_CUINFO"
        /*0018*/ 	.short	0x0002
        /*001a*/ 	.short	0x0064
        /*001c*/ 	.short	0x0082
	.zero		2


//--------------------- .nv.info                  --------------------------
	.section	.nv.info,"",@"SHT_CUDA_INFO"
	.align	4


	//----- nvinfo : EIATTR_REGCOUNT
	.align		4
        /*0000*/ 	.byte	0x04, 0x2f
        /*0002*/ 	.short	(.L_19 - .L_18)
	.align		4
.L_18:
        /*0004*/ 	.word	index@(_ZN7cutlass13device_kernelINS_4gemm6kernel13GemmUniversalIN4cute5tupleIJiiiiEEENS1_10collective13CollectiveMmaINS1_46MainloopSm100TmaUmmaWarpSpecializedBlockScaledILi3ELi2ELi1ENS5_IJNS4_1CILi2EEENSA_ILi4EEENSA_ILi1EEEEEEEENS5_IJNSA_ILi128EEENSA_ILi256EEESG_EEENS5_IJNS_12float_e5m2_tENS_13float_ue8m0_tEEEENS5_IJNS5_IJlSD_lEEENS4_6LayoutINS5_IJNS5_IJNS5_IJNSA_ILi32EEESC_EEEiEEESQ_NS5_IJSD_iEEEEEENS5_IJNS5_IJNS5_IJNSA_ILi16EEESC_EEEiEEENS5_IJNS5_IJNSA_ILi0EEESD_EEENSA_ILi512EEEEEENS5_IJSW_iEEEEEEEEEEESL_S13_NS4_8TiledMMAINS4_8MMA_AtomIJNS4_21SM100_MMA_MXF8F6F4_SSISJ_SJ_fSK_Li128ELi256ELNS4_4UMMA5MajorE0ELS18_0ELNS17_7ScaleInE0ELS19_0EEEEEENSN_INS5_IJSD_SD_SD_EEENS5_IJSW_SW_SW_EEEEENS5_IJNS4_10UnderscoreES1F_S1F_EEEEENS5_IJNS4_23SM90_TMA_LOAD_MULTICASTES1I_EEENS5_IJNS4_14ComposedLayoutINS4_7SwizzleILi3ELi4ELi3EEENS4_18smem_ptr_flag_bitsILi8EEENSN_INS5_IJNSA_ILi8EEESG_EEENS5_IJSG_SD_EEEEEEENSN_INS5_IJNS5_IJNS5_IJSP_SD_EEENS5_IJSO_SD_EEEEEESD_NS5_IJSC_SD_EEEEEENS5_IJNS5_IJNS5_IJSU_SY_EEESX_EEESW_NS5_IJSD_SY_EEEEEEEEEEEvNS4_8identityES1J_NS5_IJS1T_NSN_INS5_IJNS5_IJNS5_IJSP_SB_EEES1V_EEESD_S1X_EEENS5_IJS20_SW_NS5_IJSD_NSA_ILi1024EEEEEEEEEEEEEEvS25_EENS_8epilogue10collective18CollectiveEpilogueINS2F_23Sm100TmaWarpSpecializedILi4ELi2ELi32ELb1ELb0EEEJNS5_IJNSA_ILi64EEESH_SG_EEENS5_IJNSN_IS2K_SD_EENSN_INS5_IJSO_SB_EEENS5_IJSD_SG_EEEEEEEENS_10bfloat16_tESM_S2R_SM_NS2F_6fusion15FusionCallbacksIS2J_NS2S_17LinearCombinationIS2R_fS2R_fLNS_15FloatRoundStyleE2EEES2L_S2Q_JEEENS4_5SM1004TMEM4LOAD26SM100_TMEM_LOAD_32dp32b32xENS4_13SM90_TMA_LOADENS1K_INS1L_ILi2ELi4ELi3EEENS1N_ILi16EEENSN_INS5_IJS1P_SO_EEES1V_EEEENS4_39AutoVectorizingCopyWithAssumedAlignmentILi128EEENS4_14SM90_TMA_STOREES37_S39_S39_EEEvvEEEEvNT_6ParamsE)
        /*0008*/ 	.word	0x000000de


	//----- nvinfo : EIATTR_FRAME_SIZE
	.align		4
.L_19:
        /*000c*/ 	.byte	0x04, 0x11
        /*000e*/ 	.short	(.L_21 - .L_20)
	.align		4
.L_20:
        /*0010*/ 	.word	index@($__internal_2_$__cuda_sm10x_tcgen05_guardrail_trap_unallocated_columns_being_dealloced)
        /*0014*/ 	.word	0x00000000


	//----- nvinfo : EIATTR_FRAME_SIZE
	.align		4
.L_21:
        /*0018*/ 	.byte	0x04, 0x11
        /*001a*/ 	.short	(.L_23 - .L_22)
	.align		4
.L_22:
        /*001c*/ 	.word	index@($__internal_1_$__cuda_sm10x_tcgen05_guardrail_trap_phase_invalid_during_alloc)
        /*0020*/ 	.word	0x00000000


	//----- nvinfo : EIATTR_FRAME_SIZE
	.align		4
.L_23:
        /*0024*/ 	.byte	0x04, 0x11
        /*0026*/ 	.short	(.L_25 - .L_24)
	.align		4
.L_24:
        /*0028*/ 	.word	index@($__internal_0_$__cuda_sm10x_tcgen05_guardrail_trap_col_being_dealloced_not_returned_by_alloc)
        /*002c*/ 	.word	0x00000000


	//----- nvinfo : EIATTR_FRAME_SIZE
	.align		4
.L_25:
        /*0030*/ 	.byte	0x04, 0x11
        /*0032*/ 	.short	(.L_27 - .L_26)
	.align		4
.L_26:
        /*0034*/ 	.word	index@(_ZN7cutlass13device_kernelINS_4gemm6kernel13GemmUniversalIN4cute5tupleIJiiiiEEENS1_10collective13CollectiveMmaINS1_46MainloopSm100TmaUmmaWarpSpecializedBlockScaledILi3ELi2ELi1ENS5_IJNS4_1CILi2EEENSA_ILi4EEENSA_ILi1EEEEEEEENS5_IJNSA_ILi128EEENSA_ILi256EEESG_EEENS5_IJNS_12float_e5m2_tENS_13float_ue8m0_tEEEENS5_IJNS5_IJlSD_lEEENS4_6LayoutINS5_IJNS5_IJNS5_IJNSA_ILi32EEESC_EEEiEEESQ_NS5_IJSD_iEEEEEENS5_IJNS5_IJNS5_IJNSA_ILi16EEESC_EEEiEEENS5_IJNS5_IJNSA_ILi0EEESD_EEENSA_ILi512EEEEEENS5_IJSW_iEEEEEEEEEEESL_S13_NS4_8TiledMMAINS4_8MMA_AtomIJNS4_21SM100_MMA_MXF8F6F4_SSISJ_SJ_fSK_Li128ELi256ELNS4_4UMMA5MajorE0ELS18_0ELNS17_7ScaleInE0ELS19_0EEEEEENSN_INS5_IJSD_SD_SD_EEENS5_IJSW_SW_SW_EEEEENS5_IJNS4_10UnderscoreES1F_S1F_EEEEENS5_IJNS4_23SM90_TMA_LOAD_MULTICASTES1I_EEENS5_IJNS4_14ComposedLayoutINS4_7SwizzleILi3ELi4ELi3EEENS4_18smem_ptr_flag_bitsILi8EEENSN_INS5_IJNSA_ILi8EEESG_EEENS5_IJSG_SD_EEEEEEENSN_INS5_IJNS5_IJNS5_IJSP_SD_EEENS5_IJSO_SD_EEEEEESD_NS5_IJSC_SD_EEEEEENS5_IJNS5_IJNS5_IJSU_SY_EEESX_EEESW_NS5_IJSD_SY_EEEEEEEEEEEvNS4_8identityES1J_NS5_IJS1T_NSN_INS5_IJNS5_IJNS5_IJSP_SB_EEES1V_EEESD_S1X_EEENS5_IJS20_SW_NS5_IJSD_NSA_ILi1024EEEEEEEEEEEEEEvS25_EENS_8epilogue10collective18CollectiveEpilogueINS2F_23Sm100TmaWarpSpecializedILi4ELi2ELi32ELb1ELb0EEEJNS5_IJNSA_ILi64EEESH_SG_EEENS5_IJNSN_IS2K_SD_EENSN_INS5_IJSO_SB_EEENS5_IJSD_SG_EEEEEEEENS_10bfloat16_tESM_S2R_SM_NS2F_6fusion15FusionCallbacksIS2J_NS2S_17LinearCombinationIS2R_fS2R_fLNS_15FloatRoundStyleE2EEES2L_S2Q_JEEENS4_5SM1004TMEM4LOAD26SM100_TMEM_LOAD_32dp32b32xENS4_13SM90_TMA_LOADENS1K_INS1L_ILi2ELi4ELi3EEENS1N_ILi16EEENSN_INS5_IJS1P_SO_EEES1V_EEEENS4_39AutoVectorizingCopyWithAssumedAlignmentILi128EEENS4_14SM90_TMA_STOREES37_S39_S39_EEEvvEEEEvNT_6ParamsE)
        /*0038*/ 	.word	0x00000000


	//----- nvinfo : EIATTR_MIN_STACK_SIZE
	.align		4
.L_27:
        /*003c*/ 	.byte	0x04, 0x12
        /*003e*/ 	.short	(.L_29 - .L_28)
	.align		4
.L_28:
        /*0040*/ 	.word	index@(_ZN7cutlass13device_kernelINS_4gemm6kernel13GemmUniversalIN4cute5tupleIJiiiiEEENS1_10collective13CollectiveMmaINS1_46MainloopSm100TmaUmmaWarpSpecializedBlockScaledILi3ELi2ELi1ENS5_IJNS4_1CILi2EEENSA_ILi4EEENSA_ILi1EEEEEEEENS5_IJNSA_ILi128EEENSA_ILi256EEESG_EEENS5_IJNS_12float_e5m2_tENS_13float_ue8m0_tEEEENS5_IJNS5_IJlSD_lEEENS4_6LayoutINS5_IJNS5_IJNS5_IJNSA_ILi32EEESC_EEEiEEESQ_NS5_IJSD_iEEEEEENS5_IJNS5_IJNS5_IJNSA_ILi16EEESC_EEEiEEENS5_IJNS5_IJNSA_ILi0EEESD_EEENSA_ILi512EEEEEENS5_IJSW_iEEEEEEEEEEESL_S13_NS4_8TiledMMAINS4_8MMA_AtomIJNS4_21SM100_MMA_MXF8F6F4_SSISJ_SJ_fSK_Li128ELi256ELNS4_4UMMA5MajorE0ELS18_0ELNS17_7ScaleInE0ELS19_0EEEEEENSN_INS5_IJSD_SD_SD_EEENS5_IJSW_SW_SW_EEEEENS5_IJNS4_10UnderscoreES1F_S1F_EEEEENS5_IJNS4_23SM90_TMA_LOAD_MULTICASTES1I_EEENS5_IJNS4_14ComposedLayoutINS4_7SwizzleILi3ELi4ELi3EEENS4_18smem_ptr_flag_bitsILi8EEENSN_INS5_IJNSA_ILi8EEESG_EEENS5_IJSG_SD_EEEEEEENSN_INS5_IJNS5_IJNS5_IJSP_SD_EEENS5_IJSO_SD_EEEEEESD_NS5_IJSC_SD_EEEEEENS5_IJNS5_IJNS5_IJSU_SY_EEESX_EEESW_NS5_IJSD_SY_EEEEEEEEEEEvNS4_8identityES1J_NS5_IJS1T_NSN_INS5_IJNS5_IJNS5_IJSP_SB_EEES1V_EEESD_S1X_EEENS5_IJS20_SW_NS5_IJSD_NSA_ILi1024EEEEEEEEEEEEEEvS25_EENS_8epilogue10collective18CollectiveEpilogueINS2F_23Sm100TmaWarpSpecializedILi4ELi2ELi32ELb1ELb0EEEJNS5_IJNSA_ILi64EEESH_SG_EEENS5_IJNSN_IS2K_SD_EENSN_INS5_IJSO_SB_EEENS5_IJSD_SG_EEEEEEEENS_10bfloat16_tESM_S2R_SM_NS2F_6fusion15FusionCallbacksIS2J_NS2S_17LinearCombinationIS2R_fS2R_fLNS_15FloatRoundStyleE2EEES2L_S2Q_JEEENS4_5SM1004TMEM4LOAD26SM100_TMEM_LOAD_32dp32b32xENS4_13SM90_TMA_LOADENS1K_INS1L_ILi2ELi4ELi3EEENS1N_ILi16EEENSN_INS5_IJS1P_SO_EEES1V_EEEENS4_39AutoVectorizingCopyWithAssumedAlignmentILi128EEENS4_14SM90_TMA_STOREES37_S39_S39_EEEvvEEEEvNT_6ParamsE)
        /*0044*/ 	.word	0x00000000
.L_29:


//--------------------- .nv.compat                --------------------------
	.section	.nv.compat,"",@"SHT_CUDA_COMPAT_INFO"
	.align	4
        /*0000*/ 	.byte	0x02, 0x09, 0x01, 0x00, 0x02, 0x02, 0x02, 0x00, 0x02, 0x05, 0x05, 0x00, 0x03, 0x07, 0x01, 0x01
        /*0010*/ 	.byte	0x02, 0x03, 0x01, 0x00, 0x02, 0x06, 0x01, 0x00, 0x04, 0x0b, 0x08, 0x00, 0x09, 0x00, 0x00, 0x00
        /*0020*/ 	.byte	0x00, 0x00, 0x00, 0x00


//--------------------- .nv.info._ZN7cutlass13device_kernelINS_4gemm6kernel13GemmUniversalIN4cute5tupleIJiiiiEEENS1_10collective13CollectiveMmaINS1_46MainloopSm100TmaUmmaWarpSpecializedBlockScaledILi3ELi2ELi1ENS5_IJNS4_1CILi2EEENSA_ILi4EEENSA_ILi1EEEEEEEENS5_IJNSA_ILi128EEENSA_ILi256EEESG_EEENS5_IJNS_12float_e5m2_tENS_13float_ue8m0_tEEEENS5_IJNS5_IJlSD_lEEENS4_6LayoutINS5_IJNS5_IJNS5_IJNSA_ILi32EEESC_EEEiEEESQ_NS5_IJSD_iEEEEEENS5_IJNS5_IJNS5_IJNSA_ILi16EEESC_EEEiEEENS5_IJNS5_IJNSA_ILi0EEESD_EEENSA_ILi512EEEEEENS5_IJSW_iEEEEEEEEEEESL_S13_NS4_8TiledMMAINS4_8MMA_AtomIJNS4_21SM100_MMA_MXF8F6F4_SSISJ_SJ_fSK_Li128ELi256ELNS4_4UMMA5MajorE0ELS18_0ELNS17_7ScaleInE0ELS19_0EEEEEENSN_INS5_IJSD_SD_SD_EEENS5_IJSW_SW_SW_EEEEENS5_IJNS4_10UnderscoreES1F_S1F_EEEEENS5_IJNS4_23SM90_TMA_LOAD_MULTICASTES1I_EEENS5_IJNS4_14ComposedLayoutINS4_7SwizzleILi3ELi4ELi3EEENS4_18smem_ptr_flag_bitsILi8EEENSN_INS5_IJNSA_ILi8EEESG_EEENS5_IJSG_SD_EEEEEEENSN_INS5_IJNS5_IJNS5_IJSP_SD_EEENS5_IJSO_SD_EEEEEESD_NS5_IJSC_SD_EEEEEENS5_IJNS5_IJNS5_IJSU_SY_EEESX_EEESW_NS5_IJSD_SY_EEEEEEEEEEEvNS4_8identityES1J_NS5_IJS1T_NSN_INS5_IJNS5_IJNS5_IJSP_SB_EEES1V_EEESD_S1X_EEENS5_IJS20_SW_NS5_IJSD_NSA_ILi1024EEEEEEEEEEEEEEvS25_EENS_8epilogue10collective18CollectiveEpilogueINS2F_23Sm100TmaWarpSpecializedILi4ELi2ELi32ELb1ELb0EEEJNS5_IJNSA_ILi64EEESH_SG_EEENS5_IJNSN_IS2K_SD_EENSN_INS5_IJSO_SB_EEENS5_IJSD_SG_EEEEEEEENS_10bfloat16_tESM_S2R_SM_NS2F_6fusion15FusionCallbacksIS2J_NS2S_17LinearCombinationIS2R_fS2R_fLNS_15FloatRoundStyleE2EEES2L_S2Q_JEEENS4_5SM1004TMEM4LOAD26SM100_TMEM_LOAD_32dp32b32xENS4_13SM90_TMA_LOADENS1K_INS1L_ILi2ELi4ELi3EEENS1N_ILi16EEENSN_INS5_IJS1P_SO_EEES1V_EEEENS4_39AutoVectorizingCopyWithAssumedAlignmentILi128EEENS4_14SM90_TMA_STOREES37_S39_S39_EEEvvEEEEvNT_6ParamsE --------------------------
	.section	.nv.info._ZN7cutlass13device_kernelINS_4gemm6kernel13GemmUniversalIN4cute5tupleIJiiiiEEENS1_10collective13CollectiveMmaINS1_46MainloopSm100TmaUmmaWarpSpecializedBlockScaledILi3ELi2ELi1ENS5_IJNS4_1CILi2EEENSA_ILi4EEENSA_ILi1EEEEEEEENS5_IJNSA_ILi128EEENSA_ILi256EEESG_EEENS5_IJNS_12float_e5m2_tENS_13float_ue8m0_tEEEENS5_IJNS5_IJlSD_lEEENS4_6LayoutINS5_IJNS5_IJNS5_IJNSA_ILi32EEESC_EEEiEEESQ_NS5_IJSD_iEEEEEENS5_IJNS5_IJNS5_IJNSA_ILi16EEESC_EEEiEEENS5_IJNS5_IJNSA_ILi0EEESD_EEENSA_ILi512EEEEEENS5_IJSW_iEEEEEEEEEEESL_S13_NS4_8TiledMMAINS4_8MMA_AtomIJNS4_21SM100_MMA_MXF8F6F4_SSISJ_SJ_fSK_Li128ELi256ELNS4_4UMMA5MajorE0ELS18_0ELNS17_7ScaleInE0ELS19_0EEEEEENSN_INS5_IJSD_SD_SD_EEENS5_IJSW_SW_SW_EEEEENS5_IJNS4_10UnderscoreES1F_S1F_EEEEENS5_IJNS4_23SM90_TMA_LOAD_MULTICASTES1I_EEENS5_IJNS4_14ComposedLayoutINS4_7SwizzleILi3ELi4ELi3EEENS4_18smem_ptr_flag_bitsILi8EEENSN_INS5_IJNSA_ILi8EEESG_EEENS5_IJSG_SD_EEEEEEENSN_INS5_IJNS5_IJNS5_IJSP_SD_EEENS5_IJSO_SD_EEEEEESD_NS5_IJSC_SD_EEEEEENS5_IJNS5_IJNS5_IJSU_SY_EEESX_EEESW_NS5_IJSD_SY_EEEEEEEEEEEvNS4_8identityES1J_NS5_IJS1T_NSN_INS5_IJNS5_IJNS5_IJSP_SB_EEES1V_EEESD_S1X_EEENS5_IJS20_SW_NS5_IJSD_NSA_ILi1024EEEEEEEEEEEEEEvS25_EENS_8epilogue10collective18CollectiveEpilogueINS2F_23Sm100TmaWarpSpecializedILi4ELi2ELi32ELb1ELb0EEEJNS5_IJNSA_ILi64EEESH_SG_EEENS5_IJNSN_IS2K_SD_EENSN_INS5_IJSO_SB_EEENS5_IJSD_SG_EEEEEEEENS_10bfloat16_tESM_S2R_SM_NS2F_6fusion15FusionCallbacksIS2J_NS2S_17LinearCombinationIS2R_fS2R_fLNS_15FloatRoundStyleE2EEES2L_S2Q_JEEENS4_5SM1004TMEM4LOAD26SM100_TMEM_LOAD_32dp32b32xENS4_13SM90_TMA_LOADENS1K_INS1L_ILi2ELi4ELi3EEENS1N_ILi16EEENSN_INS5_IJS1P_SO_EEES1V_EEEENS4_39AutoVectorizingCopyWithAssumedAlignmentILi128EEENS4_14SM90_TMA_STOREES37_S39_S39_EEEvvEEEEvNT_6ParamsE,"",@"SHT_CUDA_INFO"
	.sectionflags	@""
	.align	4


	//----- nvinfo : EIATTR_CUDA_API_VERSION
	.align		4
        /*0000*/ 	.byte	0x04, 0x37
        /*0002*/ 	.short	(.L_31 - .L_30)
.L_30:
        /*0004*/ 	.word	0x00000082


	//----- nvinfo : EIATTR_KPARAM_INFO
	.align		4
.L_31:
        /*0008*/ 	.byte	0x04, 0x17
        /*000a*/ 	.short	(.L_33 - .L_32)
.L_32:
        /*000c*/ 	.word	0x00000000
        /*0010*/ 	.short	0x0000
        /*0012*/ 	.short	0x0000
        /*0014*/ 	.byte	0x00, 0xf0, 0x01, 0x30


	//----- nvinfo : EIATTR_AT_ENTRY_FRAGMENTS
	.align		4
.L_33:
        /*0018*/ 	.byte	0x04, 0x4f
        /*001a*/ 	.short	(.L_35 - .L_34)


	//   ....[0]....
.L_34:
        /*001c*/ 	.word	0x00000006


	//----- nvinfo : EIATTR_RESERVED_SMEM_USED
	.align		4
.L_35:
        /*0020*/ 	.byte	0x01, 0x41
	.zero		2


	//----- nvinfo : EIATTR_SPARSE_MMA_MASK
	.align		4
        /*0024*/ 	.byte	0x03, 0x50
        /*0026*/ 	.short	0x0000


	//----- nvinfo : EIATTR_TCGEN05_1CTA_USED
	.align		4
        /*0028*/ 	.byte	0x01, 0x51
	.zero		2


	//----- nvinfo : EIATTR_MAXREG_COUNT
	.align		4
        /*002c*/ 	.byte	0x03, 0x1b
        /*002e*/ 	.short	0x00ff


	//----- nvinfo : EIATTR_NUM_BARRIERS
	.align		4
        /*0030*/ 	.byte	0x02, 0x4c
        /*0032*/ 	.byte	0x07
	.zero		1


	//----- nvinfo : EIATTR_EXTERNS
	.align		4
        /*0034*/ 	.byte	0x04, 0x0f
        /*0036*/ 	.short	(.L_37 - .L_36)


	//   ....[0]....
	.align		4
.L_36:
        /*0038*/ 	.word	index@(__assertfail)


	//----- nvinfo : EIATTR_MERCURY_ISA_VERSION
	.align		4
.L_37:
        /*003c*/ 	.byte	0x03, 0x5f
        /*003e*/ 	.short	0x0101


	//----- nvinfo : EIATTR_INT_WARP_WIDE_INSTR_OFFSETS
	.align		4
        /*0040*/ 	.byte	0x04, 0x31
        /*0042*/ 	.short	(.L_39 - .L_38)


	//   ....[0]....
.L_38:
        /*0044*/ 	.word	0x00000d60


	//   ....[1]....
        /*0048*/ 	.word	0x00000e30


	//   ....[2]....
        /*004c*/ 	.word	0x00004730


	//   ....[3]....
        /*0050*/ 	.word	0x00004750


	//   ....[4]....
        /*0054*/ 	.word	0x00004780


	//   ....[5]....
        /*0058*/ 	.word	0x00005330


	//   ....[6]....
        /*005c*/ 	.word	0x000053d0


	//   ....[7]....
        /*0060*/ 	.word	0x00005470


	//   ....[8]....
        /*0064*/ 	.word	0x000054f0


	//   ....[9]....
        /*0068*/ 	.word	0x000055b0


	//   ....[10]....
        /*006c*/ 	.word	0x00005650


	//   ....[11]....
        /*0070*/ 	.word	0x000056f0


	//   ....[12]....
        /*0074*/ 	.word	0x00005810


	//   ....[13]....
        /*0078*/ 	.word	0x00005830


	//   ....[14]....
        /*007c*/ 	.word	0x000058b0


	//   ....[15]....
        /*0080*/ 	.word	0x00005970


	//   ....[16]....
        /*0084*/ 	.word	0x00005a20


	//   ....[17]....
        /*0088*/ 	.word	0x00005aa0


	//   ....[18]....
        /*008c*/ 	.word	0x00005b30


	//   ....[19]....
        /*0090*/ 	.word	0x00005c10


	//   ....[20]....
        /*0094*/ 	.word	0x00005c80


	//   ....[21]....
        /*0098*/ 	.word	0x00005d40


	//   ....[22]....
        /*009c*/ 	.word	0x00005de0


	//   ....[23]....
        /*00a0*/ 	.word	0x00005e70


	//   ....[24]....
        /*00a4*/ 	.word	0x00005f10


	//   ....[25]....
        /*00a8*/ 	.word	0x00005fd0


	//   ....[26]....
        /*00ac*/ 	.word	0x00006070


	//   ....[27]....
        /*00b0*/ 	.word	0x00006130


	//   ....[28]....
        /*00b4*/ 	.word	0x00006220


	//----- nvinfo : EIATTR_COOP_GROUP_MASK_REGIDS
	.align		4
.L_39:
        /*00b8*/ 	.byte	0x04, 0x29
        /*00ba*/ 	.short	(.L_41 - .L_40)


	//   ....[0]....
.L_40:
        /*00bc*/ 	.word	0xffffffff


	//   ....[1]....
        /*00c0*/ 	.word	0xffffffff


	//   ....[2]....
        /*00c4*/ 	.word	0xffffffff


	//   ....[3]....
        /*00c8*/ 	.word	0xffffffff


	//   ....[4]....
        /*00cc*/ 	.word	0xffffffff


	//   ....[5]....
        /*00d0*/ 	.word	0xffffffff


	//   ....[6]....
        /*00d4*/ 	.word	0xffffffff


	//   ....[7]....
        /*00d8*/ 	.word	0xffffffff


	//   ....[8]....
        /*00dc*/ 	.word	0xffffffff


	//   ....[9]....
        /*00e0*/ 	.word	0xffffffff


	//   ....[10]....
        /*00e4*/ 	.word	0xffffffff


	//   ....[11]....
        /*00e8*/ 	.word	0xffffffff


	//   ....[12]....
        /*00ec*/ 	.word	0xffffffff


	//   ....[13]....
        /*00f0*/ 	.word	0xffffffff


	//----- nvinfo : EIATTR_COOP_GROUP_INSTR_OFFSETS
	.align		4
.L_41:
        /*00f4*/ 	.byte	0x04, 0x28
        /*00f6*/ 	.short	(.L_43 - .L_42)


	//   ....[0]....
.L_42:
        /*00f8*/ 	.word	0x00000080


	//   ....[1]....
        /*00fc*/ 	.word	0x00000540


	//   ....[2]....
        /*0100*/ 	.word	0x000006d0


	//   ....[3]....
        /*0104*/ 	.word	0x00000870


	//   ....[4]....
        /*0108*/ 	.word	0x00000970


	//   ....[5]....
        /*010c*/ 	.word	0x00000ae0


	//   ....[6]....
        /*0110*/ 	.word	0x00000c20


	//   ....[7]....
        /*0114*/ 	.word	0x00000e90


	//   ....[8]....
        /*0118*/ 	.word	0x00002610


	//   ....[9]....
        /*011c*/ 	.word	0x00003470


	//   ....[10]....
        /*0120*/ 	.word	0x00003680


	//   ....[11]....
        /*0124*/ 	.word	0x000036b0


	//   ....[12]....
        /*0128*/ 	.word	0x00004610


	//   ....[13]....
        /*012c*/ 	.word	0x00004840


	//----- nvinfo : EIATTR_VRC_CTA_INIT_COUNT
	.align		4
.L_43:
        /*0130*/ 	.byte	0x02, 0x4a
        /*0132*/ 	.byte	0x80
	.zero		1


	//----- nvinfo : EIATTR_SYSCALL_OFFSETS
	.align		4
        /*0134*/ 	.byte	0x04, 0x46
        /*0136*/ 	.short	(.L_45 - .L_44)


	//   ....[0]....
.L_44:
        /*0138*/ 	.word	0x00006e10


	//   ....[1]....
        /*013c*/ 	.word	0x00006f00


	//   ....[2]....
        /*0140*/ 	.word	0x00007a60


	//   ....[3]....
        /*0144*/ 	.word	0x00007bd0


	//   ....[4]....
        /*0148*/ 	.word	0x00009090


	//   ....[5]....
        /*014c*/ 	.word	0x00009200


	//   ....[6]....
        /*0150*/ 	.word	0x0000a720


	//   ....[7]....
        /*0154*/ 	.word	0x0000a890


	//   ....[8]....
        /*0158*/ 	.word	0x0000bd40


	//   ....[9]....
        /*015c*/ 	.word	0x0000beb0


	//   ....[10]....
        /*0160*/ 	.word	0x0000d3c0


	//   ....[11]....
        /*0164*/ 	.word	0x0000d530


	//   ....[12]....
        /*0168*/ 	.word	0x0000ea00


	//   ....[13]....
        /*016c*/ 	.word	0x0000eb70


	//   ....[14]....
        /*0170*/ 	.word	0x00010070


	//   ....[15]....
        /*0174*/ 	.word	0x000101e0


	//   ....[16]....
        /*0178*/ 	.word	0x00011640


	//   ....[17]....
        /*017c*/ 	.word	0x000117b0


	//----- nvinfo : EIATTR_MBARRIER_INSTR_OFFSETS
	.align		4
.L_45:
        /*0180*/ 	.byte	0x04, 0x39
        /*0182*/ 	.short	(.L_47 - .L_46)


	//   ....[0]....
.L_46:
        /*0184*/ 	.word	0x00000660
        /*0188*/ 	.word	0x000000ff
        /*018c*/ 	.word	0x00000000
        /*0190*/ 	.short	0x0100
        /*0192*/ 	.byte	0x04
	.zero		1


	//   ....[1]....
        /*0194*/ 	.word	0x00000670
        /*0198*/ 	.word	0x000000ff
        /*019c*/ 	.word	0x00000018
        /*01a0*/ 	.short	0x0100
        /*01a2*/ 	.byte	0x04
	.zero		1


	//   ....[2]....
        /*01a4*/ 	.word	0x00000680
        /*01a8*/ 	.word	0x000000ff
        /*01ac*/ 	.word	0x00000008
        /*01b0*/ 	.short	0x0100
        /*01b2*/ 	.byte	0x04
	.zero		1


	//   ....[3]....
        /*01b4*/ 	.word	0x00000690
        /*01b8*/ 	.word	0x000000ff
        /*01bc*/ 	.word	0x00000020
        /*01c0*/ 	.short	0x0100
        /*01c2*/ 	.byte	0x04
	.zero		1


	//   ....[4]....
        /*01c4*/ 	.word	0x000006a0
        /*01c8*/ 	.word	0x000000ff
        /*01cc*/ 	.word	0x00000010
        /*01d0*/ 	.short	0x0100
        /*01d2*/ 	.byte	0x04
	.zero		1


	//   ....[5]....
        /*01d4*/ 	.word	0x000006b0
        /*01d8*/ 	.word	0x000000ff
        /*01dc*/ 	.word	0x00000028
        /*01e0*/ 	.short	0x0100
        /*01e2*/ 	.byte	0x04
	.zero		1


	//   ....[6]....
        /*01e4*/ 	.word	0x000007e0
        /*01e8*/ 	.word	0x000000ff
        /*01ec*/ 	.word	0x00000030
        /*01f0*/ 	.short	0x0100
        /*01f2*/ 	.byte	0x04
	.zero		1


	//   ....[7]....
        /*01f4*/ 	.word	0x000007f0
        /*01f8*/ 	.word	0x000000ff
        /*01fc*/ 	.word	0x00000050
        /*0200*/ 	.short	0x0100
        /*0202*/ 	.byte	0x04
	.zero		1


	//   ....[8]....
        /*0204*/ 	.word	0x00000800
        /*0208*/ 	.word	0x000000ff
        /*020c*/ 	.word	0x00000038
        /*0210*/ 	.short	0x0100
        /*0212*/ 	.byte	0x04
	.zero		1


	//   ....[9]....
        /*0214*/ 	.word	0x00000810
        /*0218*/ 	.word	0x000000ff
        /*021c*/ 	.word	0x00000058
        /*0220*/ 	.short	0x0100
        /*0222*/ 	.byte	0x04
	.zero		1


	//   ....[10]....
        /*0224*/ 	.word	0x00000820
        /*0228*/ 	.word	0x000000ff
        /*022c*/ 	.word	0x00000040
        /*0230*/ 	.short	0x0100
        /*0232*/ 	.byte	0x04
	.zero		1


	//   ....[11]....
        /*0234*/ 	.word	0x00000830
        /*0238*/ 	.word	0x000000ff
        /*023c*/ 	.word	0x00000060
        /*0240*/ 	.short	0x0100
        /*0242*/ 	.byte	0x04
	.zero		1


	//   ....[12]....
        /*0244*/ 	.word	0x00000840
        /*0248*/ 	.word	0x000000ff
        /*024c*/ 	.word	0x00000048
        /*0250*/ 	.short	0x0100
        /*0252*/ 	.byte	0x04
	.zero		1


	//   ....[13]....
        /*0254*/ 	.word	0x00000850
        /*0258*/ 	.word	0x000000ff
        /*025c*/ 	.word	0x00000068
        /*0260*/ 	.short	0x0100
        /*0262*/ 	.byte	0x04
	.zero		1


	//   ....[14]....
        /*0264*/ 	.word	0x00000940
        /*0268*/ 	.word	0x000000ff
        /*026c*/ 	.word	0x00000070
        /*0270*/ 	.short	0x0100
        /*0272*/ 	.byte	0x06
	.zero		1


	//   ....[15]....
        /*0274*/ 	.word	0x00000950
        /*0278*/ 	.word	0x000000ff
        /*027c*/ 	.word	0x00000078
        /*0280*/ 	.short	0x0100
        /*0282*/ 	.byte	0x06
	.zero		1


	//   ....[16]....
        /*0284*/ 	.word	0x00000a90
        /*0288*/ 	.word	0x000000ff
        /*028c*/ 	.word	0x00000080
        /*0290*/ 	.short	0x0100
        /*0292*/ 	.byte	0x06
	.zero		1


	//   ....[17]....
        /*0294*/ 	.word	0x00000aa0
        /*0298*/ 	.word	0x000000ff
        /*029c*/ 	.word	0x00000090
        /*02a0*/ 	.short	0x0100
        /*02a2*/ 	.byte	0x06
	.zero		1


	//   ....[18]....
        /*02a4*/ 	.word	0x00000ab0
        /*02a8*/ 	.word	0x000000ff
        /*02ac*/ 	.word	0x00000088
        /*02b0*/ 	.short	0x0100
        /*02b2*/ 	.byte	0x06
	.zero		1


	//   ....[19]....
        /*02b4*/ 	.word	0x00000ac0
        /*02b8*/ 	.word	0x000000ff
        /*02bc*/ 	.word	0x00000098
        /*02c0*/ 	.short	0x0100
        /*02c2*/ 	.byte	0x06
	.zero		1


	//   ....[20]....
        /*02c4*/ 	.word	0x00000bf0
        /*02c8*/ 	.word	0x000000ff
        /*02cc*/ 	.word	0x000000a0
        /*02d0*/ 	.short	0x0100
        /*02d2*/ 	.byte	0x04
	.zero		1


	//   ....[21]....
        /*02d4*/ 	.word	0x00000c00
        /*02d8*/ 	.word	0x000000ff
        /*02dc*/ 	.word	0x000000a8
        /*02e0*/ 	.short	0x0100
        /*02e2*/ 	.byte	0x04
	.zero		1


	//   ....[22]....
        /*02e4*/ 	.word	0x00000d00
        /*02e8*/ 	.word	0x000000ff
        /*02ec*/ 	.word	0x000000b0
        /*02f0*/ 	.short	0x0100
        /*02f2*/ 	.byte	0x04
	.zero		1


	//   ....[23]....
        /*02f4*/ 	.word	0x00000d10
        /*02f8*/ 	.word	0x000000ff
        /*02fc*/ 	.word	0x000000c0
        /*0300*/ 	.short	0x0100
        /*0302*/ 	.byte	0x04
	.zero		1


	//   ....[24]....
        /*0304*/ 	.word	0x00000d20
        /*0308*/ 	.word	0x000000ff
        /*030c*/ 	.word	0x000000b8
        /*0310*/ 	.short	0x0100
        /*0312*/ 	.byte	0x04
	.zero		1


	//   ....[25]....
        /*0314*/ 	.word	0x00000d30
        /*0318*/ 	.word	0x000000ff
        /*031c*/ 	.word	0x000000c8
        /*0320*/ 	.short	0x0100
        /*0322*/ 	.byte	0x04
	.zero		1


	//   ....[26]....
        /*0324*/ 	.word	0x00000e50
        /*0328*/ 	.word	0x000000ff
        /*032c*/ 	.word	0x000000d0
        /*0330*/ 	.short	0x0100
        /*0332*/ 	.byte	0x06
	.zero		1


	//   ....[27]....
        /*0334*/ 	.word	0x00001c10
        /*0338*/ 	.word	0x00000000
        /*033c*/ 	.word	0x000000c0
        /*0340*/ 	.short	0x010a
        /*0342*/ 	.byte	0xff
	.zero		1


	//   ....[28]....
        /*0344*/ 	.word	0x00001c30
        /*0348*/ 	.word	0x00000000
        /*034c*/ 	.word	0x000000b0
        /*0350*/ 	.short	0x0101
        /*0352*/ 	.byte	0xff
	.zero		1


	//   ....[29]....
        /*0354*/ 	.word	0x00001cf0
        /*0358*/ 	.word	0x000000ff
        /*035c*/ 	.word	0x00000018
        /*0360*/ 	.short	0x010a
        /*0362*/ 	.byte	0x04
	.zero		1


	//   ....[30]....
        /*0364*/ 	.word	0x00001d90
        /*0368*/ 	.word	0x000000ff
        /*036c*/ 	.word	0x00000018
        /*0370*/ 	.short	0x010a
        /*0372*/ 	.byte	0x29
	.zero		1


	//   ....[31]....
        /*0374*/ 	.word	0x00001ed0
        /*0378*/ 	.word	0x000000ff
        /*037c*/ 	.word	0x00000018
        /*0380*/ 	.short	0x010a
        /*0382*/ 	.byte	0x05
	.zero		1


	//   ....[32]....
        /*0384*/ 	.word	0x000021a0
        /*0388*/ 	.word	0x000000ff
        /*038c*/ 	.word	0x00000078
        /*0390*/ 	.short	0x0101
        /*0392*/ 	.byte	0x07
	.zero		1


	//   ....[33]....
        /*0394*/ 	.word	0x000021c0
        /*0398*/ 	.word	0x000000ff
        /*039c*/ 	.word	0x00000018
        /*03a0*/ 	.short	0x010a
        /*03a2*/ 	.byte	0x04
	.zero		1


	//   ....[34]....
        /*03a4*/ 	.word	0x00002240
        /*03a8*/ 	.word	0x000000ff
        /*03ac*/ 	.word	0x00000018
        /*03b0*/ 	.short	0x010a
        /*03b2*/ 	.byte	0x29
	.zero		1


	//   ....[35]....
        /*03b4*/ 	.word	0x00002380
        /*03b8*/ 	.word	0x000000ff
        /*03bc*/ 	.word	0x00000018
        /*03c0*/ 	.short	0x010a
        /*03c2*/ 	.byte	0x05
	.zero		1


	//   ....[36]....
        /*03c4*/ 	.word	0x00002640
        /*03c8*/ 	.word	0x00000003
        /*03cc*/ 	.word	0x00000080
        /*03d0*/ 	.short	0x010a
        /*03d2*/ 	.byte	0xff
	.zero		1


	//   ....[37]....
        /*03d4*/ 	.word	0x00002790
        /*03d8*/ 	.word	0x00000000
        /*03dc*/ 	.word	0x00000000
        /*03e0*/ 	.short	0x0101
        /*03e2*/ 	.byte	0xff
	.zero		1


	//   ....[38]....
        /*03e4*/ 	.word	0x00002d50
        /*03e8*/ 	.word	0x000000ff
        /*03ec*/ 	.word	0x00000000
        /*03f0*/ 	.short	0x010a
        /*03f2*/ 	.byte	0x04
	.zero		1


	//   ....[39]....
        /*03f4*/ 	.word	0x00002de0
        /*03f8*/ 	.word	0x000000ff
        /*03fc*/ 	.word	0x00000000
        /*0400*/ 	.short	0x010a
        /*0402*/ 	.byte	0x05
	.zero		1


	//   ....[40]....
        /*0404*/ 	.word	0x00002e80
        /*0408*/ 	.word	0x00000000
        /*040c*/ 	.word	0x00000000
        /*0410*/ 	.short	0x010a
        /*0412*/ 	.byte	0xff
	.zero		1


	//   ....[41]....
        /*0414*/ 	.word	0x00002fc0
        /*0418*/ 	.word	0x00000002
        /*041c*/ 	.word	0x000000b0
        /*0420*/ 	.short	0x010a
        /*0422*/ 	.byte	0xff
	.zero		1


	//   ....[42]....
        /*0424*/ 	.word	0x00003020
        /*0428*/ 	.word	0x00000004
        /*042c*/ 	.word	0x00000000
        /*0430*/ 	.short	0x0101
        /*0432*/ 	.byte	0xff
	.zero		1


	//   ....[43]....
        /*0434*/ 	.word	0x00003040
        /*0438*/ 	.word	0x000000ff
        /*043c*/ 	.word	0x00000090
        /*0440*/ 	.short	0x010a
        /*0442*/ 	.byte	0x04
	.zero		1


	//   ....[44]....
        /*0444*/ 	.word	0x00003160
        /*0448*/ 	.word	0x00000002
        /*044c*/ 	.word	0x00000080
        /*0450*/ 	.short	0x010a
        /*0452*/ 	.byte	0xff
	.zero		1


	//   ....[45]....
        /*0454*/ 	.word	0x00003270
        /*0458*/ 	.word	0x00000002
        /*045c*/ 	.word	0x00000000
        /*0460*/ 	.short	0x0101
        /*0462*/ 	.byte	0xff
	.zero		1


	//   ....[46]....
        /*0464*/ 	.word	0x00003300
        /*0468*/ 	.word	0x000000ff
        /*046c*/ 	.word	0x00000090
        /*0470*/ 	.short	0x0106
        /*0472*/ 	.byte	0x04
	.zero		1


	//   ....[47]....
        /*0474*/ 	.word	0x00003320
        /*0478*/ 	.word	0x000000ff
        /*047c*/ 	.word	0x00000090
        /*0480*/ 	.short	0x010a
        /*0482*/ 	.byte	0x04
	.zero		1


	//   ....[48]....
        /*0484*/ 	.word	0x000033b0
        /*0488*/ 	.word	0x000000ff
        /*048c*/ 	.word	0x00000090
        /*0490*/ 	.short	0x0106
        /*0492*/ 	.byte	0x07
	.zero		1


	//   ....[49]....
        /*0494*/ 	.word	0x000033f0
        /*0498*/ 	.word	0x00000000
        /*049c*/ 	.word	0x00000090
        /*04a0*/ 	.short	0x010a
        /*04a2*/ 	.byte	0xff
	.zero		1


	//   ....[50]....
        /*04a4*/ 	.word	0x00003c10
        /*04a8*/ 	.word	0x00000000
        /*04ac*/ 	.word	0x00000080
        /*04b0*/ 	.short	0x010a
        /*04b2*/ 	.byte	0xff
	.zero		1


	//   ....[51]....
        /*04b4*/ 	.word	0x00003d20
        /*04b8*/ 	.word	0x00000000
        /*04bc*/ 	.word	0x00000000
        /*04c0*/ 	.short	0x0101
        /*04c2*/ 	.byte	0xff
	.zero		1


	//   ....[52]....
        /*04c4*/ 	.word	0x00003d70
        /*04c8*/ 	.word	0x000000ff
        /*04cc*/ 	.word	0x00000000
        /*04d0*/ 	.short	0x010a
        /*04d2*/ 	.byte	0x07
	.zero		1


	//   ....[53]....
        /*04d4*/ 	.word	0x00003d90
        /*04d8*/ 	.word	0x000000ff
        /*04dc*/ 	.word	0x00000000
        /*04e0*/ 	.short	0x010a
        /*04e2*/ 	.byte	0x07
	.zero		1


	//   ....[54]....
        /*04e4*/ 	.word	0x00003eb0
        /*04e8*/ 	.word	0x000000ff
        /*04ec*/ 	.word	0x00000000
        /*04f0*/ 	.short	0x010a
        /*04f2*/ 	.byte	0x09
	.zero		1


	//   ....[55]....
        /*04f4*/ 	.word	0x00003f00
        /*04f8*/ 	.word	0x000000ff
        /*04fc*/ 	.word	0x000000a8
        /*0500*/ 	.short	0x010a
        /*0502*/ 	.byte	0x22
	.zero		1


	//   ....[56]....
        /*0504*/ 	.word	0x00004180
        /*0508*/ 	.word	0x000000ff
        /*050c*/ 	.word	0x00000000
        /*0510*/ 	.short	0x010a
        /*0512*/ 	.byte	0x07
	.zero		1


	//   ....[57]....
        /*0514*/ 	.word	0x000042c0
        /*0518*/ 	.word	0x000000ff
        /*051c*/ 	.word	0x00000000
        /*0520*/ 	.short	0x010a
        /*0522*/ 	.byte	0x04
	.zero		1


	//   ....[58]....
        /*0524*/ 	.word	0x000045f0
        /*0528*/ 	.word	0x000000ff
        /*052c*/ 	.word	0x000000d0
        /*0530*/ 	.short	0x010a
        /*0532*/ 	.byte	0x22
	.zero		1


	//   ....[59]....
        /*0534*/ 	.word	0x00004b00
        /*0538*/ 	.word	0x0000000c
        /*053c*/ 	.word	0x00000080
        /*0540*/ 	.short	0x010a
        /*0542*/ 	.byte	0xff
	.zero		1


	//   ....[60]....
        /*0544*/ 	.word	0x00004c70
        /*0548*/ 	.word	0x00000000
        /*054c*/ 	.word	0x00000000
        /*0550*/ 	.short	0x0101
        /*0552*/ 	.byte	0xff
	.zero		1


	//   ....[61]....
        /*0554*/ 	.word	0x00005100
        /*0558*/ 	.word	0x000000ff
        /*055c*/ 	.word	0x00000078
        /*0560*/ 	.short	0x010a
        /*0562*/ 	.byte	0x15
	.zero		1


	//   ....[62]....
        /*0564*/ 	.word	0x00005280
        /*0568*/ 	.word	0x000000ff
        /*056c*/ 	.word	0x00000050
        /*0570*/ 	.short	0x010a
        /*0572*/ 	.byte	0x15
	.zero		1


	//   ....[63]....
        /*0574*/ 	.word	0x00005490
        /*0578*/ 	.word	0x000000ff
        /*057c*/ 	.word	0x00000030
        /*0580*/ 	.short	0x010b
        /*0582*/ 	.byte	0x15
	.zero		1


	//   ....[64]....
        /*0584*/ 	.word	0x000054a0
        /*0588*/ 	.word	0x000000ff
        /*058c*/ 	.word	0x00000000
        /*0590*/ 	.short	0x0101
        /*0592*/ 	.byte	0x2e
	.zero		1


	//   ....[65]....
        /*0594*/ 	.word	0x000054c0
        /*0598*/ 	.word	0x000000ff
        /*059c*/ 	.word	0x00000058
        /*05a0*/ 	.short	0x010a
        /*05a2*/ 	.byte	0x15
	.zero		1


	//   ....[66]....
        /*05a4*/ 	.word	0x00005670
        /*05a8*/ 	.word	0x000000ff
        /*05ac*/ 	.word	0x00000038
        /*05b0*/ 	.short	0x010b
        /*05b2*/ 	.byte	0x15
	.zero		1


	//   ....[67]....
        /*05b4*/ 	.word	0x00005680
        /*05b8*/ 	.word	0x000000ff
        /*05bc*/ 	.word	0x00000000
        /*05c0*/ 	.short	0x0101
        /*05c2*/ 	.byte	0x2d
	.zero		1


	//   ....[68]....
        /*05c4*/ 	.word	0x000056a0
        /*05c8*/ 	.word	0x000000ff
        /*05cc*/ 	.word	0x00000060
        /*05d0*/ 	.short	0x010a
        /*05d2*/ 	.byte	0x15
	.zero		1


	//   ....[69]....
        /*05d4*/ 	.word	0x00005850
        /*05d8*/ 	.word	0x000000ff
        /*05dc*/ 	.word	0x00000040
        /*05e0*/ 	.short	0x010b
        /*05e2*/ 	.byte	0x15
	.zero		1


	//   ....[70]....
        /*05e4*/ 	.word	0x00005860
        /*05e8*/ 	.word	0x000000ff
        /*05ec*/ 	.word	0x00000000
        /*05f0*/ 	.short	0x0101
        /*05f2*/ 	.byte	0x26
	.zero		1


	//   ....[71]....
        /*05f4*/ 	.word	0x00005880
        /*05f8*/ 	.word	0x000000ff
        /*05fc*/ 	.word	0x00000068
        /*0600*/ 	.short	0x010a
        /*0602*/ 	.byte	0x15
	.zero		1


	//   ....[72]....
        /*0604*/ 	.word	0x00005a40
        /*0608*/ 	.word	0x000000ff
        /*060c*/ 	.word	0x00000048
        /*0610*/ 	.short	0x010b
        /*0612*/ 	.byte	0x15
	.zero		1


	//   ....[73]....
        /*0614*/ 	.word	0x00005a50
        /*0618*/ 	.word	0x000000ff
        /*061c*/ 	.word	0x00000000
        /*0620*/ 	.short	0x0101
        /*0622*/ 	.byte	0x25
	.zero		1


	//   ....[74]....
        /*0624*/ 	.word	0x00005a60
        /*0628*/ 	.word	0x000000ff
        /*062c*/ 	.word	0x00000050
        /*0630*/ 	.short	0x010a
        /*0632*/ 	.byte	0x15
	.zero		1


	//   ....[75]....
        /*0634*/ 	.word	0x00005c30
        /*0638*/ 	.word	0x000000ff
        /*063c*/ 	.word	0x00000030
        /*0640*/ 	.short	0x010b
        /*0642*/ 	.byte	0x15
	.zero		1


	//   ....[76]....
        /*0644*/ 	.word	0x00005c40
        /*0648*/ 	.word	0x000000ff
        /*064c*/ 	.word	0x00000000
        /*0650*/ 	.short	0x0101
        /*0652*/ 	.byte	0x2e
	.zero		1


	//   ....[77]....
        /*0654*/ 	.word	0x00005c50
        /*0658*/ 	.word	0x000000ff
        /*065c*/ 	.word	0x00000058
        /*0660*/ 	.short	0x010a
        /*0662*/ 	.byte	0x15
	.zero		1


	//   ....[78]....
        /*0664*/ 	.word	0x00005e00
        /*0668*/ 	.word	0x000000ff
        /*066c*/ 	.word	0x00000038
        /*0670*/ 	.short	0x010b
        /*0672*/ 	.byte	0x15
	.zero		1


	//   ....[79]....
        /*0674*/ 	.word	0x00005e30
        /*0678*/ 	.word	0x000000ff
        /*067c*/ 	.word	0x00000000
        /*0680*/ 	.short	0x0101
        /*0682*/ 	.byte	0x2d
	.zero		1


	//   ....[80]....
        /*0684*/ 	.word	0x00005e40
        /*0688*/ 	.word	0x000000ff
        /*068c*/ 	.word	0x00000060
        /*0690*/ 	.short	0x010a
        /*0692*/ 	.byte	0x15
	.zero		1


	//   ....[81]....
        /*0694*/ 	.word	0x00005ff0
        /*0698*/ 	.word	0x000000ff
        /*069c*/ 	.word	0x00000040
        /*06a0*/ 	.short	0x010b
        /*06a2*/ 	.byte	0x15
	.zero		1


	//   ....[82]....
        /*06a4*/ 	.word	0x00006000
        /*06a8*/ 	.word	0x000000ff
        /*06ac*/ 	.word	0x00000000
        /*06b0*/ 	.short	0x0101
        /*06b2*/ 	.byte	0x26
	.zero		1


	//   ....[83]....
        /*06b4*/ 	.word	0x00006010
        /*06b8*/ 	.word	0x000000ff
        /*06bc*/ 	.word	0x00000068
        /*06c0*/ 	.short	0x010a
        /*06c2*/ 	.byte	0x15
	.zero		1


	//   ....[84]....
        /*06c4*/ 	.word	0x00006240
        /*06c8*/ 	.word	0x000000ff
        /*06cc*/ 	.word	0x00000048
        /*06d0*/ 	.short	0x010b
        /*06d2*/ 	.byte	0x15
	.zero		1


	//   ....[85]....
        /*06d4*/ 	.word	0x00006250
        /*06d8*/ 	.word	0x000000ff
        /*06dc*/ 	.word	0x00000000
        /*06e0*/ 	.short	0x0101
        /*06e2*/ 	.byte	0x25
	.zero		1


	//   ....[86]....
        /*06e4*/ 	.word	0x00006290
        /*06e8*/ 	.word	0x000000ff
        /*06ec*/ 	.word	0x00000050
        /*06f0*/ 	.short	0x010a
        /*06f2*/ 	.byte	0x15
	.zero		1


	//   ....[87]....
        /*06f4*/ 	.word	0x000062b0
        /*06f8*/ 	.word	0x000000ff
        /*06fc*/ 	.word	0x00000058
        /*0700*/ 	.short	0x010a
        /*0702*/ 	.byte	0x15
	.zero		1


	//   ....[88]....
        /*0704*/ 	.word	0x000062d0
        /*0708*/ 	.word	0x000000ff
        /*070c*/ 	.word	0x00000060
        /*0710*/ 	.short	0x010a
        /*0712*/ 	.byte	0x15
	.zero		1


	//   ....[89]....
        /*0714*/ 	.word	0x00006320
        /*0718*/ 	.word	0x00000002
        /*071c*/ 	.word	0x00000068
        /*0720*/ 	.short	0x010a
        /*0722*/ 	.byte	0xff
	.zero		1


	//   ....[90]....
        /*0724*/ 	.word	0x00006680
        /*0728*/ 	.word	0x00000000
        /*072c*/ 	.word	0x00000080
        /*0730*/ 	.short	0x010a
        /*0732*/ 	.byte	0xff
	.zero		1


	//   ....[91]....
        /*0734*/ 	.word	0x00006750
        /*0738*/ 	.word	0x00000000
        /*073c*/ 	.word	0x00000000
        /*0740*/ 	.short	0x0101
        /*0742*/ 	.byte	0xff
	.zero		1


	//   ....[92]....
        /*0744*/ 	.word	0x000073a0
        /*0748*/ 	.word	0x000000ff
        /*074c*/ 	.word	0x00000030
        /*0750*/ 	.short	0x010a
        /*0752*/ 	.byte	0x2d
	.zero		1


	//   ....[93]....
        /*0754*/ 	.word	0x00007480
        /*0758*/ 	.word	0x000000ff
        /*075c*/ 	.word	0x000000a0
        /*0760*/ 	.short	0x010a
        /*0762*/ 	.byte	0x2d
	.zero		1


	//   ....[94]....
        /*0764*/ 	.word	0x000075f0
        /*0768*/ 	.word	0x000000ff
        /*076c*/ 	.word	0x00000030
        /*0770*/ 	.short	0x010a
        /*0772*/ 	.byte	0x2d
	.zero		1


	//   ....[95]....
        /*0774*/ 	.word	0x00007710
        /*0778*/ 	.word	0x000000ff
        /*077c*/ 	.word	0x000000a0
        /*0780*/ 	.short	0x010a
        /*0782*/ 	.byte	0x2d
	.zero		1


	//   ....[96]....
        /*0784*/ 	.word	0x00008d50
        /*0788*/ 	.word	0x00000000
        /*078c*/ 	.word	0x00000000
        /*0790*/ 	.short	0x0101
        /*0792*/ 	.byte	0xff
	.zero		1


	//   ....[97]....
        /*0794*/ 	.word	0x00008d60
        /*0798*/ 	.word	0x00000003
        /*079c*/ 	.word	0x00000030
        /*07a0*/ 	.short	0x010a
        /*07a2*/ 	.byte	0xff
	.zero		1


	//   ....[98]....
        /*07a4*/ 	.word	0x00008e30
        /*07a8*/ 	.word	0x00000003
        /*07ac*/ 	.word	0x00000030
        /*07b0*/ 	.short	0x010a
        /*07b2*/ 	.byte	0xff
	.zero		1


	//   ....[99]....
        /*07b4*/ 	.word	0x00009560
        /*07b8*/ 	.word	0x000000ff
        /*07bc*/ 	.word	0x00000000
        /*07c0*/ 	.short	0x0101
        /*07c2*/ 	.byte	0x04
	.zero		1


	//   ....[100]....
        /*07c4*/ 	.word	0x0000a390
        /*07c8*/ 	.word	0x0000000c
        /*07cc*/ 	.word	0x00000000
        /*07d0*/ 	.short	0x0101
        /*07d2*/ 	.byte	0xff
	.zero		1


	//   ....[101]....
        /*07d4*/ 	.word	0x0000a3f0
        /*07d8*/ 	.word	0x0000000b
        /*07dc*/ 	.word	0x00000030
        /*07e0*/ 	.short	0x010a
        /*07e2*/ 	.byte	0xff
	.zero		1


	//   ....[102]....
        /*07e4*/ 	.word	0x0000a4f0
        /*07e8*/ 	.word	0x0000000b
        /*07ec*/ 	.word	0x00000030
        /*07f0*/ 	.short	0x010a
        /*07f2*/ 	.byte	0xff
	.zero		1


	//   ....[103]....
        /*07f4*/ 	.word	0x0000b9c0
        /*07f8*/ 	.word	0x00000004
        /*07fc*/ 	.word	0x00000000
        /*0800*/ 	.short	0x0101
        /*0802*/ 	.byte	0xff
	.zero		1


	//   ....[104]....
        /*0804*/ 	.word	0x0000b9e0
        /*0808*/ 	.word	0x00000000
        /*080c*/ 	.word	0x00000030
        /*0810*/ 	.short	0x010a
        /*0812*/ 	.byte	0xff
	.zero		1


	//   ....[105]....
        /*0814*/ 	.word	0x0000baa0
        /*0818*/ 	.word	0x00000000
        /*081c*/ 	.word	0x00000030
        /*0820*/ 	.short	0x010a
        /*0822*/ 	.byte	0xff
	.zero		1


	//   ....[106]....
        /*0824*/ 	.word	0x0000cfe0
        /*0828*/ 	.word	0x00000000
        /*082c*/ 	.word	0x00000000
        /*0830*/ 	.short	0x0101
        /*0832*/ 	.byte	0xff
	.zero		1


	//   ....[107]....
        /*0834*/ 	.word	0x0000d040
        /*0838*/ 	.word	0x00000009
        /*083c*/ 	.word	0x00000030
        /*0840*/ 	.short	0x010a
        /*0842*/ 	.byte	0xff
	.zero		1


	//   ....[108]....
        /*0844*/ 	.word	0x0000d140
        /*0848*/ 	.word	0x00000009
        /*084c*/ 	.word	0x00000030
        /*0850*/ 	.short	0x010a
        /*0852*/ 	.byte	0xff
	.zero		1


	//   ....[109]....
        /*0854*/ 	.word	0x0000e670
        /*0858*/ 	.word	0x00000000
        /*085c*/ 	.word	0x00000000
        /*0860*/ 	.short	0x0101
        /*0862*/ 	.byte	0xff
	.zero		1


	//   ....[110]....
        /*0864*/ 	.word	0x0000e690
        /*0868*/ 	.word	0x00000009
        /*086c*/ 	.word	0x00000030
        /*0870*/ 	.short	0x010a
        /*0872*/ 	.byte	0xff
	.zero		1


	//   ....[111]....
        /*0874*/ 	.word	0x0000e750
        /*0878*/ 	.word	0x00000009
        /*087c*/ 	.word	0x00000030
        /*0880*/ 	.short	0x010a
        /*0882*/ 	.byte	0xff
	.zero		1


	//   ....[112]....
        /*0884*/ 	.word	0x0000fd10
        /*0888*/ 	.word	0x00000004
        /*088c*/ 	.word	0x00000000
        /*0890*/ 	.short	0x0101
        /*0892*/ 	.byte	0xff
	.zero		1


	//   ....[113]....
        /*0894*/ 	.word	0x0000fd30
        /*0898*/ 	.word	0x00000000
        /*089c*/ 	.word	0x00000030
        /*08a0*/ 	.short	0x010a
        /*08a2*/ 	.byte	0xff
	.zero		1


	//   ....[114]....
        /*08a4*/ 	.word	0x0000fdf0
        /*08a8*/ 	.word	0x00000000
        /*08ac*/ 	.word	0x00000030
        /*08b0*/ 	.short	0x010a
        /*08b2*/ 	.byte	0xff
	.zero		1


	//   ....[115]....
        /*08b4*/ 	.word	0x00011300
        /*08b8*/ 	.word	0x00000000
        /*08bc*/ 	.word	0x00000000
        /*08c0*/ 	.short	0x0101
        /*08c2*/ 	.byte	0xff
	.zero		1


	//   ....[116]....
        /*08c4*/ 	.word	0x00011320
        /*08c8*/ 	.word	0x00000003
        /*08cc*/ 	.word	0x00000030
        /*08d0*/ 	.short	0x010a
        /*08d2*/ 	.byte	0xff
	.zero		1


	//   ....[117]....
        /*08d4*/ 	.word	0x000113d0
        /*08d8*/ 	.word	0x00000003
        /*08dc*/ 	.word	0x00000030
        /*08e0*/ 	.short	0x010a
        /*08e2*/ 	.byte	0xff
	.zero		1


	//   ....[118]....
        /*08e4*/ 	.word	0x000128f0
        /*08e8*/ 	.word	0x00000000
        /*08ec*/ 	.word	0x00000000
        /*08f0*/ 	.short	0x0101
        /*08f2*/ 	.byte	0xff
	.zero		1


	//   ....[119]....
        /*08f4*/ 	.word	0x000129f0
        /*08f8*/ 	.word	0x000000ff
        /*08fc*/ 	.word	0x000000d0
        /*0900*/ 	.short	0x0101
        /*0902*/ 	.byte	0x2d
	.zero		1


	//   ....[120]....
        /*0904*/ 	.word	0x00012ba0
        /*0908*/ 	.word	0x000000ff
        /*090c*/ 	.word	0x00000000
        /*0910*/ 	.short	0x0101
        /*0912*/ 	.byte	0x06
	.zero		1


	//   ....[121]....
        /*0914*/ 	.word	0x00012bc0
        /*0918*/ 	.word	0x00000000
        /*091c*/ 	.word	0x000000c0
        /*0920*/ 	.short	0x010a
        /*0922*/ 	.byte	0xff
	.zero		1


	//   ....[122]....
        /*0924*/ 	.word	0x00012c20
        /*0928*/ 	.word	0x00000000
        /*092c*/ 	.word	0x00000018
        /*0930*/ 	.short	0x010a
        /*0932*/ 	.byte	0xff
	.zero		1


	//   ....[123]....
        /*0934*/ 	.word	0x00012c80
        /*0938*/ 	.word	0x00000000
        /*093c*/ 	.word	0x00000018
        /*0940*/ 	.short	0x010a
        /*0942*/ 	.byte	0xff
	.zero		1


	//   ....[124]....
        /*0944*/ 	.word	0x00012cd0
        /*0948*/ 	.word	0x00000003
        /*094c*/ 	.word	0x00000080
        /*0950*/ 	.short	0x010a
        /*0952*/ 	.byte	0xff
	.zero		1


	//   ....[125]....
        /*0954*/ 	.word	0x00012d30
        /*0958*/ 	.word	0x00000000
        /*095c*/ 	.word	0x00000000
        /*0960*/ 	.short	0x010a
        /*0962*/ 	.byte	0xff
	.zero		1


	//   ....[126]....
        /*0964*/ 	.word	0x00012d90
        /*0968*/ 	.word	0x00000000
        /*096c*/ 	.word	0x00000000
        /*0970*/ 	.short	0x010a
        /*0972*/ 	.byte	0xff
	.zero		1


	//   ....[127]....
        /*0974*/ 	.word	0x00012de0
        /*0978*/ 	.word	0x00000002
        /*097c*/ 	.word	0x000000b0
        /*0980*/ 	.short	0x010a
        /*0982*/ 	.byte	0xff
	.zero		1


	//   ....[128]....
        /*0984*/ 	.word	0x00012e40
        /*0988*/ 	.word	0x00000002
        /*098c*/ 	.word	0x00000090
        /*0990*/ 	.short	0x010a
        /*0992*/ 	.byte	0xff
	.zero		1


	//   ....[129]....
        /*0994*/ 	.word	0x00012e90
        /*0998*/ 	.word	0x00000002
        /*099c*/ 	.word	0x00000080
        /*09a0*/ 	.short	0x010a
        /*09a2*/ 	.byte	0xff
	.zero		1


	//   ....[130]....
        /*09a4*/ 	.word	0x00012ef0
        /*09a8*/ 	.word	0x00000000
        /*09ac*/ 	.word	0x00000090
        /*09b0*/ 	.short	0x010a
        /*09b2*/ 	.byte	0xff
	.zero		1


	//   ....[131]....
        /*09b4*/ 	.word	0x00012f40
        /*09b8*/ 	.word	0x00000000
        /*09bc*/ 	.word	0x00000080
        /*09c0*/ 	.short	0x010a
        /*09c2*/ 	.byte	0xff
	.zero		1


	//   ....[132]....
        /*09c4*/ 	.word	0x00012fa0
        /*09c8*/ 	.word	0x00000000
        /*09cc*/ 	.word	0x00000000
        /*09d0*/ 	.short	0x010a
        /*09d2*/ 	.byte	0xff
	.zero		1


	//   ....[133]....
        /*09d4*/ 	.word	0x00013000
        /*09d8*/ 	.word	0x00000000
        /*09dc*/ 	.word	0x000000a8
        /*09e0*/ 	.short	0x010a
        /*09e2*/ 	.byte	0xff
	.zero		1


	//   ....[134]....
        /*09e4*/ 	.word	0x00013060
        /*09e8*/ 	.word	0x00000000
        /*09ec*/ 	.word	0x00000000
        /*09f0*/ 	.short	0x010a
        /*09f2*/ 	.byte	0xff
	.zero		1


	//   ....[135]....
        /*09f4*/ 	.word	0x000130c0
        /*09f8*/ 	.word	0x00000000
        /*09fc*/ 	.word	0x000000d0
        /*0a00*/ 	.short	0x010a
        /*0a02*/ 	.byte	0xff
	.zero		1


	//   ....[136]....
        /*0a04*/ 	.word	0x00013110
        /*0a08*/ 	.word	0x0000000c
        /*0a0c*/ 	.word	0x00000080
        /*0a10*/ 	.short	0x010a
        /*0a12*/ 	.byte	0xff
	.zero		1


	//   ....[137]....
        /*0a14*/ 	.word	0x00013170
        /*0a18*/ 	.word	0x00000000
        /*0a1c*/ 	.word	0x00000078
        /*0a20*/ 	.short	0x010a
        /*0a22*/ 	.byte	0xff
	.zero		1


	//   ....[138]....
        /*0a24*/ 	.word	0x000131d0
        /*0a28*/ 	.word	0x00000009
        /*0a2c*/ 	.word	0x00000050
        /*0a30*/ 	.short	0x010a
        /*0a32*/ 	.byte	0xff
	.zero		1


	//   ....[139]....
        /*0a34*/ 	.word	0x00013230
        /*0a38*/ 	.word	0x00000009
        /*0a3c*/ 	.word	0x00000058
        /*0a40*/ 	.short	0x010a
        /*0a42*/ 	.byte	0xff
	.zero		1


	//   ....[140]....
        /*0a44*/ 	.word	0x00013290
        /*0a48*/ 	.word	0x00000009
        /*0a4c*/ 	.word	0x00000060
        /*0a50*/ 	.short	0x010a
        /*0a52*/ 	.byte	0xff
	.zero		1


	//   ....[141]....
        /*0a54*/ 	.word	0x000132f0
        /*0a58*/ 	.word	0x00000009
        /*0a5c*/ 	.word	0x00000068
        /*0a60*/ 	.short	0x010a
        /*0a62*/ 	.byte	0xff
	.zero		1


	//   ....[142]....
        /*0a64*/ 	.word	0x00013350
        /*0a68*/ 	.word	0x00000000
        /*0a6c*/ 	.word	0x00000050
        /*0a70*/ 	.short	0x010a
        /*0a72*/ 	.byte	0xff
	.zero		1


	//   ....[143]....
        /*0a74*/ 	.word	0x000133b0
        /*0a78*/ 	.word	0x00000000
        /*0a7c*/ 	.word	0x00000058
        /*0a80*/ 	.short	0x010a
        /*0a82*/ 	.byte	0xff
	.zero		1


	//   ....[144]....
        /*0a84*/ 	.word	0x00013410
        /*0a88*/ 	.word	0x00000000
        /*0a8c*/ 	.word	0x00000060
        /*0a90*/ 	.short	0x010a
        /*0a92*/ 	.byte	0xff
	.zero		1


	//   ....[145]....
        /*0a94*/ 	.word	0x00013470
        /*0a98*/ 	.word	0x00000000
        /*0a9c*/ 	.word	0x00000068
        /*0aa0*/ 	.short	0x010a
        /*0aa2*/ 	.byte	0xff
	.zero		1


	//   ....[146]....
        /*0aa4*/ 	.word	0x000134d0
        /*0aa8*/ 	.word	0x00000003
        /*0aac*/ 	.word	0x00000050
        /*0ab0*/ 	.short	0x010a
        /*0ab2*/ 	.byte	0xff
	.zero		1


	//   ....[147]....
        /*0ab4*/ 	.word	0x00013530
        /*0ab8*/ 	.word	0x00000003
        /*0abc*/ 	.word	0x00000058
        /*0ac0*/ 	.short	0x010a
        /*0ac2*/ 	.byte	0xff
	.zero		1


	//   ....[148]....
        /*0ac4*/ 	.word	0x00013590
        /*0ac8*/ 	.word	0x00000003
        /*0acc*/ 	.word	0x00000060
        /*0ad0*/ 	.short	0x010a
        /*0ad2*/ 	.byte	0xff
	.zero		1


	//   ....[149]....
        /*0ad4*/ 	.word	0x000135e0
        /*0ad8*/ 	.word	0x00000000
        /*0adc*/ 	.word	0x00000080
        /*0ae0*/ 	.short	0x010a
        /*0ae2*/ 	.byte	0xff
	.zero		1


	//   ....[150]....
        /*0ae4*/ 	.word	0x00013640
        /*0ae8*/ 	.word	0x00000003
        /*0aec*/ 	.word	0x00000030
        /*0af0*/ 	.short	0x010a
        /*0af2*/ 	.byte	0xff
	.zero		1


	//   ....[151]....
        /*0af4*/ 	.word	0x000136a0
        /*0af8*/ 	.word	0x00000003
        /*0afc*/ 	.word	0x000000a0
        /*0b00*/ 	.short	0x010a
        /*0b02*/ 	.byte	0xff
	.zero		1


	//   ....[152]....
        /*0b04*/ 	.word	0x000136f0
        /*0b08*/ 	.word	0x00000003
        /*0b0c*/ 	.word	0x00000030
        /*0b10*/ 	.short	0x010a
        /*0b12*/ 	.byte	0xff
	.zero		1


	//   ....[153]....
        /*0b14*/ 	.word	0x00013740
        /*0b18*/ 	.word	0x0000000b
        /*0b1c*/ 	.word	0x00000030
        /*0b20*/ 	.short	0x010a
        /*0b22*/ 	.byte	0xff
	.zero		1


	//   ....[154]....
        /*0b24*/ 	.word	0x00013790
        /*0b28*/ 	.word	0x00000000
        /*0b2c*/ 	.word	0x00000030
        /*0b30*/ 	.short	0x010a
        /*0b32*/ 	.byte	0xff
	.zero		1


	//   ....[155]....
        /*0b34*/ 	.word	0x000137e0
        /*0b38*/ 	.word	0x00000009
        /*0b3c*/ 	.word	0x00000030
        /*0b40*/ 	.short	0x010a
        /*0b42*/ 	.byte	0xff
	.zero		1


	//   ....[156]....
        /*0b44*/ 	.word	0x00013830
        /*0b48*/ 	.word	0x00000009
        /*0b4c*/ 	.word	0x00000030
        /*0b50*/ 	.short	0x010a
        /*0b52*/ 	.byte	0xff
	.zero		1


	//   ....[157]....
        /*0b54*/ 	.word	0x00013880
        /*0b58*/ 	.word	0x00000000
        /*0b5c*/ 	.word	0x00000030
        /*0b60*/ 	.short	0x010a
        /*0b62*/ 	.byte	0xff
	.zero		1


	//   ....[158]....
        /*0b64*/ 	.word	0x000138d0
        /*0b68*/ 	.word	0x00000003
        /*0b6c*/ 	.word	0x00000030
        /*0b70*/ 	.short	0x010a
        /*0b72*/ 	.byte	0xff
	.zero		1


	//----- nvinfo : EIATTR_NUM_MBARRIERS
	.align		4
.L_47:
        /*0b74*/ 	.byte	0x03, 0x38
        /*0b76*/ 	.short	0x001b


	//----- nvinfo : EIATTR_EXIT_INSTR_OFFSETS
	.align		4
        /*0b78*/ 	.byte	0x04, 0x1c
        /*0b7a*/ 	.short	(.L_49 - .L_48)


	//   ....[0]....
.L_48:
        /*0b7c*/ 	.word	0x00002eb0


	//   ....[1]....
        /*0b80*/ 	.word	0x000033c0


	//   ....[2]....
        /*0b84*/ 	.word	0x00003420


	//   ....[3]....
        /*0b88*/ 	.word	0x00004850


	//   ....[4]....
        /*0b8c*/ 	.word	0x00006350


	//   ....[5]....
        /*0b90*/ 	.word	0x00006390


	//   ....[6]....
        /*0b94*/ 	.word	0x00012a90


	//   ....[7]....
        /*0b98*/ 	.word	0x00012b00


	//   ....[8]....
        /*0b9c*/ 	.word	0x00012b30


	//   ....[9]....
        /*0ba0*/ 	.word	0x00012bb0


	//----- nvinfo : EIATTR_MAX_THREADS
	.align		4
.L_49:
        /*0ba4*/ 	.byte	0x04, 0x05
        /*0ba6*/ 	.short	(.L_51 - .L_50)
.L_50:
        /*0ba8*/ 	.word	0x00000100
        /*0bac*/ 	.word	0x00000001
        /*0bb0*/ 	.word	0x00000001


	//----- nvinfo : EIATTR_CRS_STACK_SIZE
	.align		4
.L_51:
        /*0bb4*/ 	.byte	0x04, 0x1e
        /*0bb6*/ 	.short	(.L_53 - .L_52)
.L_52:
        /*0bb8*/ 	.word	0x00000000


	//----- nvinfo : EIATTR_CBANK_PARAM_SIZE
	.align		4
.L_53:
        /*0bbc*/ 	.byte	0x03, 0x19
        /*0bbe*/ 	.short	0x0c00


	//----- nvinfo : EIATTR_PARAM_CBANK
	.align		4
        /*0bc0*/ 	.byte	0x04, 0x0a
        /*0bc2*/ 	.short	(.L_55 - .L_54)
	.align		4
.L_54:
        /*0bc4*/ 	.word	index@(.nv.constant0._ZN7cutlass13device_kernelINS_4gemm6kernel13GemmUniversalIN4cute5tupleIJiiiiEEENS1_10collective13CollectiveMmaINS1_46MainloopSm100TmaUmmaWarpSpecializedBlockScaledILi3ELi2ELi1ENS5_IJNS4_1CILi2EEENSA_ILi4EEENSA_ILi1EEEEEEEENS5_IJNSA_ILi128EEENSA_ILi256EEESG_EEENS5_IJNS_12float_e5m2_tENS_13float_ue8m0_tEEEENS5_IJNS5_IJlSD_lEEENS4_6LayoutINS5_IJNS5_IJNS5_IJNSA_ILi32EEESC_EEEiEEESQ_NS5_IJSD_iEEEEEENS5_IJNS5_IJNS5_IJNSA_ILi16EEESC_EEEiEEENS5_IJNS5_IJNSA_ILi0EEESD_EEENSA_ILi512EEEEEENS5_IJSW_iEEEEEEEEEEESL_S13_NS4_8TiledMMAINS4_8MMA_AtomIJNS4_21SM100_MMA_MXF8F6F4_SSISJ_SJ_fSK_Li128ELi256ELNS4_4UMMA5MajorE0ELS18_0ELNS17_7ScaleInE0ELS19_0EEEEEENSN_INS5_IJSD_SD_SD_EEENS5_IJSW_SW_SW_EEEEENS5_IJNS4_10UnderscoreES1F_S1F_EEEEENS5_IJNS4_23SM90_TMA_LOAD_MULTICASTES1I_EEENS5_IJNS4_14ComposedLayoutINS4_7SwizzleILi3ELi4ELi3EEENS4_18smem_ptr_flag_bitsILi8EEENSN_INS5_IJNSA_ILi8EEESG_EEENS5_IJSG_SD_EEEEEEENSN_INS5_IJNS5_IJNS5_IJSP_SD_EEENS5_IJSO_SD_EEEEEESD_NS5_IJSC_SD_EEEEEENS5_IJNS5_IJNS5_IJSU_SY_EEESX_EEESW_NS5_IJSD_SY_EEEEEEEEEEEvNS4_8identityES1J_NS5_IJS1T_NSN_INS5_IJNS5_IJNS5_IJSP_SB_EEES1V_EEESD_S1X_EEENS5_IJS20_SW_NS5_IJSD_NSA_ILi1024EEEEEEEEEEEEEEvS25_EENS_8epilogue10collective18CollectiveEpilogueINS2F_23Sm100TmaWarpSpecializedILi4ELi2ELi32ELb1ELb0EEEJNS5_IJNSA_ILi64EEESH_SG_EEENS5_IJNSN_IS2K_SD_EENSN_INS5_IJSO_SB_EEENS5_IJSD_SG_EEEEEEEENS_10bfloat16_tESM_S2R_SM_NS2F_6fusion15FusionCallbacksIS2J_NS2S_17LinearCombinationIS2R_fS2R_fLNS_15FloatRoundStyleE2EEES2L_S2Q_JEEENS4_5SM1004TMEM4LOAD26SM100_TMEM_LOAD_32dp32b32xENS4_13SM90_TMA_LOADENS1K_INS1L_ILi2ELi4ELi3EEENS1N_ILi16EEENSN_INS5_IJS1P_SO_EEES1V_EEEENS4_39AutoVectorizingCopyWithAssumedAlignmentILi128EEENS4_14SM90_TMA_STOREES37_S39_S39_EEEvvEEEEvNT_6ParamsE)
        /*0bc8*/ 	.short	0x0380
        /*0bca*/ 	.short	0x0c00


	//----- nvinfo : EIATTR_SW_WAR
	.align		4
.L_55:
        /*0bcc*/ 	.byte	0x04, 0x36
        /*0bce*/ 	.short	(.L_57 - .L_56)
.L_56:
        /*0bd0*/ 	.word	0x00000008
.L_57:


//--------------------- .nv.callgraph             --------------------------
	.section	.nv.callgraph,"",@"SHT_CUDA_CALLGRAPH"
	.align	4
	.sectionentsize	8
	.align		4
        /*0000*/ 	.word	0x00000000
	.align		4
        /*0004*/ 	.word	0xffffffff
	.align		4
        /*0008*/ 	.word	index@(_ZN7cutlass13device_kernelINS_4gemm6kernel13GemmUniversalIN4cute5tupleIJiiiiEEENS1_10collective13CollectiveMmaINS1_46MainloopSm100TmaUmmaWarpSpecializedBlockScaledILi3ELi2ELi1ENS5_IJNS4_1CILi2EEENSA_ILi4EEENSA_ILi1EEEEEEEENS5_IJNSA_ILi128EEENSA_ILi256EEESG_EEENS5_IJNS_12float_e5m2_tENS_13float_ue8m0_tEEEENS5_IJNS5_IJlSD_lEEENS4_6LayoutINS5_IJNS5_IJNS5_IJNSA_ILi32EEESC_EEEiEEESQ_NS5_IJSD_iEEEEEENS5_IJNS5_IJNS5_IJNSA_ILi16EEESC_EEEiEEENS5_IJNS5_IJNSA_ILi0EEESD_EEENSA_ILi512EEEEEENS5_IJSW_iEEEEEEEEEEESL_S13_NS4_8TiledMMAINS4_8MMA_AtomIJNS4_21SM100_MMA_MXF8F6F4_SSISJ_SJ_fSK_Li128ELi256ELNS4_4UMMA5MajorE0ELS18_0ELNS17_7ScaleInE0ELS19_0EEEEEENSN_INS5_IJSD_SD_SD_EEENS5_IJSW_SW_SW_EEEEENS5_IJNS4_10UnderscoreES1F_S1F_EEEEENS5_IJNS4_23SM90_TMA_LOAD_MULTICASTES1I_EEENS5_IJNS4_14ComposedLayoutINS4_7SwizzleILi3ELi4ELi3EEENS4_18smem_ptr_flag_bitsILi8EEENSN_INS5_IJNSA_ILi8EEESG_EEENS5_IJSG_SD_EEEEEEENSN_INS5_IJNS5_IJNS5_IJSP_SD_EEENS5_IJSO_SD_EEEEEESD_NS5_IJSC_SD_EEEEEENS5_IJNS5_IJNS5_IJSU_SY_EEESX_EEESW_NS5_IJSD_SY_EEEEEEEEEEEvNS4_8identityES1J_NS5_IJS1T_NSN_INS5_IJNS5_IJNS5_IJSP_SB_EEES1V_EEESD_S1X_EEENS5_IJS20_SW_NS5_IJSD_NSA_ILi1024EEEEEEEEEEEEEEvS25_EENS_8epilogue10collective18CollectiveEpilogueINS2F_23Sm100TmaWarpSpecializedILi4ELi2ELi32ELb1ELb0EEEJNS5_IJNSA_ILi64EEESH_SG_EEENS5_IJNSN_IS2K_SD_EENSN_INS5_IJSO_SB_EEENS5_IJSD_SG_EEEEEEEENS_10bfloat16_tESM_S2R_SM_NS2F_6fusion15FusionCallbacksIS2J_NS2S_17LinearCombinationIS2R_fS2R_fLNS_15FloatRoundStyleE2EEES2L_S2Q_JEEENS4_5SM1004TMEM4LOAD26SM100_TMEM_LOAD_32dp32b32xENS4_13SM90_TMA_LOADENS1K_INS1L_ILi2ELi4ELi3EEENS1N_ILi16EEENSN_INS5_IJS1P_SO_EEES1V_EEEENS4_39AutoVectorizingCopyWithAssumedAlignmentILi128EEENS4_14SM90_TMA_STOREES37_S39_S39_EEEvvEEEEvNT_6ParamsE)
	.align		4
        /*000c*/ 	.word	index@(__assertfail)
	.align		4
        /*0010*/ 	.word	0x00000000
	.align		4
        /*0014*/ 	.word	0xfffffffe
	.align		4
        /*0018*/ 	.word	0x00000000
	.align		4
        /*001c*/ 	.word	0xfffffffd
	.align		4
        /*0020*/ 	.word	0x00000000
	.align		4
        /*0024*/ 	.word	0xfffffffc


//--------------------- .nv.constant4             --------------------------
	.section	.nv.constant4,"a",@progbits
	.align	8
	.align		8
.nv.constant4:
        /*0000*/ 	.dword	__assertfail
	.align		8
        /*0008*/ 	.dword	__unnamed_1
	.align		8
        /*0010*/ 	.dword	__unnamed_2
	.align		8
        /*0018*/ 	.dword	_ZN40_INTERNAL_b3d99d29_4_k_cu_5b1bb858_344474cuda3std3__45__cpo5beginE
	.align		8
        /*0020*/ 	.dword	_ZN40_INTERNAL_b3d99d29_4_k_cu_5b1bb858_344474cuda3std3__45__cpo3endE
	.align		8
        /*0028*/ 	.dword	_ZN40_INTERNAL_b3d99d29_4_k_cu_5b1bb858_344474cuda3std3__45__cpo6cbeginE
	.align		8
        /*0030*/ 	.dword	_ZN40_INTERNAL_b3d99d29_4_k_cu_5b1bb858_344474cuda3std3__45__cpo4cendE
	.align		8
        /*0038*/ 	.dword	_ZN40_INTERNAL_b3d99d29_4_k_cu_5b1bb858_344474cuda3std3__442_GLOBAL__N__b3d99d29_4_k_cu_5b1bb858_344476ignoreE
	.align		8
        /*0040*/ 	.dword	_ZN40_INTERNAL_b3d99d29_4_k_cu_5b1bb858_344474cuda3std3__419piecewise_constructE
	.align		8
        /*0048*/ 	.dword	_ZN40_INTERNAL_b3d99d29_4_k_cu_5b1bb858_344474cuda3std3__48in_placeE
	.align		8
        /*0050*/ 	.dword	_ZN40_INTERNAL_b3d99d29_4_k_cu_5b1bb858_344474cuda3std6ranges3__45__cpo4swapE
	.align		8
        /*0058*/ 	.dword	_ZN40_INTERNAL_b3d99d29_4_k_cu_5b1bb858_344474cuda3std6ranges3__45__cpo9iter_moveE
	.align		8
        /*0060*/ 	.dword	_ZN40_INTERNAL_b3d99d29_4_k_cu_5b1bb858_344474cute7productE
	.align		8
        /*0068*/ 	.dword	_ZN40_INTERNAL_b3d99d29_4_k_cu_5b1bb858_344474cute1_E
	.align		8
        /*0070*/ 	.dword	$str$25
	.align		8
        /*0078*/ 	.dword	$str$26
	.align		8
        /*0080*/ 	.dword	$str$27
	.align		8
        /*0088*/ 	.dword	$str$28


//--------------------- .text._ZN7cutlass13device_kernelINS_4gemm6kernel13GemmUniversalIN4cute5tupleIJiiiiEEENS1_10collective13CollectiveMmaINS1_46MainloopSm100TmaUmmaWarpSpecializedBlockScaledILi3ELi2ELi1ENS5_IJNS4_1CILi2EEENSA_ILi4EEENSA_ILi1EEEEEEEENS5_IJNSA_ILi128EEENSA_ILi256EEESG_EEENS5_IJNS_12float_e5m2_tENS_13float_ue8m0_tEEEENS5_IJNS5_IJlSD_lEEENS4_6LayoutINS5_IJNS5_IJNS5_IJNSA_ILi32EEESC_EEEiEEESQ_NS5_IJSD_iEEEEEENS5_IJNS5_IJNS5_IJNSA_ILi16EEESC_EEEiEEENS5_IJNS5_IJNSA_ILi0EEESD_EEENSA_ILi512EEEEEENS5_IJSW_iEEEEEEEEEEESL_S13_NS4_8TiledMMAINS4_8MMA_AtomIJNS4_21SM100_MMA_MXF8F6F4_SSISJ_SJ_fSK_Li128ELi256ELNS4_4UMMA5MajorE0ELS18_0ELNS17_7ScaleInE0ELS19_0EEEEEENSN_INS5_IJSD_SD_SD_EEENS5_IJSW_SW_SW_EEEEENS5_IJNS4_10UnderscoreES1F_S1F_EEEEENS5_IJNS4_23SM90_TMA_LOAD_MULTICASTES1I_EEENS5_IJNS4_14ComposedLayoutINS4_7SwizzleILi3ELi4ELi3EEENS4_18smem_ptr_flag_bitsILi8EEENSN_INS5_IJNSA_ILi8EEESG_EEENS5_IJSG_SD_EEEEEEENSN_INS5_IJNS5_IJNS5_IJSP_SD_EEENS5_IJSO_SD_EEEEEESD_NS5_IJSC_SD_EEEEEENS5_IJNS5_IJNS5_IJSU_SY_EEESX_EEESW_NS5_IJSD_SY_EEEEEEEEEEEvNS4_8identityES1J_NS5_IJS1T_NSN_INS5_IJNS5_IJNS5_IJSP_SB_EEES1V_EEESD_S1X_EEENS5_IJS20_SW_NS5_IJSD_NSA_ILi1024EEEEEEEEEEEEEEvS25_EENS_8epilogue10collective18CollectiveEpilogueINS2F_23Sm100TmaWarpSpecializedILi4ELi2ELi32ELb1ELb0EEEJNS5_IJNSA_ILi64EEESH_SG_EEENS5_IJNSN_IS2K_SD_EENSN_INS5_IJSO_SB_EEENS5_IJSD_SG_EEEEEEEENS_10bfloat16_tESM_S2R_SM_NS2F_6fusion15FusionCallbacksIS2J_NS2S_17LinearCombinationIS2R_fS2R_fLNS_15FloatRoundStyleE2EEES2L_S2Q_JEEENS4_5SM1004TMEM4LOAD26SM100_TMEM_LOAD_32dp32b32xENS4_13SM90_TMA_LOADENS1K_INS1L_ILi2ELi4ELi3EEENS1N_ILi16EEENSN_INS5_IJS1P_SO_EEES1V_EEEENS4_39AutoVectorizingCopyWithAssumedAlignmentILi128EEENS4_14SM90_TMA_STOREES37_S39_S39_EEEvvEEEEvNT_6ParamsE --------------------------
	.section	.text._ZN7cutlass13device_kernelINS_4gemm6kernel13GemmUniversalIN4cute5tupleIJiiiiEEENS1_10collective13CollectiveMmaINS1_46MainloopSm100TmaUmmaWarpSpecializedBlockScaledILi3ELi2ELi1ENS5_IJNS4_1CILi2EEENSA_ILi4EEENSA_ILi1EEEEEEEENS5_IJNSA_ILi128EEENSA_ILi256EEESG_EEENS5_IJNS_12float_e5m2_tENS_13float_ue8m0_tEEEENS5_IJNS5_IJlSD_lEEENS4_6LayoutINS5_IJNS5_IJNS5_IJNSA_ILi32EEESC_EEEiEEESQ_NS5_IJSD_iEEEEEENS5_IJNS5_IJNS5_IJNSA_ILi16EEESC_EEEiEEENS5_IJNS5_IJNSA_ILi0EEESD_EEENSA_ILi512EEEEEENS5_IJSW_iEEEEEEEEEEESL_S13_NS4_8TiledMMAINS4_8MMA_AtomIJNS4_21SM100_MMA_MXF8F6F4_SSISJ_SJ_fSK_Li128ELi256ELNS4_4UMMA5MajorE0ELS18_0ELNS17_7ScaleInE0ELS19_0EEEEEENSN_INS5_IJSD_SD_SD_EEENS5_IJSW_SW_SW_EEEEENS5_IJNS4_10UnderscoreES1F_S1F_EEEEENS5_IJNS4_23SM90_TMA_LOAD_MULTICASTES1I_EEENS5_IJNS4_14ComposedLayoutINS4_7SwizzleILi3ELi4ELi3EEENS4_18smem_ptr_flag_bitsILi8EEENSN_INS5_IJNSA_ILi8EEESG_EEENS5_IJSG_SD_EEEEEEENSN_INS5_IJNS5_IJNS5_IJSP_SD_EEENS5_IJSO_SD_EEEEEESD_NS5_IJSC_SD_EEEEEENS5_IJNS5_IJNS5_IJSU_SY_EEESX_EEESW_NS5_IJSD_SY_EEEEEEEEEEEvNS4_8identityES1J_NS5_IJS1T_NSN_INS5_IJNS5_IJNS5_IJSP_SB_EEES1V_EEESD_S1X_EEENS5_IJS20_SW_NS5_IJSD_NSA_ILi1024EEEEEEEEEEEEEEvS25_EENS_8epilogue10collective18CollectiveEpilogueINS2F_23Sm100TmaWarpSpecializedILi4ELi2ELi32ELb1ELb0EEEJNS5_IJNSA_ILi64EEESH_SG_EEENS5_IJNSN_IS2K_SD_EENSN_INS5_IJSO_SB_EEENS5_IJSD_SG_EEEEEEEENS_10bfloat16_tESM_S2R_SM_NS2F_6fusion15FusionCallbacksIS2J_NS2S_17LinearCombinationIS2R_fS2R_fLNS_15FloatRoundStyleE2EEES2L_S2Q_JEEENS4_5SM1004TMEM4LOAD26SM100_TMEM_LOAD_32dp32b32xENS4_13SM90_TMA_LOADENS1K_INS1L_ILi2ELi4ELi3EEENS1N_ILi16EEENSN_INS5_IJS1P_SO_EEES1V_EEEENS4_39AutoVectorizingCopyWithAssumedAlignmentILi128EEENS4_14SM90_TMA_STOREES37_S39_S39_EEEvvEEEEvNT_6ParamsE,"ax",@progbits
	.align	128
.text._ZN7cutlass13device_kernelINS_4gemm6kernel13GemmUniversalIN4cute5tupleIJiiiiEEENS1_10collective13CollectiveMmaINS1_46MainloopSm100TmaUmmaWarpSpecializedBlockScaledILi3ELi2ELi1ENS5_IJNS4_1CILi2EEENSA_ILi4EEENSA_ILi1EEEEEEEENS5_IJNSA_ILi128EEENSA_ILi256EEESG_EEENS5_IJNS_12float_e5m2_tENS_13float_ue8m0_tEEEENS5_IJNS5_IJlSD_lEEENS4_6LayoutINS5_IJNS5_IJNS5_IJNSA_ILi32EEESC_EEEiEEESQ_NS5_IJSD_iEEEEEENS5_IJNS5_IJNS5_IJNSA_ILi16EEESC_EEEiEEENS5_IJNS5_IJNSA_ILi0EEESD_EEENSA_ILi512EEEEEENS5_IJSW_iEEEEEEEEEEESL_S13_NS4_8TiledMMAINS4_8MMA_AtomIJNS4_21SM100_MMA_MXF8F6F4_SSISJ_SJ_fSK_Li128ELi256ELNS4_4UMMA5MajorE0ELS18_0ELNS17_7ScaleInE0ELS19_0EEEEEENSN_INS5_IJSD_SD_SD_EEENS5_IJSW_SW_SW_EEEEENS5_IJNS4_10UnderscoreES1F_S1F_EEEEENS5_IJNS4_23SM90_TMA_LOAD_MULTICASTES1I_EEENS5_IJNS4_14ComposedLayoutINS4_7SwizzleILi3ELi4ELi3EEENS4_18smem_ptr_flag_bitsILi8EEENSN_INS5_IJNSA_ILi8EEESG_EEENS5_IJSG_SD_EEEEEEENSN_INS5_IJNS5_IJNS5_IJSP_SD_EEENS5_IJSO_SD_EEEEEESD_NS5_IJSC_SD_EEEEEENS5_IJNS5_IJNS5_IJSU_SY_EEESX_EEESW_NS5_IJSD_SY_EEEEEEEEEEEvNS4_8identityES1J_NS5_IJS1T_NSN_INS5_IJNS5_IJNS5_IJSP_SB_EEES1V_EEESD_S1X_EEENS5_IJS20_SW_NS5_IJSD_NSA_ILi1024EEEEEEEEEEEEEEvS25_EENS_8epilogue10collective18CollectiveEpilogueINS2F_23Sm100TmaWarpSpecializedILi4ELi2ELi32ELb1ELb0EEEJNS5_IJNSA_ILi64EEESH_SG_EEENS5_IJNSN_IS2K_SD_EENSN_INS5_IJSO_SB_EEENS5_IJSD_SG_EEEEEEEENS_10bfloat16_tESM_S2R_SM_NS2F_6fusion15FusionCallbacksIS2J_NS2S_17LinearCombinationIS2R_fS2R_fLNS_15FloatRoundStyleE2EEES2L_S2Q_JEEENS4_5SM1004TMEM4LOAD26SM100_TMEM_LOAD_32dp32b32xENS4_13SM90_TMA_LOADENS1K_INS1L_ILi2ELi4ELi3EEENS1N_ILi16EEENSN_INS5_IJS1P_SO_EEES1V_EEEENS4_39AutoVectorizingCopyWithAssumedAlignmentILi128EEENS4_14SM90_TMA_STOREES37_S39_S39_EEEvvEEEEvNT_6ParamsE:
        .type           _ZN7cutlass13device_kernelINS_4gemm6kernel13GemmUniversalIN4cute5tupleIJiiiiEEENS1_10collective13CollectiveMmaINS1_46MainloopSm100TmaUmmaWarpSpecializedBlockScaledILi3ELi2ELi1ENS5_IJNS4_1CILi2EEENSA_ILi4EEENSA_ILi1EEEEEEEENS5_IJNSA_ILi128EEENSA_ILi256EEESG_EEENS5_IJNS_12float_e5m2_tENS_13float_ue8m0_tEEEENS5_IJNS5_IJlSD_lEEENS4_6LayoutINS5_IJNS5_IJNS5_IJNSA_ILi32EEESC_EEEiEEESQ_NS5_IJSD_iEEEEEENS5_IJNS5_IJNS5_IJNSA_ILi16EEESC_EEEiEEENS5_IJNS5_IJNSA_ILi0EEESD_EEENSA_ILi512EEEEEENS5_IJSW_iEEEEEEEEEEESL_S13_NS4_8TiledMMAINS4_8MMA_AtomIJNS4_21SM100_MMA_MXF8F6F4_SSISJ_SJ_fSK_Li128ELi256ELNS4_4UMMA5MajorE0ELS18_0ELNS17_7ScaleInE0ELS19_0EEEEEENSN_INS5_IJSD_SD_SD_EEENS5_IJSW_SW_SW_EEEEENS5_IJNS4_10UnderscoreES1F_S1F_EEEEENS5_IJNS4_23SM90_TMA_LOAD_MULTICASTES1I_EEENS5_IJNS4_14ComposedLayoutINS4_7SwizzleILi3ELi4ELi3EEENS4_18smem_ptr_flag_bitsILi8EEENSN_INS5_IJNSA_ILi8EEESG_EEENS5_IJSG_SD_EEEEEEENSN_INS5_IJNS5_IJNS5_IJSP_SD_EEENS5_IJSO_SD_EEEEEESD_NS5_IJSC_SD_EEEEEENS5_IJNS5_IJNS5_IJSU_SY_EEESX_EEESW_NS5_IJSD_SY_EEEEEEEEEEEvNS4_8identityES1J_NS5_IJS1T_NSN_INS5_IJNS5_IJNS5_IJSP_SB_EEES1V_EEESD_S1X_EEENS5_IJS20_SW_NS5_IJSD_NSA_ILi1024EEEEEEEEEEEEEEvS25_EENS_8epilogue10collective18CollectiveEpilogueINS2F_23Sm100TmaWarpSpecializedILi4ELi2ELi32ELb1ELb0EEEJNS5_IJNSA_ILi64EEESH_SG_EEENS5_IJNSN_IS2K_SD_EENSN_INS5_IJSO_SB_EEENS5_IJSD_SG_EEEEEEEENS_10bfloat16_tESM_S2R_SM_NS2F_6fusion15FusionCallbacksIS2J_NS2S_17LinearCombinationIS2R_fS2R_fLNS_15FloatRoundStyleE2EEES2L_S2Q_JEEENS4_5SM1004TMEM4LOAD26SM100_TMEM_LOAD_32dp32b32xENS4_13SM90_TMA_LOADENS1K_INS1L_ILi2ELi4ELi3EEENS1N_ILi16EEENSN_INS5_IJS1P_SO_EEES1V_EEEENS4_39AutoVectorizingCopyWithAssumedAlignmentILi128EEENS4_14SM90_TMA_STOREES37_S39_S39_EEEvvEEEEvNT_6ParamsE,@function
        .size           _ZN7cutlass13device_kernelINS_4gemm6kernel13GemmUniversalIN4cute5tupleIJiiiiEEENS1_10collective13CollectiveMmaINS1_46MainloopSm100TmaUmmaWarpSpecializedBlockScaledILi3ELi2ELi1ENS5_IJNS4_1CILi2EEENSA_ILi4EEENSA_ILi1EEEEEEEENS5_IJNSA_ILi128EEENSA_ILi256EEESG_EEENS5_IJNS_12float_e5m2_tENS_13float_ue8m0_tEEEENS5_IJNS5_IJlSD_lEEENS4_6LayoutINS5_IJNS5_IJNS5_IJNSA_ILi32EEESC_EEEiEEESQ_NS5_IJSD_iEEEEEENS5_IJNS5_IJNS5_IJNSA_ILi16EEESC_EEEiEEENS5_IJNS5_IJNSA_ILi0EEESD_EEENSA_ILi512EEEEEENS5_IJSW_iEEEEEEEEEEESL_S13_NS4_8TiledMMAINS4_8MMA_AtomIJNS4_21SM100_MMA_MXF8F6F4_SSISJ_SJ_fSK_Li128ELi256ELNS4_4UMMA5MajorE0ELS18_0ELNS17_7ScaleInE0ELS19_0EEEEEENSN_INS5_IJSD_SD_SD_EEENS5_IJSW_SW_SW_EEEEENS5_IJNS4_10UnderscoreES1F_S1F_EEEEENS5_IJNS4_23SM90_TMA_LOAD_MULTICASTES1I_EEENS5_IJNS4_14ComposedLayoutINS4_7SwizzleILi3ELi4ELi3EEENS4_18smem_ptr_flag_bitsILi8EEENSN_INS5_IJNSA_ILi8EEESG_EEENS5_IJSG_SD_EEEEEEENSN_INS5_IJNS5_IJNS5_IJSP_SD_EEENS5_IJSO_SD_EEEEEESD_NS5_IJSC_SD_EEEEEENS5_IJNS5_IJNS5_IJSU_SY_EEESX_EEESW_NS5_IJSD_SY_EEEEEEEEEEEvNS4_8identityES1J_NS5_IJS1T_NSN_INS5_IJNS5_IJNS5_IJSP_SB_EEES1V_EEESD_S1X_EEENS5_IJS20_SW_NS5_IJSD_NSA_ILi1024EEEEEEEEEEEEEEvS25_EENS_8epilogue10collective18CollectiveEpilogueINS2F_23Sm100TmaWarpSpecializedILi4ELi2ELi32ELb1ELb0EEEJNS5_IJNSA_ILi64EEESH_SG_EEENS5_IJNSN_IS2K_SD_EENSN_INS5_IJSO_SB_EEENS5_IJSD_SG_EEEEEEEENS_10bfloat16_tESM_S2R_SM_NS2F_6fusion15FusionCallbacksIS2J_NS2S_17LinearCombinationIS2R_fS2R_fLNS_15FloatRoundStyleE2EEES2L_S2Q_JEEENS4_5SM1004TMEM4LOAD26SM100_TMEM_LOAD_32dp32b32xENS4_13SM90_TMA_LOADENS1K_INS1L_ILi2ELi4ELi3EEENS1N_ILi16EEENSN_INS5_IJS1P_SO_EEES1V_EEEENS4_39AutoVectorizingCopyWithAssumedAlignmentILi128EEENS4_14SM90_TMA_STOREES37_S39_S39_EEEvvEEEEvNT_6ParamsE,(.L_x_239 - _ZN7cutlass13device_kernelINS_4gemm6kernel13GemmUniversalIN4cute5tupleIJiiiiEEENS1_10collective13CollectiveMmaINS1_46MainloopSm100TmaUmmaWarpSpecializedBlockScaledILi3ELi2ELi1ENS5_IJNS4_1CILi2EEENSA_ILi4EEENSA_ILi1EEEEEEEENS5_IJNSA_ILi128EEENSA_ILi256EEESG_EEENS5_IJNS_12float_e5m2_tENS_13float_ue8m0_tEEEENS5_IJNS5_IJlSD_lEEENS4_6LayoutINS5_IJNS5_IJNS5_IJNSA_ILi32EEESC_EEEiEEESQ_NS5_IJSD_iEEEEEENS5_IJNS5_IJNS5_IJNSA_ILi16EEESC_EEEiEEENS5_IJNS5_IJNSA_ILi0EEESD_EEENSA_ILi512EEEEEENS5_IJSW_iEEEEEEEEEEESL_S13_NS4_8TiledMMAINS4_8MMA_AtomIJNS4_21SM100_MMA_MXF8F6F4_SSISJ_SJ_fSK_Li128ELi256ELNS4_4UMMA5MajorE0ELS18_0ELNS17_7ScaleInE0ELS19_0EEEEEENSN_INS5_IJSD_SD_SD_EEENS5_IJSW_SW_SW_EEEEENS5_IJNS4_10UnderscoreES1F_S1F_EEEEENS5_IJNS4_23SM90_TMA_LOAD_MULTICASTES1I_EEENS5_IJNS4_14ComposedLayoutINS4_7SwizzleILi3ELi4ELi3EEENS4_18smem_ptr_flag_bitsILi8EEENSN_INS5_IJNSA_ILi8EEESG_EEENS5_IJSG_SD_EEEEEEENSN_INS5_IJNS5_IJNS5_IJSP_SD_EEENS5_IJSO_SD_EEEEEESD_NS5_IJSC_SD_EEEEEENS5_IJNS5_IJNS5_IJSU_SY_EEESX_EEESW_NS5_IJSD_SY_EEEEEEEEEEEvNS4_8identityES1J_NS5_IJS1T_NSN_INS5_IJNS5_IJNS5_IJSP_SB_EEES1V_EEESD_S1X_EEENS5_IJS20_SW_NS5_IJSD_NSA_ILi1024EEEEEEEEEEEEEEvS25_EENS_8epilogue10collective18CollectiveEpilogueINS2F_23Sm100TmaWarpSpecializedILi4ELi2ELi32ELb1ELb0EEEJNS5_IJNSA_ILi64EEESH_SG_EEENS5_IJNSN_IS2K_SD_EENSN_INS5_IJSO_SB_EEENS5_IJSD_SG_EEEEEEEENS_10bfloat16_tESM_S2R_SM_NS2F_6fusion15FusionCallbacksIS2J_NS2S_17LinearCombinationIS2R_fS2R_fLNS_15FloatRoundStyleE2EEES2L_S2Q_JEEENS4_5SM1004TMEM4LOAD26SM100_TMEM_LOAD_32dp32b32xENS4_13SM90_TMA_LOADENS1K_INS1L_ILi2ELi4ELi3EEENS1N_ILi16EEENSN_INS5_IJS1P_SO_EEES1V_EEEENS4_39AutoVectorizingCopyWithAssumedAlignmentILi128EEENS4_14SM90_TMA_STOREES37_S39_S39_EEEvvEEEEvNT_6ParamsE)
        .other          _ZN7cutlass13device_kernelINS_4gemm6kernel13GemmUniversalIN4cute5tupleIJiiiiEEENS1_10collective13CollectiveMmaINS1_46MainloopSm100TmaUmmaWarpSpecializedBlockScaledILi3ELi2ELi1ENS5_IJNS4_1CILi2EEENSA_ILi4EEENSA_ILi1EEEEEEEENS5_IJNSA_ILi128EEENSA_ILi256EEESG_EEENS5_IJNS_12float_e5m2_tENS_13float_ue8m0_tEEEENS5_IJNS5_IJlSD_lEEENS4_6LayoutINS5_IJNS5_IJNS5_IJNSA_ILi32EEESC_EEEiEEESQ_NS5_IJSD_iEEEEEENS5_IJNS5_IJNS5_IJNSA_ILi16EEESC_EEEiEEENS5_IJNS5_IJNSA_ILi0EEESD_EEENSA_ILi512EEEEEENS5_IJSW_iEEEEEEEEEEESL_S13_NS4_8TiledMMAINS4_8MMA_AtomIJNS4_21SM100_MMA_MXF8F6F4_SSISJ_SJ_fSK_Li128ELi256ELNS4_4UMMA5MajorE0ELS18_0ELNS17_7ScaleInE0ELS19_0EEEEEENSN_INS5_IJSD_SD_SD_EEENS5_IJSW_SW_SW_EEEEENS5_IJNS4_10UnderscoreES1F_S1F_EEEEENS5_IJNS4_23SM90_TMA_LOAD_MULTICASTES1I_EEENS5_IJNS4_14ComposedLayoutINS4_7SwizzleILi3ELi4ELi3EEENS4_18smem_ptr_flag_bitsILi8EEENSN_INS5_IJNSA_ILi8EEESG_EEENS5_IJSG_SD_EEEEEEENSN_INS5_IJNS5_IJNS5_IJSP_SD_EEENS5_IJSO_SD_EEEEEESD_NS5_IJSC_SD_EEEEEENS5_IJNS5_IJNS5_IJSU_SY_EEESX_EEESW_NS5_IJSD_SY_EEEEEEEEEEEvNS4_8identityES1J_NS5_IJS1T_NSN_INS5_IJNS5_IJNS5_IJSP_SB_EEES1V_EEESD_S1X_EEENS5_IJS20_SW_NS5_IJSD_NSA_ILi1024EEEEEEEEEEEEEEvS25_EENS_8epilogue10collective18CollectiveEpilogueINS2F_23Sm100TmaWarpSpecializedILi4ELi2ELi32ELb1ELb0EEEJNS5_IJNSA_ILi64EEESH_SG_EEENS5_IJNSN_IS2K_SD_EENSN_INS5_IJSO_SB_EEENS5_IJSD_SG_EEEEEEEENS_10bfloat16_tESM_S2R_SM_NS2F_6fusion15FusionCallbacksIS2J_NS2S_17LinearCombinationIS2R_fS2R_fLNS_15FloatRoundStyleE2EEES2L_S2Q_JEEENS4_5SM1004TMEM4LOAD26SM100_TMEM_LOAD_32dp32b32xENS4_13SM90_TMA_LOADENS1K_INS1L_ILi2ELi4ELi3EEENS1N_ILi16EEENSN_INS5_IJS1P_SO_EEES1V_EEEENS4_39AutoVectorizingCopyWithAssumedAlignmentILi128EEENS4_14SM90_TMA_STOREES37_S39_S39_EEEvvEEEEvNT_6ParamsE,@"STO_CUDA_ENTRY STV_DEFAULT"
_ZN7cutlass13device_kernelINS_4gemm6kernel13GemmUniversalIN4cute5tupleIJiiiiEEENS1_10collective13CollectiveMmaINS1_46MainloopSm100TmaUmmaWarpSpecializedBlockScaledILi3ELi2ELi1ENS5_IJNS4_1CILi2EEENSA_ILi4EEENSA_ILi1EEEEEEEENS5_IJNSA_ILi128EEENSA_ILi256EEESG_EEENS5_IJNS_12float_e5m2_tENS_13float_ue8m0_tEEEENS5_IJNS5_IJlSD_lEEENS4_6LayoutINS5_IJNS5_IJNS5_IJNSA_ILi32EEESC_EEEiEEESQ_NS5_IJSD_iEEEEEENS5_IJNS5_IJNS5_IJNSA_ILi16EEESC_EEEiEEENS5_IJNS5_IJNSA_ILi0EEESD_EEENSA_ILi512EEEEEENS5_IJSW_iEEEEEEEEEEESL_S13_NS4_8TiledMMAINS4_8MMA_AtomIJNS4_21SM100_MMA_MXF8F6F4_SSISJ_SJ_fSK_Li128ELi256ELNS4_4UMMA5MajorE0ELS18_0ELNS17_7ScaleInE0ELS19_0EEEEEENSN_INS5_IJSD_SD_SD_EEENS5_IJSW_SW_SW_EEEEENS5_IJNS4_10UnderscoreES1F_S1F_EEEEENS5_IJNS4_23SM90_TMA_LOAD_MULTICASTES1I_EEENS5_IJNS4_14ComposedLayoutINS4_7SwizzleILi3ELi4ELi3EEENS4_18smem_ptr_flag_bitsILi8EEENSN_INS5_IJNSA_ILi8EEESG_EEENS5_IJSG_SD_EEEEEEENSN_INS5_IJNS5_IJNS5_IJSP_SD_EEENS5_IJSO_SD_EEEEEESD_NS5_IJSC_SD_EEEEEENS5_IJNS5_IJNS5_IJSU_SY_EEESX_EEESW_NS5_IJSD_SY_EEEEEEEEEEEvNS4_8identityES1J_NS5_IJS1T_NSN_INS5_IJNS5_IJNS5_IJSP_SB_EEES1V_EEESD_S1X_EEENS5_IJS20_SW_NS5_IJSD_NSA_ILi1024EEEEEEEEEEEEEEvS25_EENS_8epilogue10collective18CollectiveEpilogueINS2F_23Sm100TmaWarpSpecializedILi4ELi2ELi32ELb1ELb0EEEJNS5_IJNSA_ILi64EEESH_SG_EEENS5_IJNSN_IS2K_SD_EENSN_INS5_IJSO_SB_EEENS5_IJSD_SG_EEEEEEEENS_10bfloat16_tESM_S2R_SM_NS2F_6fusion15FusionCallbacksIS2J_NS2S_17LinearCombinationIS2R_fS2R_fLNS_15FloatRoundStyleE2EEES2L_S2Q_JEEENS4_5SM1004TMEM4LOAD26SM100_TMEM_LOAD_32dp32b32xENS4_13SM90_TMA_LOADENS1K_INS1L_ILi2ELi4ELi3EEENS1N_ILi16EEENSN_INS5_IJS1P_SO_EEES1V_EEEENS4_39AutoVectorizingCopyWithAssumedAlignmentILi128EEENS4_14SM90_TMA_STOREES37_S39_S39_EEEvvEEEEvNT_6ParamsE:
[----:B------:R-:W1:Y:S01]  /*0000*/  LDC R1, c[0x0][0x37c] ;  /* 0x0000df00ff017b82 */ /* 0x000e620000000800 */
[----:B------:R-:W2:Y:S01]  /*0010*/  S2R R187, SR_TID.X ;  /* 0x0000000000bb7919 */ /* 0x000ea20000002100 */
[----:B------:R-:W3:Y:S01]  /*0020*/  LDCU.64 UR12, c[0x0][0xc90] ;  /* 0x00019200ff0c77ac */ /* 0x000ee20008000a00 */
[----:B------:R-:W-:Y:S02]  /*0030*/  PRMT R180, RZ, 0x7610, R180 ;  /* 0x00007610ffb47816 */ /* 0x000fe400000000b4 */
[----:B------:R-:W-:Y:S02]  /*0040*/  ELECT P4, URZ, PT ;  /* 0x0000000000ff782f */ /* 0x000fe40003880000 */
[----:B---3--:R-:W-:-:S04]  /*0050*/  ISETP.NE.U32.AND P0, PT, RZ, UR12, PT ;  /* 0x0000000cff007c0c */ /* 0x008fc8000bf05070 */
[----:B------:R-:W-:Y:S02]  /*0060*/  ISETP.NE.AND.EX P1, PT, RZ, UR13, PT, P0 ;  /* 0x0000000dff007c0c */ /* 0x000fe4000bf25300 */
[----:B--2---:R-:W-:-:S05]  /*0070*/  SHF.R.U32.HI R181, RZ, 0x5, R187 ;  /* 0x00000005ffb57819 */ /* 0x004fca00000116bb */
[----:B------:R-:W2:Y:S02]  /*0080*/  SHFL.IDX PT, R0, R181, RZ, 0x1f ;  /* 0x00001fffb5007589 */ /* 0x000ea400000e0000 */
[----:B--2---:R-:W-:-:S04]  /*0090*/  R2UR UR21, R0 ;  /* 0x00000000001572ca */ /* 0x004fc800000e0000 */
[----:B-1----:R-:W-:Y:S05]  /*00a0*/  @P1 BRA `(.L_x_0) ;  /* 0x0000000000301947 */ /* 0x002fea0003800000 */
[----:B------:R-:W1:Y:S02]  /*00b0*/  LDCU.64 UR4, c[0x0][0xc88] ;  /* 0x00019100ff0477ac */ /* 0x000e640008000a00 */
[----:B-1----:R-:W-:-:S04]  /*00c0*/  UISETP.NE.U32.AND UP0, UPT, UR4, URZ, UPT ;  /* 0x000000ff0400728c */ /* 0x002fc8000bf05070 */
[----:B------:R-:W-:-:S09]  /*00d0*/  UISETP.NE.AND.EX UP0, UPT, UR5, URZ, UPT, UP0 ;  /* 0x000000ff0500728c */ /* 0x000fd2000bf05300 */
[----:B------:R-:W-:Y:S05]  /*00e0*/  BRA.U !UP0, `(.L_x_1) ;  /* 0x0000000108147547 */ /* 0x000fea000b800000 */
[----:B------:R-:W1:Y:S01]  /*00f0*/  LDC.64 R2, c[0x0][0xc88] ;  /* 0x00032200ff027b82 */ /* 0x000e620000000a00 */
[----:B------:R-:W1:Y:S02]  /*0100*/  LDCU.64 UR4, c[0x0][0x358] ;  /* 0x00006b00ff0477ac */ /* 0x000e640008000a00 */
[----:B-1----:R1:W5:Y:S01]  /*0110*/  LDG.E R133, desc[UR4][R2.64] ;  /* 0x0000000402857981 */ /* 0x002362000c1e1900 */
[----:B------:R-:W-:Y:S01]  /*0120*/  HFMA2 R180, -RZ, RZ, 0, 5.9604644775390625e-08 ;  /* 0x00000001ffb47431 */ /* 0x000fe200000001ff */
[----:B------:R-:W-:Y:S05]  /*0130*/  BRA `(.L_x_0) ;  /* 0x00000000000c7947 */ /* 0x000fea0003800000 */
.L_x_1:
[----:B------:R-:W1:Y:S01]  /*0140*/  LDCU UR4, c[0x0][0xc80] ;  /* 0x00019000ff0477ac */ /* 0x000e620008000800 */
[----:B------:R-:W-:Y:S01]  /*0150*/  HFMA2 R180, -RZ, RZ, 0, 5.9604644775390625e-08 ;  /* 0x00000001ffb47431 */ /* 0x000fe200000001ff */
[----:B-1----:R-:W-:-:S07]  /*0160*/  MOV R133, UR4 ;  /* 0x0000000400857c02 */ /* 0x002fce0008000f00 */
.L_x_0:
[----:B------:R-:W2:Y:S02]  /*0170*/  LDCU.64 UR4, c[0x0][0xcb0] ;  /* 0x00019600ff0477ac */ /* 0x000ea40008000a00 */
[----:B--2---:R-:W-:-:S04]  /*0180*/  UISETP.NE.U32.AND UP0, UPT, UR4, URZ, UPT ;  /* 0x000000ff0400728c */ /* 0x004fc8000bf05070 */
[----:B------:R-:W-:-:S09]  /*0190*/  UISETP.NE.AND.EX UP0, UPT, UR5, URZ, UPT, UP0 ;  /* 0x000000ff0500728c */ /* 0x000fd2000bf05300 */
[----:B------:R-:W-:Y:S05]  /*01a0*/  BRA.U UP0, `(.L_x_2) ;  /* 0x0000000100287547 */ /* 0x000fea000b800000 */
[----:B------:R-:W2:Y:S02]  /*01b0*/  LDCU.64 UR4, c[0x0][0xca8] ;  /* 0x00019500ff0477ac */ /* 0x000ea40008000a00 */
[----:B--2---:R-:W-:-:S04]  /*01c0*/  UISETP.NE.U32.AND UP0, UPT, UR4, URZ, UPT ;  /* 0x000000ff0400728c */ /* 0x004fc8000bf05070 */
[----:B------:R-:W-:-:S09]  /*01d0*/  UISETP.NE.AND.EX UP0, UPT, UR5, URZ, UPT, UP0 ;  /* 0x000000ff0500728c */ /* 0x000fd2000bf05300 */
[----:B------:R-:W-:Y:S05]  /*01e0*/  BRA.U !UP0, `(.L_x_3) ;  /* 0x0000000108107547 */ /* 0x000fea000b800000 */
[----:B------:R-:W2:Y:S01]  /*01f0*/  LDC.64 R130, c[0x0][0xca8] ;  /* 0x00032a00ff827b82 */ /* 0x000ea20000000a00 */
[----:B------:R-:W2:Y:S02]  /*0200*/  LDCU.64 UR4, c[0x0][0x358] ;  /* 0x00006b00ff0477ac */ /* 0x000ea40008000a00 */
[----:B--2---:R2:W5:Y:S01]  /*0210*/  LDG.E R130, desc[UR4][R130.64] ;  /* 0x0000000482827981 */ /* 0x004562000c1e1900 */
[----:B------:R-:W-:Y:S05]  /*0220*/  BRA `(.L_x_2) ;  /* 0x0000000000087947 */ /* 0x000fea0003800000 */
.L_x_3:
[----:B------:R-:W2:Y:S02]  /*0230*/  LDCU UR4, c[0x0][0xca0] ;  /* 0x00019400ff0477ac */ /* 0x000ea40008000800 */
[----:B--2---:R-:W-:Y:S02]  /*0240*/  MOV R130, UR4 ;  /* 0x0000000400827c02 */ /* 0x004fe40008000f00 */
.L_x_2:
[----:B------:R-:W-:Y:S01]  /*0250*/  IMAD.U32 R0, RZ, RZ, UR21 ;  /* 0x00000015ff007e24 */ /* 0x000fe2000f8e00ff */
[----:B------:R-:W-:Y:S04]  /*0260*/  BSSY.RECONVERGENT B0, `(.L_x_4) ;  /* 0x0000012000007945 */ /* 0x000fe80003800200 */
[C---:B------:R-:W-:Y:S02]  /*0270*/  ISETP.NE.OR P2, PT, R0.reuse, 0x1, !P4 ;  /* 0x000000010000780c */ /* 0x040fe40006745670 */
[----:B------:R-:W-:-:S11]  /*0280*/  ISETP.NE.OR P1, PT, R0, 0x3, !P4 ;  /* 0x000000030000780c */ /* 0x000fd60006725670 */
[----:B------:R-:W-:Y:S05]  /*0290*/  @P2 BRA `(.L_x_5) ;  /* 0x0000000000382947 */ /* 0x000fea0003800000 */
[----:B------:R-:W3:Y:S02]  /*02a0*/  LDCU.64 UR4, c[0x0][0x348] ;  /* 0x00006900ff0477ac */ /* 0x000ee40008000a00 */
[----:B---3--:R-:W-:Y:S02]  /*02b0*/  UIADD3 UR10, UP3, UPT, UR4, 0x80, URZ ;  /* 0x00000080040a7890 */ /* 0x008fe4000ff7e0ff */
[----:B------:R-:W-:Y:S02]  /*02c0*/  UIADD3 UR8, UP2, UPT, UR4, 0x180, URZ ;  /* 0x0000018004087890 */ /* 0x000fe4000ff5e0ff */
[----:B------:R-:W-:Y:S02]  /*02d0*/  UIADD3 UR6, UP1, UPT, UR4, 0x280, URZ ;  /* 0x0000028004067890 */ /* 0x000fe4000ff3e0ff */
[----:B------:R-:W-:Y:S02]  /*02e0*/  UIADD3 UR4, UP0, UPT, UR4, 0x380, URZ ;  /* 0x0000038004047890 */ /* 0x000fe4000ff1e0ff */
[----:B------:R-:W-:-:S02]  /*02f0*/  UIADD3.X UR11, UPT, UPT, URZ, UR5, URZ, UP3, !UPT ;  /* 0x00000005ff0b7290 */ /* 0x000fc40009ffe4ff */
[----:B------:R-:W-:Y:S02]  /*0300*/  UIADD3.X UR9, UPT, UPT, URZ, UR5, URZ, UP2, !UPT ;  /* 0x00000005ff097290 */ /* 0x000fe400097fe4ff */
[----:B------:R-:W-:Y:S02]  /*0310*/  UIADD3.X UR7, UPT, UPT, URZ, UR5, URZ, UP1, !UPT ;  /* 0x00000005ff077290 */ /* 0x000fe40008ffe4ff */
[----:B------:R-:W-:-:S03]  /*0320*/  UIADD3.X UR5, UPT, UPT, URZ, UR5, URZ, UP0, !UPT ;  /* 0x00000005ff057290 */ /* 0x000fc600087fe4ff */
[----:B------:R3:W-:Y:S02]  /*0330*/  UTMACCTL.PF [UR10] ;  /* 0x000000000a0079b9 */ /* 0x0007e40008040000 */
[----:B------:R3:W-:Y:S02]  /*0340*/  UTMACCTL.PF [UR8] ;  /* 0x00000000080079b9 */ /* 0x0007e40008040000 */
[----:B------:R3:W-:Y:S02]  /*0350*/  UTMACCTL.PF [UR6] ;  /* 0x00000000060079b9 */ /* 0x0007e40008040000 */
[----:B------:R3:W-:Y:S02]  /*0360*/  UTMACCTL.PF [UR4] ;  /* 0x00000000040079b9 */ /* 0x0007e40008040000 */
[----:B---3--:R-:W-:Y:S01]  /*0370*/  NOP ;  /* 0x0000000000007918 */ /* 0x008fe20000000000 */
.L_x_5:
[----:B------:R-:W-:Y:S05]  /*0380*/  BSYNC.RECONVERGENT B0 ;  /* 0x0000000000007941 */ /* 0x000fea0003800200 */
.L_x_4:
[----:B------:R-:W-:Y:S04]  /*0390*/  BSSY.RECONVERGENT B0, `(.L_x_6) ;  /* 0x000000a000007945 */ /* 0x000fe80003800200 */
[----:B------:R-:W-:Y:S05]  /*03a0*/  @P1 BRA `(.L_x_7) ;  /* 0x0000000000201947 */ /* 0x000fea0003800000 */
[----:B------:R-:W3:Y:S02]  /*03b0*/  LDCU.64 UR4, c[0x0][0x348] ;  /* 0x00006900ff0477ac */ /* 0x000ee40008000a00 */
[----:B---3--:R-:W-:Y:S02]  /*03c0*/  UIADD3 UR6, UP1, UPT, UR4, 0x980, URZ ;  /* 0x0000098004067890 */ /* 0x008fe4000ff3e0ff */
[----:B------:R-:W-:Y:S02]  /*03d0*/  UIADD3 UR4, UP0, UPT, UR4, 0xa80, URZ ;  /* 0x00000a8004047890 */ /* 0x000fe4000ff1e0ff */
[----:B------:R-:W-:Y:S02]  /*03e0*/  UIADD3.X UR7, UPT, UPT, URZ, UR5, URZ, UP1, !UPT ;  /* 0x00000005ff077290 */ /* 0x000fe40008ffe4ff */
[----:B------:R-:W-:-:S07]  /*03f0*/  UIADD3.X UR5, UPT, UPT, URZ, UR5, URZ, UP0, !UPT ;  /* 0x00000005ff057290 */ /* 0x000fce00087fe4ff */
[----:B------:R3:W-:Y:S02]  /*0400*/  UTMACCTL.PF [UR6] ;  /* 0x00000000060079b9 */ /* 0x0007e40008040000 */
[----:B------:R3:W-:Y:S02]  /*0410*/  UTMACCTL.PF [UR4] ;  /* 0x00000000040079b9 */ /* 0x0007e40008040000 */
[----:B---3--:R-:W-:Y:S01]  /*0420*/  NOP ;  /* 0x0000000000007918 */ /* 0x008fe20000000000 */
.L_x_7:
[----:B------:R-:W-:Y:S05]  /*0430*/  BSYNC.RECONVERGENT B0 ;  /* 0x0000000000007941 */ /* 0x000fea0003800200 */
.L_x_6:
[----:B------:R-:W3:Y:S01]  /*0440*/  LDCU.64 UR4, c[0x0][0xc88] ;  /* 0x00019100ff0477ac */ /* 0x000ee20008000a00 */
[----:B------:R-:W-:Y:S01]  /*0450*/  ISETP.NE.AND.EX P0, PT, RZ, UR13, PT, P0 ;  /* 0x0000000dff007c0c */ /* 0x000fe2000bf05300 */
[----:B------:R-:W-:Y:S01]  /*0460*/  UPLOP3.LUT UP5, UPT, UPT, UPT, UPT, 0x80, 0x8 ;  /* 0x000000000008789c */ /* 0x000fe20003faf070 */
[----:B---3--:R-:W-:-:S04]  /*0470*/  ISETP.NE.U32.AND P1, PT, RZ, UR4, PT ;  /* 0x00000004ff007c0c */ /* 0x008fc8000bf25070 */
[----:B------:R-:W-:-:S13]  /*0480*/  ISETP.NE.AND.EX P1, PT, RZ, UR5, PT, P1 ;  /* 0x00000005ff007c0c */ /* 0x000fda000bf25310 */
[----:B------:R-:W-:Y:S05]  /*0490*/  @P1 BRA P0, `(.L_x_8) ;  /* 0x0000000000281947 */ /* 0x000fea0000000000 */
[----:B------:R-:W-:Y:S01]  /*04a0*/  UISETP.NE.U32.AND UP0, UPT, UR12, URZ, UPT ;  /* 0x000000ff0c00728c */ /* 0x000fe2000bf05070 */
[----:B-----5:R-:W-:Y:S01]  /*04b0*/  FSETP.NEU.AND P0, PT, R133, RZ, PT ;  /* 0x000000ff8500720b */ /* 0x020fe20003f0d000 */
[----:B------:R-:W-:Y:S02]  /*04c0*/  UISETP.NE.U32.AND UP2, UPT, UR4, URZ, UPT ;  /* 0x000000ff0400728c */ /* 0x000fe4000bf45070 */
[----:B------:R-:W-:Y:S02]  /*04d0*/  UISETP.NE.AND.EX UP1, UPT, UR13, URZ, UPT, UP0 ;  /* 0x000000ff0d00728c */ /* 0x000fe4000bf25300 */
[----:B------:R-:W-:-:S04]  /*04e0*/  UISETP.NE.AND.EX UP0, UPT, UR5, URZ, UPT, UP2 ;  /* 0x000000ff0500728c */ /* 0x000fc8000bf05320 */
[----:B------:R-:W-:-:S04]  /*04f0*/  USEL UR4, URZ, 0xffffffff, UP0 ;  /* 0xffffffffff047887 */ /* 0x000fc80008000000 */
[----:B------:R-:W-:Y:S01]  /*0500*/  VOTEU.ANY UP0, P0 ;  /* 0x0000000000ff7886 */ /* 0x000fe20000000100 */
[----:B------:R-:W-:-:S04]  /*0510*/  @!UP1 USEL UR4, URZ, 0xffffffff, UP0 ;  /* 0xffffffffff049887 */ /* 0x000fc80008000000 */
[----:B------:R-:W-:-:S04]  /*0520*/  ULOP3.LUT UR4, UR4, 0x1, URZ, 0xc0, !UPT ;  /* 0x0000000104047892 */ /* 0x000fc8000f8ec0ff */
[----:B------:R-:W-:-:S11]  /*0530*/  UISETP.NE.U32.AND UP5, UPT, UR4, 0x1, UPT ;  /* 0x000000010400788c */ /* 0x000fd6000bfa5070 */
.L_x_8:
[----:B-1----:R-:W1:Y:S01]  /*0540*/  SHFL.IDX PT, R2, R181, RZ, 0x1f ;  /* 0x00001fffb5027589 */ /* 0x002e6200000e0000 */
[----:B------:R-:W-:-:S04]  /*0550*/  UISETP.NE.AND UP0, UPT, UR21, 0x2, UPT ;  /* 0x000000021500788c */ /* 0x000fc8000bf05270 */
[----:B------:R-:W-:Y:S01]  /*0560*/  USEL UR62, URZ, 0x1, UP0 ;  /* 0x00000001ff3e7887 */ /* 0x000fe20008000000 */
[----:B-1----:R-:W-:-:S13]  /*0570*/  ISETP.NE.AND P0, PT, R2, RZ, PT ;  /* 0x000000ff0200720c */ /* 0x002fda0003f05270 */
[----:B------:R-:W-:Y:S05]  /*0580*/  @P0 BRA `(.L_x_9) ;  /* 0x0000000000500947 */ /* 0x000fea0003800000 */
[----:B------:R-:W1:Y:S01]  /*0590*/  S2UR UR4, SR_CgaCtaId ;  /* 0x00000000000479c3 */ /* 0x000e620000008800 */
[----:B------:R-:W-:Y:S01]  /*05a0*/  UMOV UR5, 0x400 ;  /* 0x0000040000057882 */ /* 0x000fe20000000000 */
[----:B------:R-:W-:Y:S01]  /*05b0*/  UMOV UR8, 0x1 ;  /* 0x0000000100087882 */ /* 0x000fe20000000000 */
[----:B------:R-:W-:Y:S01]  /*05c0*/  UMOV UR6, 0x5 ;  /* 0x0000000500067882 */ /* 0x000fe20000000000 */
[----:B------:R-:W-:-:S04]  /*05d0*/  UIADD3 UR8, UPT, UPT, -UR8, 0x100000, URZ ;  /* 0x0010000008087890 */ /* 0x000fc8000fffe1ff */
[----:B------:R-:W-:Y:S02]  /*05e0*/  USHF.L.U32 UR9, UR8, 0xb, URZ ;  /* 0x0000000b08097899 */ /* 0x000fe400080006ff */
[----:B------:R-:W-:Y:S02]  /*05f0*/  USHF.L.U32 UR8, UR8, 0x1, URZ ;  /* 0x0000000108087899 */ /* 0x000fe400080006ff */
[----:B------:R-:W-:-:S04]  /*0600*/  UIADD3 UR6, UPT, UPT, -UR6, 0x100000, URZ ;  /* 0x0010000006067890 */ /* 0x000fc8000fffe1ff */
[----:B------:R-:W-:Y:S02]  /*0610*/  USHF.L.U32 UR7, UR6, 0xb, URZ ;  /* 0x0000000b06077899 */ /* 0x000fe400080006ff */
[----:B------:R-:W-:Y:S01]  /*0620*/  USHF.L.U32 UR6, UR6, 0x1, URZ ;  /* 0x0000000106067899 */ /* 0x000fe200080006ff */
[----:B------:R-:W-:Y:S01]  /*0630*/  ELECT P0, URZ, PT ;  /* 0x0000000000ff782f */ /* 0x000fe20003800000 */
[----:B-1----:R-:W-:Y:S01]  /*0640*/  ULEA UR4, UR4, UR5, 0x18 ;  /* 0x0000000504047291 */ /* 0x002fe2000f8ec0ff */
[----:B------:R-:W1:Y:S11]  /*0650*/  FENCE.VIEW.ASYNC.S ;  /* 0x00000000000073c6 */ /* 0x000e760000000000 */
[----:B-1----:R1:W3:Y:S01]  /*0660*/  SYNCS.EXCH.64 URZ, [UR4], UR8 ;  /* 0x0000000804ff75b2 */ /* 0x0022e20008000100 */
[----:B------:R1:W4:Y:S01]  /*0670*/  SYNCS.EXCH.64 URZ, [UR4+0x18], UR6 ;  /* 0x0000180604ff75b2 */ /* 0x0003220008000100 */
[----:B------:R1:W1:Y:S01]  /*0680*/  SYNCS.EXCH.64 URZ, [UR4+0x8], UR8 ;  /* 0x0000080804ff75b2 */ /* 0x0002620008000100 */
[----:B------:R1:W1:Y:S01]  /*0690*/  SYNCS.EXCH.64 URZ, [UR4+0x20], UR6 ;  /* 0x0000200604ff75b2 */ /* 0x0002620008000100 */
[----:B------:R1:W1:Y:S01]  /*06a0*/  SYNCS.EXCH.64 URZ, [UR4+0x10], UR8 ;  /* 0x0000100804ff75b2 */ /* 0x0002620008000100 */
[----:B------:R1:W1:Y:S01]  /*06b0*/  SYNCS.EXCH.64 URZ, [UR4+0x28], UR6 ;  /* 0x0000280604ff75b2 */ /* 0x0002620008000100 */
[----:B------:R-:W-:Y:S01]  /*06c0*/  NOP ;  /* 0x0000000000007918 */ /* 0x000fe20000000000 */
.L_x_9:
[----:B------:R-:W2:Y:S01]  /*06d0*/  SHFL.IDX PT, R2, R181, RZ, 0x1f ;  /* 0x00001fffb5027589 */ /* 0x000ea200000e0000 */
[----:B------:R-:W-:Y:S01]  /*06e0*/  NOP ;  /* 0x0000000000007918 */ /* 0x000fe20000000000 */
[----:B--2---:R-:W-:-:S13]  /*06f0*/  ISETP.NE.AND P0, PT, R2, 0x1, PT ;  /* 0x000000010200780c */ /* 0x004fda0003f05270 */
[----:B------:R-:W-:Y:S05]  /*0700*/  @P0 BRA `(.L_x_10) ;  /* 0x0000000000580947 */ /* 0x000fea0003800000 */
[----:B-1----:R-:W1:Y:S01]  /*0710*/  S2UR UR4, SR_CgaCtaId ;  /* 0x00000000000479c3 */ /* 0x002e620000008800 */
        /* <DEDUP_REMOVED lines=12> */
[----:B-1----:R2:W1:Y:S01]  /*07e0*/  SYNCS.EXCH.64 URZ, [UR4+0x30], UR8 ;  /* 0x0000300804ff75b2 */ /* 0x0024620008000100 */
[----:B------:R2:W1:Y:S01]  /*07f0*/  SYNCS.EXCH.64 URZ, [UR4+0x50], UR6 ;  /* 0x0000500604ff75b2 */ /* 0x0004620008000100 */
[----:B------:R2:W1:Y:S01]  /*0800*/  SYNCS.EXCH.64 URZ, [UR4+0x38], UR8 ;  /* 0x0000380804ff75b2 */ /* 0x0004620008000100 */
[----:B------:R2:W1:Y:S01]  /*0810*/  SYNCS.EXCH.64 URZ, [UR4+0x58], UR6 ;  /* 0x0000580604ff75b2 */ /* 0x0004620008000100 */
[----:B------:R2:W1:Y:S01]  /*0820*/  SYNCS.EXCH.64 URZ, [UR4+0x40], UR8 ;  /* 0x0000400804ff75b2 */ /* 0x0004620008000100 */
[----:B------:R2:W1:Y:S01]  /*0830*/  SYNCS.EXCH.64 URZ, [UR4+0x60], UR6 ;  /* 0x0000600604ff75b2 */ /* 0x0004620008000100 */
[----:B------:R2:W1:Y:S01]  /*0840*/  SYNCS.EXCH.64 URZ, [UR4+0x48], UR8 ;  /* 0x0000480804ff75b2 */ /* 0x0004620008000100 */
[----:B------:R2:W1:Y:S02]  /*0850*/  SYNCS.EXCH.64 URZ, [UR4+0x68], UR6 ;  /* 0x0000680604ff75b2 */ /* 0x0004640008000100 */
[----:B--2---:R-:W-:Y:S01]  /*0860*/  NOP ;  /* 0x0000000000007918 */ /* 0x004fe20000000000 */
.L_x_10:
[----:B------:R-:W2:Y:S01]  /*0870*/  SHFL.IDX PT, R2, R181, RZ, 0x1f ;  /* 0x00001fffb5027589 */ /* 0x000ea200000e0000 */
[----:B------:R-:W-:Y:S01]  /*0880*/  NOP ;  /* 0x0000000000007918 */ /* 0x000fe20000000000 */
[----:B--2---:R-:W-:-:S13]  /*0890*/  ISETP.NE.AND P0, PT, R2, 0x3, PT ;  /* 0x000000030200780c */ /* 0x004fda0003f05270 */
[----:B------:R-:W-:Y:S05]  /*08a0*/  @P0 BRA `(.L_x_11) ;  /* 0x0000000000300947 */ /* 0x000fea0003800000 */
[----:B-1----:R-:W1:Y:S01]  /*08b0*/  S2UR UR4, SR_CgaCtaId ;  /* 0x00000000000479c3 */ /* 0x002e620000008800 */
[----:B------:R-:W-:Y:S01]  /*08c0*/  UMOV UR6, 0x400 ;  /* 0x0000040000067882 */ /* 0x000fe20000000000 */
[----:B------:R-:W-:Y:S01]  /*08d0*/  UMOV UR5, 0x20 ;  /* 0x0000002000057882 */ /* 0x000fe20000000000 */
[----:B------:R-:W-:Y:S01]  /*08e0*/  ELECT P0, URZ, PT ;  /* 0x0000000000ff782f */ /* 0x000fe20003800000 */
[----:B-1----:R-:W-:Y:S02]  /*08f0*/  ULEA UR6, UR4, UR6, 0x18 ;  /* 0x0000000604067291 */ /* 0x002fe4000f8ec0ff */
[----:B------:R-:W-:-:S04]  /*0900*/  UIADD3 UR4, UPT, UPT, -UR5, 0x100000, URZ ;  /* 0x0010000005047890 */ /* 0x000fc8000fffe1ff */
[----:B------:R-:W-:Y:S02]  /*0910*/  USHF.L.U32 UR5, UR4, 0xb, URZ ;  /* 0x0000000b04057899 */ /* 0x000fe400080006ff */
[----:B------:R-:W-:Y:S01]  /*0920*/  USHF.L.U32 UR4, UR4, 0x1, URZ ;  /* 0x0000000104047899 */ /* 0x000fe200080006ff */
[----:B------:R-:W1:Y:S11]  /*0930*/  FENCE.VIEW.ASYNC.S ;  /* 0x00000000000073c6 */ /* 0x000e760000000000 */
[----:B-1----:R2:W1:Y:S01]  /*0940*/  SYNCS.EXCH.64 URZ, [UR6+0x70], UR4 ;  /* 0x0000700406ff75b2 */ /* 0x0024620008000100 */
[----:B------:R2:W1:Y:S02]  /*0950*/  SYNCS.EXCH.64 URZ, [UR6+0x78], UR4 ;  /* 0x0000780406ff75b2 */ /* 0x0004640008000100 */
[----:B--2---:R-:W-:Y:S01]  /*0960*/  NOP ;  /* 0x0000000000007918 */ /* 0x004fe20000000000 */
.L_x_11:
[----:B------:R-:W2:Y:S01]  /*0970*/  SHFL.IDX PT, R2, R181, RZ, 0x1f ;  /* 0x00001fffb5027589 */ /* 0x000ea200000e0000 */
[----:B------:R-:W-:Y:S01]  /*0980*/  NOP ;  /* 0x0000000000007918 */ /* 0x000fe20000000000 */
[----:B--2---:R-:W-:-:S13]  /*0990*/  ISETP.NE.AND P0, PT, R2, 0x4, PT ;  /* 0x000000040200780c */ /* 0x004fda0003f05270 */
[----:B------:R-:W-:Y:S05]  /*09a0*/  @P0 BRA `(.L_x_12) ;  /* 0x00000000004c0947 */ /* 0x000fea0003800000 */
[----:B-1----:R-:W1:Y:S01]  /*09b0*/  S2UR UR6, SR_CgaCtaId ;  /* 0x00000000000679c3 */ /* 0x002e620000008800 */
[----:B------:R-:W-:Y:S01]  /*09c0*/  UMOV UR4, 0x720 ;  /* 0x0000072000047882 */ /* 0x000fe20000000000 */
[----:B------:R-:W-:Y:S01]  /*09d0*/  UMOV UR5, 0x400 ;  /* 0x0000040000057882 */ /* 0x000fe20000000000 */
[----:B------:R-:W-:Y:S01]  /*09e0*/  USEL UR4, UR4, 0x620, UP5 ;  /* 0x0000062004047887 */ /* 0x000fe2000a800000 */
[----:B------:R-:W-:Y:S01]  /*09f0*/  UMOV UR8, 0x1 ;  /* 0x0000000100087882 */ /* 0x000fe20000000000 */
[----:B------:R-:W-:Y:S01]  /*0a00*/  ELECT P0, URZ, PT ;  /* 0x0000000000ff782f */ /* 0x000fe20003800000 */
[----:B------:R-:W-:-:S04]  /*0a10*/  UIADD3 UR8, UPT, UPT, -UR8, 0x100000, URZ ;  /* 0x0010000008087890 */ /* 0x000fc8000fffe1ff */
[----:B------:R-:W-:Y:S02]  /*0a20*/  USHF.L.U32 UR9, UR8, 0xb, URZ ;  /* 0x0000000b08097899 */ /* 0x000fe400080006ff */
[----:B------:R-:W-:Y:S02]  /*0a30*/  USHF.L.U32 UR8, UR8, 0x1, URZ ;  /* 0x0000000108087899 */ /* 0x000fe400080006ff */
[----:B-1----:R-:W-:Y:S02]  /*0a40*/  ULEA UR6, UR6, UR5, 0x18 ;  /* 0x0000000506067291 */ /* 0x002fe4000f8ec0ff */
[----:B------:R-:W-:-:S04]  /*0a50*/  UIADD3 UR4, UPT, UPT, -UR4, 0x100000, URZ ;  /* 0x0010000004047890 */ /* 0x000fc8000fffe1ff */
[----:B------:R-:W-:Y:S02]  /*0a60*/  USHF.L.U32 UR5, UR4, 0xb, URZ ;  /* 0x0000000b04057899 */ /* 0x000fe400080006ff */
[----:B------:R-:W-:Y:S01]  /*0a70*/  USHF.L.U32 UR4, UR4, 0x1, URZ ;  /* 0x0000000104047899 */ /* 0x000fe200080006ff */
[----:B------:R-:W1:Y:S03]  /*0a80*/  FENCE.VIEW.ASYNC.S ;  /* 0x00000000000073c6 */ /* 0x000e660000000000 */
[----:B-1----:R2:W1:Y:S08]  /*0a90*/  SYNCS.EXCH.64 URZ, [UR6+0x80], UR8 ;  /* 0x0000800806ff75b2 */ /* 0x0024700008000100 */
[----:B------:R2:W1:Y:S01]  /*0aa0*/  SYNCS.EXCH.64 URZ, [UR6+0x90], UR4 ;  /* 0x0000900406ff75b2 */ /* 0x0004620008000100 */
[----:B------:R2:W1:Y:S01]  /*0ab0*/  SYNCS.EXCH.64 URZ, [UR6+0x88], UR8 ;  /* 0x0000880806ff75b2 */ /* 0x0004620008000100 */
[----:B------:R2:W1:Y:S02]  /*0ac0*/  SYNCS.EXCH.64 URZ, [UR6+0x98], UR4 ;  /* 0x0000980406ff75b2 */ /* 0x0004640008000100 */
[----:B--2---:R-:W-:Y:S01]  /*0ad0*/  NOP ;  /* 0x0000000000007918 */ /* 0x004fe20000000000 */
.L_x_12:
        /* <DEDUP_REMOVED lines=18> */
[----:B------:R2:W1:Y:S02]  /*0c00*/  SYNCS.EXCH.64 URZ, [UR4+0xa8], UR6 ;  /* 0x0000a80604ff75b2 */ /* 0x0004640008000100 */
[----:B--2---:R-:W-:Y:S01]  /*0c10*/  NOP ;  /* 0x0000000000007918 */ /* 0x004fe20000000000 */
.L_x_13:
[----:B------:R-:W2:Y:S01]  /*0c20*/  SHFL.IDX PT, R2, R181, RZ, 0x1f ;  /* 0x00001fffb5027589 */ /* 0x000ea200000e0000 */
[----:B------:R-:W-:Y:S01]  /*0c30*/  ISETP.NE.OR P1, PT, RZ, UR21, !P4 ;  /* 0x00000015ff007c0c */ /* 0x000fe2000e725670 */
[----:B------:R-:W-:Y:S01]  /*0c40*/  NOP ;  /* 0x0000000000007918 */ /* 0x000fe20000000000 */
[----:B--2---:R-:W-:-:S13]  /*0c50*/  ISETP.NE.AND P0, PT, R2, 0x3, PT ;  /* 0x000000030200780c */ /* 0x004fda0003f05270 */
[----:B------:R-:W-:Y:S05]  /*0c60*/  @P0 BRA `(.L_x_14) ;  /* 0x0000000000380947 */ /* 0x000fea0003800000 */
[----:B-1----:R-:W1:Y:S01]  /*0c70*/  S2UR UR4, SR_CgaCtaId ;  /* 0x00000000000479c3 */ /* 0x002e620000008800 */
[----:B------:R-:W-:Y:S01]  /*0c80*/  UMOV UR5, 0x400 ;  /* 0x0000040000057882 */ /* 0x000fe20000000000 */
[----:B------:R-:W-:Y:S01]  /*0c90*/  UMOV UR6, 0x20 ;  /* 0x0000002000067882 */ /* 0x000fe20000000000 */
[----:B------:R-:W-:Y:S01]  /*0ca0*/  ELECT P0, URZ, PT ;  /* 0x0000000000ff782f */ /* 0x000fe20003800000 */
[----:B------:R-:W-:-:S04]  /*0cb0*/  UIADD3 UR6, UPT, UPT, -UR6, 0x100000, URZ ;  /* 0x0010000006067890 */ /* 0x000fc8000fffe1ff */
[----:B------:R-:W-:Y:S02]  /*0cc0*/  USHF.L.U32 UR7, UR6, 0xb, URZ ;  /* 0x0000000b06077899 */ /* 0x000fe400080006ff */
[----:B------:R-:W-:Y:S02]  /*0cd0*/  USHF.L.U32 UR6, UR6, 0x1, URZ ;  /* 0x0000000106067899 */ /* 0x000fe400080006ff */
[----:B-1----:R-:W-:Y:S01]  /*0ce0*/  ULEA UR4, UR4, UR5, 0x18 ;  /* 0x0000000504047291 */ /* 0x002fe2000f8ec0ff */
[----:B------:R-:W1:Y:S11]  /*0cf0*/  FENCE.VIEW.ASYNC.S ;  /* 0x00000000000073c6 */ /* 0x000e760000000000 */
[----:B-1----:R2:W1:Y:S01]  /*0d00*/  SYNCS.EXCH.64 URZ, [UR4+0xb0], UR6 ;  /* 0x0000b00604ff75b2 */ /* 0x0024620008000100 */
[----:B------:R2:W1:Y:S01]  /*0d10*/  SYNCS.EXCH.64 URZ, [UR4+0xc0], UR6 ;  /* 0x0000c00604ff75b2 */ /* 0x0004620008000100 */
[----:B------:R2:W1:Y:S01]  /*0d20*/  SYNCS.EXCH.64 URZ, [UR4+0xb8], UR6 ;  /* 0x0000b80604ff75b2 */ /* 0x0004620008000100 */
[----:B------:R2:W1:Y:S02]  /*0d30*/  SYNCS.EXCH.64 URZ, [UR4+0xc8], UR6 ;  /* 0x0000c80604ff75b2 */ /* 0x0004640008000100 */
[----:B--2---:R-:W-:Y:S01]  /*0d40*/  NOP ;  /* 0x0000000000007918 */ /* 0x004fe20000000000 */
.L_x_14:
[----:B-1----:R-:W1:Y:S01]  /*0d50*/  S2UR UR7, SR_CgaCtaId ;  /* 0x00000000000779c3 */ /* 0x002e620000008800 */
[----:B------:R-:W-:Y:S01]  /*0d60*/  VOTEU.ALL UP0, P1 ;  /* 0x0000000000ff7886 */ /* 0x000fe20000800000 */
[----:B------:R-:W-:Y:S01]  /*0d70*/  UMOV UR4, 0x80 ;  /* 0x0000008000047882 */ /* 0x000fe20000000000 */
[----:B------:R-:W2:Y:S01]  /*0d80*/  LDCU UR30, c[0x0][0x36c] ;  /* 0x00006d80ff1e77ac */ /* 0x000ea20008000800 */
[----:B------:R-:W-:Y:S01]  /*0d90*/  NOP ;  /* 0x0000000000007918 */ /* 0x000fe20000000000 */
[----:B------:R-:W-:Y:S01]  /*0da0*/  ISETP.NE.OR P4, PT, R0, 0x2, !P4 ;  /* 0x000000020000780c */ /* 0x000fe20006785670 */
[----:B------:R-:W-:Y:S01]  /*0db0*/  @!UP0 UMOV UR6, 0x400 ;  /* 0x0000040000068882 */ /* 0x000fe20000000000 */
[----:B------:R-:W-:-:S04]  /*0dc0*/  @!UP0 UIADD3 UR4, UPT, UPT, -UR4, 0x100000, URZ ;  /* 0x0010000004048890 */ /* 0x000fc8000fffe1ff */
[----:B------:R-:W-:Y:S02]  /*0dd0*/  @!UP0 USHF.L.U32 UR5, UR4, 0xb, URZ ;  /* 0x0000000b04058899 */ /* 0x000fe400080006ff */
[----:B------:R-:W-:Y:S01]  /*0de0*/  @!UP0 USHF.L.U32 UR4, UR4, 0x1, URZ ;  /* 0x0000000104048899 */ /* 0x000fe200080006ff */
[----:B------:R-:W-:Y:S01]  /*0df0*/  LOP3.LUT R0, R187, 0x1f, RZ, 0xc0, !PT ;  /* 0x0000001fbb007812 */ /* 0x000fe200078ec0ff */
[----:B------:R-:W-:Y:S02]  /*0e00*/  UISETP.NE.AND UP6, UPT, UR21, URZ, UPT ;  /* 0x000000ff1500728c */ /* 0x000fe4000bfc5270 */
[----:B--2---:R-:W-:Y:S02]  /*0e10*/  UISETP.EQ.U32.AND UP1, UPT, UR30, 0x1, UPT ;  /* 0x000000011e00788c */ /* 0x004fe4000bf22070 */
[----:B-1----:R-:W-:Y:S01]  /*0e20*/  @!UP0 ULEA UR6, UR7, UR6, 0x18 ;  /* 0x0000000607068291 */ /* 0x002fe2000f8ec0ff */
[----:B------:R-:W-:Y:S01]  /*0e30*/  VOTEU.ALL UP0, P1 ;  /* 0x0000000000ff7886 */ /* 0x000fe20000800000 */
[----:B------:R-:W1:Y:S10]  /*0e40*/  FENCE.VIEW.ASYNC.S ;  /* 0x00000000000073c6 */ /* 0x000e740000000000 */
[----:B-1----:R1:W2:Y:S01]  /*0e50*/  @!UP0 SYNCS.EXCH.64 URZ, [UR6+0xd0], UR4 ;  /* 0x0000d00406ff85b2 */ /* 0x0022a20008000100 */
[----:B------:R-:W-:Y:S05]  /*0e60*/  BRA.U !UP1, `(.L_x_15) ;  /* 0x0000000109087547 */ /* 0x000fea000b800000 */
[----:B--234-:R-:W-:Y:S01]  /*0e70*/  UCGABAR_ARV ;  /* 0x00000000000079c7 */ /* 0x01cfe20008000000 */
[----:B------:R-:W-:Y:S05]  /*0e80*/  BRA `(.L_x_16) ;  /* 0x0000000000047947 */ /* 0x000fea0003800000 */
.L_x_15:
[----:B--234-:R-:W-:Y:S01]  /*0e90*/  NOP ;  /* 0x0000000000007918 */ /* 0x01cfe20000000000 */
.L_x_16:
[----:B------:R-:W2:Y:S01]  /*0ea0*/  S2UR UR19, SR_CTAID.X ;  /* 0x00000000001379c3 */ /* 0x000ea20000002500 */
[----:B------:R-:W-:-:S05]  /*0eb0*/  CS2R.32 R183, SR_CgaSize ;  /* 0x0000000000b77805 */ /* 0x000fca0000008a00 */
[----:B------:R-:W-:-:S05]  /*0ec0*/  IMAD R183, R183, -0xa0, RZ ;  /* 0xffffff60b7b77824 */ /* 0x000fca00078e02ff */
[----:B-1----:R-:W-:-:S14]  /*0ed0*/  R2UR UR5, R183 ;  /* 0x00000000b70572ca */ /* 0x002fdc00000e0000 */
[----:B------:R-:W1:Y:S01]  /*0ee0*/  LDCU UR5, c[0x0][UR5+0x2b0] ;  /* 0x00005600050577ac */ /* 0x000e620008000800 */
[----:B------:R-:W-:-:S05]  /*0ef0*/  CS2R.32 R183, SR_CgaSize ;  /* 0x0000000000b77805 */ /* 0x000fca0000008a00 */
[----:B------:R-:W-:-:S05]  /*0f00*/  IMAD R183, R183, -0xa0, RZ ;  /* 0xffffff60b7b77824 */ /* 0x000fca00078e02ff */
[----:B------:R-:W-:-:S14]  /*0f10*/  R2UR UR4, R183 ;  /* 0x00000000b70472ca */ /* 0x000fdc00000e0000 */
[----:B------:R-:W3:Y:S01]  /*0f20*/  LDCU UR4, c[0x0][UR4+0x2b4] ;  /* 0x00005680040477ac */ /* 0x000ee20008000800 */
[----:B------:R-:W4:Y:S01]  /*0f30*/  S2UR UR20, SR_CTAID.Y ;  /* 0x00000000001479c3 */ /* 0x000f220000002600 */
[----:B------:R-:W-:-:S05]  /*0f40*/  CS2R.32 R183, SR_CgaSize ;  /* 0x0000000000b77805 */ /* 0x000fca0000008a00 */
[----:B------:R-:W-:-:S05]  /*0f50*/  IMAD R183, R183, -0xa0, RZ ;  /* 0xffffff60b7b77824 */ /* 0x000fca00078e02ff */
[----:B------:R-:W-:-:S14]  /*0f60*/  R2UR UR7, R183 ;  /* 0x00000000b70772ca */ /* 0x000fdc00000e0000 */
[----:B------:R-:W3:Y:S01]  /*0f70*/  LDCU UR7, c[0x0][UR7+0x2a0] ;  /* 0x00005400070777ac */ /* 0x000ee20008000800 */
[----:B------:R-:W-:-:S05]  /*0f80*/  CS2R.32 R183, SR_CgaSize ;  /* 0x0000000000b77805 */ /* 0x000fca0000008a00 */
[----:B------:R-:W-:-:S05]  /*0f90*/  IMAD R183, R183, -0xa0, RZ ;  /* 0xffffff60b7b77824 */ /* 0x000fca00078e02ff */
[----:B------:R-:W-:-:S14]  /*0fa0*/  R2UR UR8, R183 ;  /* 0x00000000b70872ca */ /* 0x000fdc00000e0000 */
[----:B------:R-:W3:Y:S01]  /*0fb0*/  LDCU UR8, c[0x0][UR8+0x2a4] ;  /* 0x00005480080877ac */ /* 0x000ee20008000800 */
[----:B------:R-:W3:Y:S01]  /*0fc0*/  S2UR UR6, SR_CgaCtaId ;  /* 0x00000000000679c3 */ /* 0x000ee20000008800 */
[----:B------:R-:W3:Y:S01]  /*0fd0*/  LDCU UR26, c[0x0][0xf24] ;  /* 0x0001e480ff1a77ac */ /* 0x000ee20008000800 */
[----:B------:R-:W3:Y:S01]  /*0fe0*/  LDCU UR39, c[0x0][0xf24] ;  /* 0x0001e480ff2777ac */ /* 0x000ee20008000800 */
[----:B--2---:R-:W-:Y:S01]  /*0ff0*/  I2FP.F32.U32 R3, UR19 ;  /* 0x0000001300037c45 */ /* 0x004fe20008201000 */
[----:B------:R-:W2:Y:S04]  /*1000*/  LDCU UR29, c[0x0][0xf30] ;  /* 0x0001e600ff1d77ac */ /* 0x000ea80008000800 */
[----:B-1----:R-:W-:Y:S01]  /*1010*/  FMUL R3, R3, UR5 ;  /* 0x0000000503037c20 */ /* 0x002fe20008400000 */
[----:B------:R-:W-:Y:S01]  /*1020*/  UMOV UR14, 0x55 ;  /* 0x00000055000e7882 */ /* 0x000fe20000000000 */
[----:B------:R-:W-:Y:S01]  /*1030*/  UMOV UR15, 0x3 ;  /* 0x00000003000f7882 */ /* 0x000fe20000000000 */
[----:B----4-:R-:W-:-:S03]  /*1040*/  I2FP.F32.U32 R2, UR20 ;  /* 0x0000001400027c45 */ /* 0x010fc60008201000 */
[----:B------:R-:W1:Y:S02]  /*1050*/  F2I.U32.TRUNC.NTZ R3, R3 ;  /* 0x0000000300037305 */ /* 0x000e64000020f000 */
[----:B---3--:R-:W-:Y:S01]  /*1060*/  FMUL R2, R2, UR4 ;  /* 0x0000000402027c20 */ /* 0x008fe20008400000 */
[----:B------:R-:W-:Y:S02]  /*1070*/  ULOP3.LUT UR68, UR6, 0x1, URZ, 0xc0, !UPT ;  /* 0x0000000106447892 */ /* 0x000fe4000f8ec0ff */
[----:B------:R-:W-:-:S03]  /*1080*/  USHF.R.U32.HI UR28, URZ, 0x1, UR6 ;  /* 0x00000001ff1c7899 */ /* 0x000fc60008011606 */
[----:B------:R-:W3:Y:S01]  /*1090*/  F2I.U32.TRUNC.NTZ R2, R2 ;  /* 0x0000000200027305 */ /* 0x000ee2000020f000 */
[----:B------:R-:W-:Y:S02]  /*10a0*/  ULOP3.LUT UR5, UR6, 0x6, URZ, 0xc0, !UPT ;  /* 0x0000000606057892 */ /* 0x000fe4000f8ec0ff */
[----:B------:R-:W-:Y:S02]  /*10b0*/  USHF.L.U32 UR53, UR6, 0xb, URZ ;  /* 0x0000000b06357899 */ /* 0x000fe400080006ff */
[----:B------:R-:W-:Y:S02]  /*10c0*/  USHF.L.U32 UR52, UR6, 0xe, URZ ;  /* 0x0000000e06347899 */ /* 0x000fe400080006ff */
[----:B------:R-:W-:Y:S01]  /*10d0*/  USHF.L.U32 UR51, UR6, 0x6, URZ ;  /* 0x0000000606337899 */ /* 0x000fe200080006ff */
[----:B-1----:R-:W-:Y:S01]  /*10e0*/  R2UR UR4, R3 ;  /* 0x00000000030472ca */ /* 0x002fe200000e0000 */
[----:B------:R-:W-:Y:S02]  /*10f0*/  USHF.L.U32 UR18, UR6, 0x5, URZ ;  /* 0x0000000506127899 */ /* 0x000fe400080006ff */
[----:B------:R-:W-:-:S02]  /*1100*/  USHF.L.U32 UR50, UR6, 0x9, URZ ;  /* 0x0000000906327899 */ /* 0x000fc400080006ff */
[----:B------:R-:W-:Y:S01]  /*1110*/  UISETP.GT.U32.AND UP0, UPT, UR5, 0xffff, UPT ;  /* 0x0000ffff0500788c */ /* 0x000fe2000bf04070 */
[----:B---3--:R-:W-:Y:S01]  /*1120*/  R2UR UR6, R2 ;  /* 0x00000000020672ca */ /* 0x008fe200000e0000 */
[----:B------:R-:W-:Y:S01]  /*1130*/  UISETP.GT.U32.AND UP1, UPT, UR68, 0xffff, UPT ;  /* 0x0000ffff4400788c */ /* 0x000fe2000bf24070 */
[----:B------:R-:W-:Y:S01]  /*1140*/  PRMT R2, RZ, 0x7610, R2 ;  /* 0x00007610ff027816 */ /* 0x000fe20000000002 */
[----:B------:R-:W-:Y:S02]  /*1150*/  USEL UR38, UR5, 0xffff, !UP0 ;  /* 0x0000ffff05267887 */ /* 0x000fe4000c000000 */
[----:B------:R-:W-:Y:S02]  /*1160*/  USEL UR45, UR68, 0xffff, !UP1 ;  /* 0x0000ffff442d7887 */ /* 0x000fe4000c800000 */
[----:B------:R-:W-:-:S04]  /*1170*/  UIADD3 UR5, UPT, UPT, -UR4, URZ, URZ ;  /* 0x000000ff04057290 */ /* 0x000fc8000fffe1ff */
[----:B------:R-:W-:Y:S02]  /*1180*/  UIMAD UR5, UR7, UR5, UR19 ;  /* 0x00000005070572a4 */ /* 0x000fe4000f8e0213 */
[----:B------:R-:W-:-:S04]  /*1190*/  UIADD3 UR4, UPT, UPT, -UR6, URZ, URZ ;  /* 0x000000ff06047290 */ /* 0x000fc8000fffe1ff */
[----:B------:R-:W-:Y:S01]  /*11a0*/  UIMAD UR4, UR8, UR4, UR20 ;  /* 0x00000004080472a4 */ /* 0x000fe2000f8e0214 */
[----:B------:R-:W-:-:S05]  /*11b0*/  IMAD.U32 R183, RZ, RZ, UR5 ;  /* 0x00000005ffb77e24 */ /* 0x000fca000f8e00ff */
[----:B------:R-:W-:Y:S01]  /*11c0*/  IMAD.U32 R182, RZ, RZ, UR4 ;  /* 0x00000004ffb67e24 */ /* 0x000fe2000f8e00ff */
[----:B--2---:R-:W-:Y:S06]  /*11d0*/  BRA.U UP6, `(.L_x_17) ;  /* 0x0000000106747547 */ /* 0x004fec000b800000 */
[----:B------:R-:W-:Y:S02]  /*11e0*/  R2UR UR4, R182 ;  /* 0x00000000b60472ca */ /* 0x000fe400000e0000 */
[----:B------:R-:W-:-:S11]  /*11f0*/  R2UR UR7, R183 ;  /* 0x00000000b70772ca */ /* 0x000fd600000e0000 */
[----:B------:R-:W-:Y:S02]  /*1200*/  UISETP.NE.AND UP2, UPT, UR4, 0x2, UPT ;  /* 0x000000020400788c */ /* 0x000fe4000bf45270 */
[----:B------:R-:W-:Y:S02]  /*1210*/  UISETP.NE.AND UP4, UPT, UR4, URZ, UPT ;  /* 0x000000ff0400728c */ /* 0x000fe4000bf85270 */
[----:B------:R-:W-:Y:S02]  /*1220*/  UISETP.NE.AND UP0, UPT, UR4, 0x1, UPT ;  /* 0x000000010400788c */ /* 0x000fe4000bf05270 */
[----:B------:R-:W-:Y:S02]  /*1230*/  UISETP.NE.AND UP1, UPT, UR4, 0x3, UPT ;  /* 0x000000030400788c */ /* 0x000fe4000bf25270 */
[----:B------:R-:W-:Y:S02]  /*1240*/  USEL UR4, URZ, 0x10, UP2 ;  /* 0x00000010ff047887 */ /* 0x000fe40009000000 */
[----:B------:R-:W-:-:S02]  /*1250*/  USEL UR12, URZ, 0x20, UP2 ;  /* 0x00000020ff0c7887 */ /* 0x000fc40009000000 */
[----:B------:R-:W-:Y:S02]  /*1260*/  UISETP.NE.AND UP3, UPT, UR7, URZ, UPT ;  /* 0x000000ff0700728c */ /* 0x000fe4000bf65270 */
[----:B------:R-:W-:Y:S02]  /*1270*/  USEL UR5, URZ, 0x4, UP0 ;  /* 0x00000004ff057887 */ /* 0x000fe40008000000 */
[----:B------:R-:W-:Y:S02]  /*1280*/  UISETP.NE.AND UP2, UPT, UR7, URZ, UP4 ;  /* 0x000000ff0700728c */ /* 0x000fe4000a745270 */
[----:B------:R-:W-:Y:S02]  /*1290*/  USEL UR11, URZ, 0x8, UP0 ;  /* 0x00000008ff0b7887 */ /* 0x000fe40008000000 */
[----:B------:R-:W-:Y:S02]  /*12a0*/  UISETP.NE.AND UP0, UPT, UR7, 0x1, UPT ;  /* 0x000000010700788c */ /* 0x000fe4000bf05270 */
[----:B------:R-:W-:-:S02]  /*12b0*/  USEL UR6, URZ, 0x2, UP4 ;  /* 0x00000002ff067887 */ /* 0x000fc4000a000000 */
[----:B------:R-:W-:Y:S02]  /*12c0*/  USEL UR7, URZ, 0x40, UP1 ;  /* 0x00000040ff077887 */ /* 0x000fe40008800000 */
[----:B------:R-:W-:Y:S02]  /*12d0*/  USEL UR10, URZ, 0x1, UP2 ;  /* 0x00000001ff0a7887 */ /* 0x000fe40009000000 */
[----:B------:R-:W-:Y:S02]  /*12e0*/  USEL UR8, UR5, 0x4, UP3 ;  /* 0x0000000405087887 */ /* 0x000fe40009800000 */
[----:B------:R-:W-:Y:S02]  /*12f0*/  USEL UR4, UR4, 0x10, UP3 ;  /* 0x0000001004047887 */ /* 0x000fe40009800000 */
[----:B------:R-:W-:Y:S02]  /*1300*/  USEL UR9, UR7, 0x40, UP3 ;  /* 0x0000004007097887 */ /* 0x000fe40009800000 */
[----:B------:R-:W-:-:S02]  /*1310*/  USEL UR5, UR6, 0x2, UP0 ;  /* 0x0000000206057887 */ /* 0x000fc40008000000 */
[----:B------:R-:W-:Y:S02]  /*1320*/  UIADD3 UR4, UPT, UPT, UR4, UR8, UR10 ;  /* 0x0000000804047290 */ /* 0x000fe4000fffe00a */
[----:B------:R-:W-:Y:S02]  /*1330*/  USEL UR13, URZ, 0x80, UP1 ;  /* 0x00000080ff0d7887 */ /* 0x000fe40008800000 */
[----:B------:R-:W-:Y:S02]  /*1340*/  USEL UR7, UR11, 0x8, UP0 ;  /* 0x000000080b077887 */ /* 0x000fe40008000000 */
[----:B------:R-:W-:Y:S02]  /*1350*/  USEL UR6, UR12, 0x20, UP0 ;  /* 0x000000200c067887 */ /* 0x000fe40008000000 */
[----:B------:R-:W-:Y:S02]  /*1360*/  UIADD3 UR4, UPT, UPT, UR5, UR9, UR4 ;  /* 0x0000000905047290 */ /* 0x000fe4000fffe004 */
[----:B------:R-:W-:-:S02]  /*1370*/  USEL UR5, UR13, 0x80, UP0 ;  /* 0x000000800d057887 */ /* 0x000fc40008000000 */
[----:B------:R-:W-:-:S04]  /*1380*/  UIADD3 UR4, UPT, UPT, UR6, UR7, UR4 ;  /* 0x0000000706047290 */ /* 0x000fc8000fffe004 */
[----:B------:R-:W-:-:S06]  /*1390*/  UIADD3 UR4, UPT, UPT, UR4, UR5, URZ ;  /* 0x0000000504047290 */ /* 0x000fcc000fffe0ff */
[----:B------:R-:W-:-:S07]  /*13a0*/  IMAD.U32 R2, RZ, RZ, UR4 ;  /* 0x00000004ff027e24 */ /* 0x000fce000f8e00ff */
.L_x_17:
[----:B------:R-:W1:Y:S01]  /*13b0*/  S2UR UR44, SR_CTAID.Z ;  /* 0x00000000002c79c3 */ /* 0x000e620000002700 */
[----:B------:R-:W-:Y:S02]  /*13c0*/  UISETP.GE.AND UP0, UPT, UR26, 0x1, UPT ;  /* 0x000000011a00788c */ /* 0x000fe4000bf06270 */
[----:B------:R-:W-:Y:S02]  /*13d0*/  ULOP3.LUT UR45, UR45, 0xffff, URZ, 0xc0, !UPT ;  /* 0x0000ffff2d2d7892 */ /* 0x000fe4000f8ec0ff */
[----:B------:R-:W-:Y:S02]  /*13e0*/  ULOP3.LUT UR38, UR38, 0xffff, URZ, 0xc0, !UPT ;  /* 0x0000ffff26267892 */ /* 0x000fe4000f8ec0ff */
[----:B------:R-:W-:Y:S02]  /*13f0*/  UISETP.NE.AND UP3, UPT, UR21, 0x2, UPT ;  /* 0x000000021500788c */ /* 0x000fe4000bf65270 */
[----:B------:R-:W-:Y:S02]  /*1400*/  ULOP3.LUT UR53, UR53, 0x3000, URZ, 0xc0, !UPT ;  /* 0x0000300035357892 */ /* 0x000fe4000f8ec0ff */
[----:B------:R-:W-:-:S02]  /*1410*/  ULOP3.LUT UR52, UR52, 0x4000, URZ, 0xc0, !UPT ;  /* 0x0000400034347892 */ /* 0x000fc4000f8ec0ff */
[----:B------:R-:W-:Y:S02]  /*1420*/  ULOP3.LUT UR51, UR51, 0x180, URZ, 0xc0, !UPT ;  /* 0x0000018033337892 */ /* 0x000fe4000f8ec0ff */
[----:B------:R-:W-:Y:S02]  /*1430*/  ULOP3.LUT UR50, UR50, 0x200, URZ, 0xc0, !UPT ;  /* 0x0000020032327892 */ /* 0x000fe4000f8ec0ff */
[----:B------:R-:W-:Y:S02]  /*1440*/  ULOP3.LUT UR18, UR18, 0xc0, URZ, 0xc0, !UPT ;  /* 0x000000c012127892 */ /* 0x000fe4000f8ec0ff */
[----:B------:R-:W-:Y:S02]  /*1450*/  USHF.L.U32 UR45, UR14, UR45, URZ ;  /* 0x0000002d0e2d7299 */ /* 0x000fe400080006ff */
[----:B------:R-:W-:Y:S01]  /*1460*/  USHF.L.U32 UR38, UR15, UR38, URZ ;  /* 0x000000260f267299 */ /* 0x000fe200080006ff */
[----:B------:R-:W-:Y:S11]  /*1470*/  BRA.U !UP0, `(.L_x_18) ;  /* 0x0000000108d47547 */ /* 0x000ff6000b800000 */
[----:B------:R-:W2:Y:S01]  /*1480*/  LDCU.128 UR12, c[0x0][0xf10] ;  /* 0x0001e200ff0c77ac */ /* 0x000ea20008000c00 */
[----:B------:R-:W3:Y:S01]  /*1490*/  LDCU UR6, c[0x0][0x370] ;  /* 0x00006e00ff0677ac */ /* 0x000ee20008000800 */
[----:B------:R-:W4:Y:S01]  /*14a0*/  LDCU UR5, c[0x0][0x374] ;  /* 0x00006e80ff0577ac */ /* 0x000f220008000800 */
[----:B------:R-:W1:Y:S01]  /*14b0*/  LDCU UR27, c[0x0][0xf0c] ;  /* 0x0001e180ff1b77ac */ /* 0x000e620008000800 */
[----:B------:R-:W1:Y:S01]  /*14c0*/  LDCU UR7, c[0x0][0xf20] ;  /* 0x0001e400ff0777ac */ /* 0x000e620008000800 */
[----:B------:R-:W1:Y:S01]  /*14d0*/  LDCU.64 UR8, c[0x0][0xf28] ;  /* 0x0001e500ff0877ac */ /* 0x000e620008000a00 */
[----:B--2---:R-:W-:Y:S02]  /*14e0*/  UISETP.NE.AND UP0, UPT, UR14, 0x1, UPT ;  /* 0x000000010e00788c */ /* 0x004fe4000bf05270 */
[----:B----4-:R-:W-:Y:S02]  /*14f0*/  UIMAD.WIDE.U32 UR10, UR5, UR15, URZ ;  /* 0x0000000f050a72a5 */ /* 0x010fe4000f8e00ff */
[----:B---3--:R-:W-:-:S02]  /*1500*/  UIMAD.WIDE.U32 UR22, UR6, UR12, URZ ;  /* 0x0000000c061672a5 */ /* 0x008fc4000f8e00ff */
[----:B-1----:R-:W-:Y:S02]  /*1510*/  UISETP.NE.AND UP1, UPT, UR27, 0x1, UPT ;  /* 0x000000011b00788c */ /* 0x002fe4000bf25270 */
[----:B------:R-:W-:Y:S01]  /*1520*/  UISETP.NE.AND UP2, UPT, UR26, 0x1, UPT ;  /* 0x000000011a00788c */ /* 0x000fe2000bf45270 */
[----:B------:R-:W-:Y:S02]  /*1530*/  UMOV UR10, UR11 ;  /* 0x0000000b000a7c82 */ /* 0x000fe40008000000 */
[----:B------:R-:W-:Y:S01]  /*1540*/  UMOV UR22, UR23 ;  /* 0x0000001700167c82 */ /* 0x000fe20008000000 */
[----:B------:R-:W-:Y:S02]  /*1550*/  @UP0 USHF.R.U32.HI UR5, URZ, UR7, UR10 ;  /* 0x00000007ff050299 */ /* 0x000fe4000801160a */
[----:B------:R-:W-:Y:S02]  /*1560*/  UIMAD.WIDE.U32 UR24, UR20, UR15, URZ ;  /* 0x0000000f141872a5 */ /* 0x000fe4000f8e00ff */
[----:B------:R-:W-:-:S02]  /*1570*/  UIMAD.WIDE.U32 UR10, UR5, UR8, URZ ;  /* 0x00000008050a72a5 */ /* 0x000fc4000f8e00ff */
[----:B------:R-:W-:Y:S02]  /*1580*/  @UP1 USHF.R.U32.HI UR6, URZ, UR13, UR22 ;  /* 0x0000000dff061299 */ /* 0x000fe40008011616 */
[----:B------:R-:W-:Y:S02]  /*1590*/  UIMAD.WIDE.U32 UR16, UR19, UR12, URZ ;  /* 0x0000000c131072a5 */ /* 0x000fe4000f8e00ff */
[----:B------:R-:W-:Y:S01]  /*15a0*/  UIMAD.WIDE.U32 UR22, UR6, UR8, URZ ;  /* 0x00000008061672a5 */ /* 0x000fe2000f8e00ff */
[----:B------:R-:W-:Y:S01]  /*15b0*/  UMOV UR4, UR25 ;  /* 0x0000001900047c82 */ /* 0x000fe20008000000 */
[----:B------:R-:W-:Y:S01]  /*15c0*/  UMOV UR10, UR11 ;  /* 0x0000000b000a7c82 */ /* 0x000fe20008000000 */
[----:B------:R-:W-:Y:S02]  /*15d0*/  USHF.R.U32.HI UR4, URZ, UR7, UR4 ;  /* 0x00000007ff047299 */ /* 0x000fe40008011604 */
[----:B------:R-:W-:Y:S01]  /*15e0*/  @UP2 USHF.R.U32.HI UR5, URZ, UR9, UR10 ;  /* 0x00000009ff052299 */ /* 0x000fe2000801160a */
[----:B------:R-:W-:Y:S01]  /*15f0*/  UMOV UR16, UR17 ;  /* 0x0000001100107c82 */ /* 0x000fe20008000000 */
[----:B------:R-:W-:Y:S01]  /*1600*/  UMOV UR22, UR23 ;  /* 0x0000001700167c82 */ /* 0x000fe20008000000 */
[----:B------:R-:W-:-:S02]  /*1610*/  USHF.R.U32.HI UR13, URZ, UR13, UR16 ;  /* 0x0000000dff0d7299 */ /* 0x000fc40008011610 */
[----:B------:R-:W-:Y:S02]  /*1620*/  USEL UR4, UR20, UR4, !UP0 ;  /* 0x0000000414047287 */ /* 0x000fe4000c000000 */
[----:B------:R-:W-:Y:S02]  /*1630*/  @UP2 USHF.R.U32.HI UR6, URZ, UR9, UR22 ;  /* 0x00000009ff062299 */ /* 0x000fe40008011616 */
[----:B------:R-:W-:Y:S02]  /*1640*/  UIMAD UR7, UR5, UR26, URZ ;  /* 0x0000001a050772a4 */ /* 0x000fe4000f8e02ff */
[----:B------:R-:W-:Y:S02]  /*1650*/  USEL UR5, UR19, UR13, !UP1 ;  /* 0x0000000d13057287 */ /* 0x000fe4000c800000 */
[----:B------:R-:W-:Y:S02]  /*1660*/  UIMAD UR12, UR6, UR26, URZ ;  /* 0x0000001a060c72a4 */ /* 0x000fe4000f8e02ff */
[----:B------:R-:W-:-:S02]  /*1670*/  UISETP.GE.AND UP0, UPT, UR4, UR7, UPT ;  /* 0x000000070400728c */ /* 0x000fc4000bf06270 */
[----:B------:R-:W-:Y:S02]  /*1680*/  UIMAD.WIDE.U32 UR10, UR4, UR8, URZ ;  /* 0x00000008040a72a5 */ /* 0x000fe4000f8e00ff */
[----:B------:R-:W-:Y:S02]  /*1690*/  UISETP.GE.OR UP0, UPT, UR5, UR12, UP0 ;  /* 0x0000000c0500728c */ /* 0x000fe40008706670 */
[----:B------:R-:W-:Y:S02]  /*16a0*/  UIMAD.WIDE.U32 UR12, UR5, UR8, URZ ;  /* 0x00000008050c72a5 */ /* 0x000fe4000f8e00ff */
[----:B------:R-:W-:Y:S01]  /*16b0*/  UIADD3 UR10, UPT, UPT, -UR4, URZ, URZ ;  /* 0x000000ff040a7290 */ /* 0x000fe2000fffe1ff */
[----:B------:R-:W-:Y:S01]  /*16c0*/  UMOV UR8, UR11 ;  /* 0x0000000b00087c82 */ /* 0x000fe20008000000 */
[----:B------:R-:W-:Y:S02]  /*16d0*/  UIADD3 UR11, UPT, UPT, -UR5, URZ, URZ ;  /* 0x000000ff050b7290 */ /* 0x000fe4000fffe1ff */
[----:B------:R-:W-:-:S03]  /*16e0*/  USHF.R.U32.HI UR8, URZ, UR9, UR8 ;  /* 0x00000009ff087299 */ /* 0x000fc60008011608 */
[----:B------:R-:W-:Y:S01]  /*16f0*/  @!UP0 UMOV UR7, UR13 ;  /* 0x0000000d00078c82 */ /* 0x000fe20008000000 */
[----:B------:R-:W-:Y:S02]  /*1700*/  UIMAD UR20, UR14, UR10, UR20 ;  /* 0x0000000a0e1472a4 */ /* 0x000fe4000f8e0214 */
[----:B------:R-:W-:Y:S02]  /*1710*/  USEL UR8, UR4, UR8, !UP2 ;  /* 0x0000000804087287 */ /* 0x000fe4000d000000 */
[----:B------:R-:W-:Y:S02]  /*1720*/  @!UP0 USHF.R.U32.HI UR7, URZ, UR9, UR7 ;  /* 0x00000009ff078299 */ /* 0x000fe40008011607 */
[----:B------:R-:W-:Y:S02]  /*1730*/  UIADD3 UR9, UPT, UPT, -UR8, URZ, URZ ;  /* 0x000000ff08097290 */ /* 0x000fe4000fffe1ff */
[----:B------:R-:W-:Y:S02]  /*1740*/  @!UP0 USEL UR7, UR5, UR7, !UP2 ;  /* 0x0000000705078287 */ /* 0x000fe4000d000000 */
[----:B------:R-:W-:-:S02]  /*1750*/  UIMAD UR9, UR26, UR9, UR4 ;  /* 0x000000091a0972a4 */ /* 0x000fc4000f8e0204 */
[----:B------:R-:W-:Y:S02]  /*1760*/  @!UP0 UIADD3 UR8, UPT, UPT, UR8, -UR7, URZ ;  /* 0x8000000708088290 */ /* 0x000fe4000fffe0ff */
[----:B------:R-:W-:Y:S02]  /*1770*/  @!UP0 UIMAD UR6, UR9, UR6, UR7 ;  /* 0x00000006090682a4 */ /* 0x000fe4000f8e0207 */
[----:B------:R-:W-:Y:S02]  /*1780*/  @!UP0 UIMAD UR4, UR8, UR26, UR5 ;  /* 0x0000001a080482a4 */ /* 0x000fe4000f8e0205 */
[----:B------:R-:W-:Y:S02]  /*1790*/  UIMAD UR19, UR27, UR11, UR19 ;  /* 0x0000000b1b1372a4 */ /* 0x000fe4000f8e0213 */
[----:B------:R-:W-:Y:S01]  /*17a0*/  UIMAD UR20, UR4, UR14, UR20 ;  /* 0x0000000e041472a4 */ /* 0x000fe2000f8e0214 */
[----:B------:R-:W-:Y:S02]  /*17b0*/  @!UP0 UMOV UR5, UR6 ;  /* 0x0000000600058c82 */ /* 0x000fe40008000000 */
[----:B------:R-:W-:-:S12]  /*17c0*/  UIMAD UR19, UR5, UR27, UR19 ;  /* 0x0000001b051372a4 */ /* 0x000fd8000f8e0213 */
.L_x_18:
[----:B------:R-:W-:-:S09]  /*17d0*/  UISETP.NE.AND UP0, UPT, UR29, 0x1, UPT ;  /* 0x000000011d00788c */ /* 0x000fd2000bf05270 */
[----:B------:R-:W-:Y:S05]  /*17e0*/  BRA.U UP0, `(.L_x_19) ;  /* 0x0000000100447547 */ /* 0x000fea000b800000 */
[----:B------:R-:W2:Y:S01]  /*17f0*/  LDCU.128 UR8, c[0x0][0xf10] ;  /* 0x0001e200ff0877ac */ /* 0x000ea20008000c00 */
[----:B------:R-:W3:Y:S01]  /*1800*/  LDCU UR12, c[0x0][0xf0c] ;  /* 0x0001e180ff0c77ac */ /* 0x000ee20008000800 */
[----:B------:R-:W4:Y:S01]  /*1810*/  LDCU UR13, c[0x0][0xf20] ;  /* 0x0001e400ff0d77ac */ /* 0x000f220008000800 */
[----:B--2---:R-:W-:Y:S02]  /*1820*/  UIMAD.WIDE.U32 UR6, UR19, UR8, URZ ;  /* 0x00000008130672a5 */ /* 0x004fe4000f8e00ff */
[----:B------:R-:W-:Y:S02]  /*1830*/  UIMAD.WIDE.U32 UR4, UR20, UR11, URZ ;  /* 0x0000000b140472a5 */ /* 0x000fe4000f8e00ff */
[----:B---3--:R-:W-:Y:S02]  /*1840*/  UISETP.NE.AND UP1, UPT, UR12, 0x1, UPT ;  /* 0x000000010c00788c */ /* 0x008fe4000bf25270 */
[----:B------:R-:W-:Y:S01]  /*1850*/  UISETP.NE.AND UP0, UPT, UR10, 0x1, UPT ;  /* 0x000000010a00788c */ /* 0x000fe2000bf05270 */
[----:B------:R-:W-:-:S02]  /*1860*/  UMOV UR6, UR7 ;  /* 0x0000000700067c82 */ /* 0x000fc40008000000 */
[----:B------:R-:W-:Y:S01]  /*1870*/  UMOV UR4, UR5 ;  /* 0x0000000500047c82 */ /* 0x000fe20008000000 */
[----:B------:R-:W-:Y:S02]  /*1880*/  USHF.R.U32.HI UR9, URZ, UR9, UR6 ;  /* 0x00000009ff097299 */ /* 0x000fe40008011606 */
[----:B----4-:R-:W-:Y:S02]  /*1890*/  USHF.R.U32.HI UR4, URZ, UR13, UR4 ;  /* 0x0000000dff047299 */ /* 0x010fe40008011604 */
[----:B------:R-:W-:Y:S02]  /*18a0*/  USEL UR5, UR19, UR9, !UP1 ;  /* 0x0000000913057287 */ /* 0x000fe4000c800000 */
[----:B------:R-:W-:-:S04]  /*18b0*/  USEL UR4, UR20, UR4, !UP0 ;  /* 0x0000000414047287 */ /* 0x000fc8000c000000 */
[----:B------:R-:W-:Y:S02]  /*18c0*/  UIADD3 UR6, UPT, UPT, UR5, -UR4, URZ ;  /* 0x8000000405067290 */ /* 0x000fe4000fffe0ff */
[----:B------:R-:W-:Y:S02]  /*18d0*/  UIADD3 UR4, UPT, UPT, -UR5, UR4, URZ ;  /* 0x0000000405047290 */ /* 0x000fe4000fffe1ff */
[----:B------:R-:W-:Y:S02]  /*18e0*/  UIMAD UR20, UR6, UR10, UR20 ;  /* 0x0000000a061472a4 */ /* 0x000fe4000f8e0214 */
[----:B------:R-:W-:-:S12]  /*18f0*/  UIMAD UR19, UR4, UR12, UR19 ;  /* 0x0000000c041372a4 */ /* 0x000fd8000f8e0213 */
.L_x_19:
[----:B------:R-:W-:-:S09]  /*1900*/  UISETP.EQ.U32.AND UP0, UPT, UR30, 0x1, UPT ;  /* 0x000000011e00788c */ /* 0x000fd2000bf02070 */
[----:B------:R-:W-:Y:S05]  /*1910*/  BRA.U !UP0, `(.L_x_20) ;  /* 0x00000001080c7547 */ /* 0x000fea000b800000 */
[----:B------:R-:W-:Y:S01]  /*1920*/  UCGABAR_WAIT ;  /* 0x0000000000007dc7 */ /* 0x000fe20008000000 */
[----:B------:R-:W-:Y:S01]  /*1930*/  CCTL.IVALL ;  /* 0x00000000ff00798f */ /* 0x000fe20002000000 */
[----:B------:R-:W-:Y:S05]  /*1940*/  BRA `(.L_x_21) ;  /* 0x0000000000047947 */ /* 0x000fea0003800000 */
.L_x_20:
[----:B------:R-:W-:Y:S06]  /*1950*/  BAR.SYNC.DEFER_BLOCKING 0x0 ;  /* 0x0000000000007b1d */ /* 0x000fec0000010000 */
.L_x_21:
[----:B------:R-:W-:Y:S05]  /*1960*/  BRA.U UP3, `(.L_x_22) ;  /* 0x0000001503587547 */ /* 0x000fea000b800000 */
[----:B------:R-:W2:Y:S01]  /*1970*/  LDCU UR8, c[0x0][0x38c] ;  /* 0x00007180ff0877ac */ /* 0x000ea20008000800 */
[----:B------:R-:W3:Y:S01]  /*1980*/  S2UR UR9, SR_CgaCtaId ;  /* 0x00000000000979c3 */ /* 0x000ee20000008800 */
[----:B------:R-:W-:Y:S01]  /*1990*/  PLOP3.LUT P2, PT, PT, PT, UP5, 0x80, 0x8 ;  /* 0x000000000008781c */ /* 0x000fe20003f4f058 */
[----:B------:R-:W-:Y:S01]  /*19a0*/  IMAD.MOV.U32 R12, RZ, RZ, 0x1 ;  /* 0x00000001ff0c7424 */ /* 0x000fe200078e00ff */
[----:B------:R-:W-:Y:S01]  /*19b0*/  UISETP.NE.AND UP0, UPT, UR21, URZ, UPT ;  /* 0x000000ff1500728c */ /* 0x000fe2000bf05270 */
[----:B------:R-:W-:Y:S01]  /*19c0*/  ISETP.EQ.OR P3, PT, R0, RZ, P4 ;  /* 0x000000ff0000720c */ /* 0x000fe20002762670 */
[----:B------:R-:W-:Y:S01]  /*19d0*/  UMOV UR7, 0x400 ;  /* 0x0000040000077882 */ /* 0x000fe20000000000 */
[----:B------:R-:W-:Y:S01]  /*19e0*/  USHF.L.U32 UR5, UR28, 0x5, URZ ;  /* 0x000000051c057899 */ /* 0x000fe200080006ff */
[----:B------:R-:W-:Y:S01]  /*19f0*/  PLOP3.LUT P2, PT, P2, PT, PT, 0x8, 0x80 ;  /* 0x000000000080781c */ /* 0x000fe2000174e170 */
[----:B------:R-:W-:Y:S01]  /*1a00*/  USEL UR37, UR62, 0x2, UP0 ;  /* 0x000000023e257887 */ /* 0x000fe20008000000 */
[----:B------:R-:W-:Y:S01]  /*1a10*/  CS2R R10, SRZ ;  /* 0x00000000000a7805 */ /* 0x000fe2000001ff00 */
[----:B------:R-:W-:Y:S01]  /*1a20*/  IMAD.MOV.U32 R9, RZ, RZ, RZ ;  /* 0x000000ffff097224 */ /* 0x000fe200078e00ff */
[----:B------:R-:W4:Y:S01]  /*1a30*/  LDCU UR61, c[0x0][0x370] ;  /* 0x00006e00ff3d77ac */ /* 0x000f220008000800 */
[----:B------:R-:W-:Y:S01]  /*1a40*/  IMAD.MOV.U32 R8, RZ, RZ, 0x1 ;  /* 0x00000001ff087424 */ /* 0x000fe200078e00ff */
[----:B------:R-:W1:Y:S01]  /*1a50*/  LDCU.64 UR30, c[0x0][0x348] ;  /* 0x00006900ff1e77ac */ /* 0x000e620008000a00 */
[----:B--2---:R-:W-:-:S02]  /*1a60*/  UIADD3 UR6, UPT, UPT, UR8, 0x7f, URZ ;  /* 0x0000007f08067890 */ /* 0x004fc4000fffe0ff */
[----:B------:R-:W-:Y:S02]  /*1a70*/  USHF.R.U32.HI UR66, URZ, 0x9, UR50 ;  /* 0x00000009ff427899 */ /* 0x000fe40008011632 */
[----:B------:R-:W-:Y:S02]  /*1a80*/  USHF.R.S32.HI UR4, URZ, 0x1f, UR6 ;  /* 0x0000001fff047899 */ /* 0x000fe40008011406 */
[----:B---3--:R-:W-:Y:S02]  /*1a90*/  ULEA UR7, UR9, UR7, 0x18 ;  /* 0x0000000709077291 */ /* 0x008fe4000f8ec0ff */
[----:B------:R-:W-:Y:S02]  /*1aa0*/  ULEA.HI UR4, UR4, UR6, URZ, 0x7 ;  /* 0x0000000604047291 */ /* 0x000fe4000f8f38ff */
[----:B------:R-:W-:Y:S02]  /*1ab0*/  UIADD3 UR6, UPT, UPT, UR8, -0x1, URZ ;  /* 0xffffffff08067890 */ /* 0x000fe4000fffe0ff */
[----:B------:R-:W-:-:S02]  /*1ac0*/  USHF.R.S32.HI UR63, URZ, 0x7, UR4 ;  /* 0x00000007ff3f7899 */ /* 0x000fc40008011404 */
[----:B------:R-:W-:Y:S02]  /*1ad0*/  UISETP.GE.U32.AND UP1, UPT, UR6, -0xff, UPT ;  /* 0xffffff010600788c */ /* 0x000fe4000bf26070 */
[----:B------:R-:W-:Y:S02]  /*1ae0*/  UISETP.LT.U32.AND UP0, UPT, UR63, 0x3, UPT ;  /* 0x000000033f00788c */ /* 0x000fe4000bf01070 */
[----:B------:R-:W-:Y:S02]  /*1af0*/  UIADD3 UR67, UPT, UPT, UR8, 0xfe, URZ ;  /* 0x000000fe08437890 */ /* 0x000fe4000fffe0ff */
[----:B------:R-:W-:Y:S01]  /*1b00*/  USEL UR62, UR63, 0x3, UP0 ;  /* 0x000000033f3e7887 */ /* 0x000fe20008000000 */
[----:B------:R-:W2:Y:S03]  /*1b10*/  LDCU UR60, c[0x0][0x374] ;  /* 0x00006e80ff3c77ac */ /* 0x000ea60008000800 */
[----:B------:R-:W-:-:S02]  /*1b20*/  UIADD3 UR15, UPT, UPT, UR62, -0x1, URZ ;  /* 0xffffffff3e0f7890 */ /* 0x000fc4000fffe0ff */
[----:B------:R-:W-:Y:S02]  /*1b30*/  @UP1 UIADD3 UR15, UPT, UPT, UR62, URZ, URZ ;  /* 0x000000ff3e0f1290 */ /* 0x000fe4000fffe0ff */
[----:B------:R-:W-:Y:S02]  /*1b40*/  ULOP3.LUT UR64, UR5, 0x60, URZ, 0xe2, !UPT ;  /* 0x0000006005407892 */ /* 0x000fe4000f8ee2ff */
[----:B------:R-:W-:Y:S02]  /*1b50*/  UIADD3 UR57, UPT, UPT, UR7, 0x8400, UR53 ;  /* 0x0000840007397890 */ /* 0x000fe4000fffe035 */
[----:B------:R-:W-:Y:S02]  /*1b60*/  UIADD3 UR56, UPT, UPT, UR7, 0x14400, UR52 ;  /* 0x0001440007387890 */ /* 0x000fe4000fffe034 */
[----:B------:R-:W-:Y:S02]  /*1b70*/  UIADD3 UR55, UPT, UPT, UR7, 0x2c400, UR51 ;  /* 0x0002c40007377890 */ /* 0x000fe4000fffe033 */
[----:B------:R-:W-:-:S02]  /*1b80*/  UIADD3 UR54, UPT, UPT, UR7, 0x2ca00, UR50 ;  /* 0x0002ca0007367890 */ /* 0x000fc4000fffe032 */
[----:B------:R-:W-:Y:S02]  /*1b90*/  UIADD3 UR65, UPT, UPT, UR63, -UR62, URZ ;  /* 0x8000003e3f417290 */ /* 0x000fe4000fffe0ff */
[----:B------:R-:W-:Y:S01]  /*1ba0*/  UIADD3 UR15, UPT, UPT, UR15, 0x1, URZ ;  /* 0x000000010f0f7890 */ /* 0x000fe2000fffe0ff */
[----:B-12-4-:R-:W-:-:S11]  /*1bb0*/  UMOV UR14, URZ ;  /* 0x000000ff000e7c82 */ /* 0x016fd60008000000 */
.L_x_46:
[----:B-1----:R-:W1:Y:S02]  /*1bc0*/  S2UR UR4, SR_CgaCtaId ;  /* 0x00000000000479c3 */ /* 0x002e640000008800 */
[----:B-1----:R-:W-:-:S09]  /*1bd0*/  UISETP.NE.AND UP0, UPT, UR4, URZ, UPT ;  /* 0x000000ff0400728c */ /* 0x002fd2000bf05270 */
[----:B---3--:R-:W-:Y:S05]  /*1be0*/  BRA.U UP0, `(.L_x_23) ;  /* 0x0000000100287547 */ /* 0x008fea000b800000 */
[----:B------:R-:W-:Y:S02]  /*1bf0*/  LEA R0, R9, UR7, 0x3 ;  /* 0x0000000709007c11 */ /* 0x000fe4000f8e18ff */
[----:B------:R-:W-:-:S04]  /*1c00*/  SHF.L.U32 R3, R8, 0x1f, RZ ;  /* 0x0000001f08037819 */ /* 0x000fc800000006ff */
[----:B------:R-:W1:Y:S02]  /*1c10*/  SYNCS.PHASECHK.TRANS64.TRYWAIT P0, [R0+URZ+0xc0], R3 ;  /* 0x0000c003000075a7 */ /* 0x000e6400080011ff */
[----:B-1----:R-:W-:Y:S05]  /*1c20*/  @!P0 BRA `(.L_x_24) ;  /* 0x0000010c00e48947 */ /* 0x002fea0003800000 */
.L_x_193:
[----:B------:R2:W-:Y:S01]  /*1c30*/  SYNCS.ARRIVE.TRANS64.A1T0 RZ, [R0+URZ+0xb0], RZ ;  /* 0x0000b0ff00ff79a7 */ /* 0x0005e200081000ff */
[----:B------:R-:W-:-:S05]  /*1c40*/  VIADD R9, R9, 0x1 ;  /* 0x0000000109097836 */ /* 0x000fca0000000000 */
[----:B------:R-:W-:-:S04]  /*1c50*/  ISETP.NE.AND P0, PT, R9, 0x2, PT ;  /* 0x000000020900780c */ /* 0x000fc80003f05270 */
[----:B-1----:R-:W-:Y:S02]  /*1c60*/  SEL R3, RZ, 0x1, P0 ;  /* 0x00000001ff037807 */ /* 0x002fe40000000000 */
[----:B------:R-:W-:Y:S02]  /*1c70*/  SEL R9, R9, RZ, P0 ;  /* 0x000000ff09097207 */ /* 0x000fe40000000000 */
[----:B------:R-:W-:Y:S02]  /*1c80*/  LOP3.LUT R8, R8, R3, RZ, 0x3c, !PT ;  /* 0x0000000308087212 */ /* 0x000fe400078e3cff */
.L_x_23:
[----:B------:R-:W-:Y:S01]  /*1c90*/  ULEA UR4, UR14, UR7, 0x3 ;  /* 0x000000070e047291 */ /* 0x000fe2000f8e18ff */
[----:B--2---:R-:W-:Y:S01]  /*1ca0*/  SHF.L.U32 R0, R12, 0x1f, RZ ;  /* 0x0000001f0c007819 */ /* 0x004fe200000006ff */
[----:B------:R-:W-:Y:S02]  /*1cb0*/  UISETP.GE.U32.AND UP0, UPT, UR67, 0xff, UPT ;  /* 0x000000ff4300788c */ /* 0x000fe4000bf06070 */
[----:B------:R-:W-:Y:S02]  /*1cc0*/  ULEA UR35, UR20, UR68, 0x1 ;  /* 0x0000004414237291 */ /* 0x000fe4000f8e08ff */
[----:B------:R-:W-:Y:S02]  /*1cd0*/  ULEA UR43, UR19, UR64, 0x7 ;  /* 0x00000040132b7291 */ /* 0x000fe4000f8e38ff */
[----:B------:R-:W-:Y:S01]  /*1ce0*/  ULEA UR11, UR20, UR66, 0x1 ;  /* 0x00000042140b7291 */ /* 0x000fe2000f8e08ff */
[----:B------:R1:W2:Y:S01]  /*1cf0*/  SYNCS.PHASECHK.TRANS64.TRYWAIT P1, [UR4+0x18], R0 ;  /* 0x00001800ff0075a7 */ /* 0x0002a20008021104 */
[----:B------:R-:W-:Y:S01]  /*1d00*/  USHF.L.U32 UR35, UR35, 0x7, URZ ;  /* 0x0000000723237899 */ /* 0x000fe200080006ff */
[----:B------:R-:W-:Y:S01]  /*1d10*/  UMOV UR28, URZ ;  /* 0x000000ff001c7c82 */ /* 0x000fe20008000000 */
[----:B------:R-:W-:Y:S10]  /*1d20*/  BRA.U !UP0, `(.L_x_25) ;  /* 0x0000000508147547 */ /* 0x000ff4000b800000 */
[----:B------:R-:W-:Y:S01]  /*1d30*/  UMOV UR4, UR14 ;  /* 0x0000000e00047c82 */ /* 0x000fe20008000000 */
[----:B------:R-:W-:-:S05]  /*1d40*/  UMOV UR20, URZ ;  /* 0x000000ff00147c82 */ /* 0x000fca0008000000 */
.L_x_33:
[----:B------:R-:W-:Y:S01]  /*1d50*/  ULEA UR41, UR4, UR7, 0x3 ;  /* 0x0000000704297291 */ /* 0x000fe2000f8e18ff */
[----:B--2---:R-:W-:Y:S01]  /*1d60*/  @!P4 MOV R2, 0xc600 ;  /* 0x0000c6000002c802 */ /* 0x004fe20000000f00 */
[----:B--23--:R-:W-:Y:S10]  /*1d70*/  @P1 BRA `(.L_x_26) ;  /* 0x00000000000c1947 */ /* 0x00cff40003800000 */
[----:B------:R-:W-:-:S04]  /*1d80*/  SHF.L.U32 R3, R12, 0x1f, RZ ;  /* 0x0000001f0c037819 */ /* 0x000fc800000006ff */
[----:B------:R-:W2:Y:S02]  /*1d90*/  SYNCS.PHASECHK.TRANS64.TRYWAIT P0, [UR41+0x18], R3 ;  /* 0x00001803ff0075a7 */ /* 0x000ea40008001129 */
[----:B--2---:R-:W-:Y:S05]  /*1da0*/  @!P0 BRA `(.L_x_27) ;  /* 0x0000010c00988947 */ /* 0x004fea0003800000 */
.L_x_26:
[----:B------:R2:W-:Y:S01]  /*1db0*/  @!P4 SYNCS.ARRIVE.TRANS64 RZ, [UR41], R2 ;  /* 0x00000002ffffc9a7 */ /* 0x0005e20008000029 */
[----:B------:R-:W-:-:S04]  /*1dc0*/  ULOP3.LUT UR5, UR37, 0x2, URZ, 0xfc, !UPT ;  /* 0x0000000225057892 */ /* 0x000fc8000f8efcff */
[----:B------:R-:W-:-:S09]  /*1dd0*/  UISETP.NE.AND UP0, UPT, UR5, 0x2, UPT ;  /* 0x000000020500788c */ /* 0x000fd2000bf05270 */
[----:B------:R-:W-:Y:S05]  /*1de0*/  BRA.U UP0, `(.L_x_28) ;  /* 0x0000000100047547 */ /* 0x000fea000b800000 */
[----:B------:R-:W-:Y:S05]  /*1df0*/  BPT.TRAP 0x1 ;  /* 0x000000040000795c */ /* 0x000fea0000300000 */
.L_x_28:
[----:B------:R-:W-:Y:S04]  /*1e00*/  BSSY.RECONVERGENT B0, `(.L_x_29) ;  /* 0x0000003000007945 */ /* 0x000fe80003800200 */
[----:B------:R-:W-:Y:S05]  /*1e10*/  @P3 BRA `(.L_x_30) ;  /* 0x0000000000043947 */ /* 0x000fea0003800000 */
[----:B------:R-:W-:Y:S05]  /*1e20*/  BPT.TRAP 0x1 ;  /* 0x000000040000795c */ /* 0x000fea0000300000 */
.L_x_30:
[----:B------:R-:W-:Y:S05]  /*1e30*/  BSYNC.RECONVERGENT B0 ;  /* 0x0000000000007941 */ /* 0x000fea0003800200 */
.L_x_29:
[----:B------:R-:W-:Y:S01]  /*1e40*/  UIADD3 UR5, UPT, UPT, UR4, 0x1, URZ ;  /* 0x0000000104057890 */ /* 0x000fe2000fffe0ff */
[----:B------:R-:W-:Y:S01]  /*1e50*/  BSSY.RECONVERGENT B0, `(.L_x_31) ;  /* 0x000002d000007945 */ /* 0x000fe20003800200 */
[----:B------:R-:W-:Y:S02]  /*1e60*/  ELECT P0, URZ, PT ;  /* 0x0000000000ff782f */ /* 0x000fe40003800000 */
[----:B------:R-:W-:-:S04]  /*1e70*/  UISETP.NE.AND UP0, UPT, UR5, 0x3, UPT ;  /* 0x000000030500788c */ /* 0x000fc8000bf05270 */
[----:B------:R-:W-:Y:S02]  /*1e80*/  USEL UR6, URZ, 0x1, UP0 ;  /* 0x00000001ff067887 */ /* 0x000fe40008000000 */
[----:B------:R-:W-:-:S04]  /*1e90*/  USEL UR14, UR5, URZ, UP0 ;  /* 0x000000ff050e7287 */ /* 0x000fc80008000000 */
[----:B------:R-:W-:Y:S01]  /*1ea0*/  ULEA UR5, UR14, UR7, 0x3 ;  /* 0x000000070e057291 */ /* 0x000fe2000f8e18ff */
[----:B------:R-:W-:-:S04]  /*1eb0*/  LOP3.LUT R12, R12, UR6, RZ, 0x3c, !PT ;  /* 0x000000060c0c7c12 */ /* 0x000fc8000f8e3cff */
[----:B-1----:R-:W-:-:S04]  /*1ec0*/  SHF.L.U32 R0, R12, 0x1f, RZ ;  /* 0x0000001f0c007819 */ /* 0x002fc800000006ff */
[----:B------:R1:W3:Y:S01]  /*1ed0*/  SYNCS.PHASECHK.TRANS64.TRYWAIT P1, [UR5+0x18], R0 ;  /* 0x00001800ff0075a7 */ /* 0x0002e20008021105 */
[----:B------:R-:W-:Y:S05]  /*1ee0*/  @!P0 BRA `(.L_x_32) ;  /* 0x00000000008c8947 */ /* 0x000fea0003800000 */
[----:B------:R-:W-:Y:S02]  /*1ef0*/  ULEA UR40, UR4, UR53, 0xe ;  /* 0x0000003504287291 */ /* 0x000fe4000f8e70ff */
[----:B------:R-:W-:Y:S02]  /*1f00*/  UIADD3 UR28, UP3, UPT, UR30, 0x80, URZ ;  /* 0x000000801e1c7890 */ /* 0x000fe4000ff7e0ff */
[----:B------:R-:W-:Y:S02]  /*1f10*/  ULEA UR32, UR4, UR52, 0xf ;  /* 0x0000003404207291 */ /* 0x000fe4000f8e78ff */
[----:B------:R-:W-:Y:S02]  /*1f20*/  UIADD3 UR26, UP2, UPT, UR30, 0x180, URZ ;  /* 0x000001801e1a7890 */ /* 0x000fe4000ff5e0ff */
[----:B------:R-:W-:Y:S02]  /*1f30*/  ULEA UR16, UR4, UR51, 0x9 ;  /* 0x0000003304107291 */ /* 0x000fe4000f8e48ff */
[----:B------:R-:W-:-:S02]  /*1f40*/  UIADD3 UR24, UP1, UPT, UR30, 0x280, URZ ;  /* 0x000002801e187890 */ /* 0x000fc4000ff3e0ff */
[----:B------:R-:W-:Y:S02]  /*1f50*/  ULEA UR8, UR4, UR50, 0xa ;  /* 0x0000003204087291 */ /* 0x000fe4000f8e50ff */
[----:B------:R-:W-:Y:S02]  /*1f60*/  UIADD3 UR22, UP0, UPT, UR30, 0x380, URZ ;  /* 0x000003801e167890 */ /* 0x000fe4000ff1e0ff */
[----:B------:R-:W-:Y:S02]  /*1f70*/  USHF.L.U32 UR42, UR20, 0x7, URZ ;  /* 0x00000007142a7899 */ /* 0x000fe400080006ff */
[----:B------:R-:W-:Y:S02]  /*1f80*/  UIADD3.X UR29, UPT, UPT, URZ, UR31, URZ, UP3, !UPT ;  /* 0x0000001fff1d7290 */ /* 0x000fe40009ffe4ff */
[----:B------:R-:W-:Y:S02]  /*1f90*/  UIADD3 UR40, UPT, UPT, UR7, 0x8400, UR40 ;  /* 0x0000840007287890 */ /* 0x000fe4000fffe028 */
[----:B------:R-:W-:-:S02]  /*1fa0*/  UPRMT UR6, URZ, 0x5410, UR45 ;  /* 0x00005410ff067896 */ /* 0x000fc4000800002d */
[----:B------:R-:W-:Y:S02]  /*1fb0*/  UIADD3.X UR27, UPT, UPT, URZ, UR31, URZ, UP2, !UPT ;  /* 0x0000001fff1b7290 */ /* 0x000fe400097fe4ff */
[----:B------:R-:W-:Y:S02]  /*1fc0*/  UIADD3 UR32, UPT, UPT, UR7, 0x14400, UR32 ;  /* 0x0001440007207890 */ /* 0x000fe4000fffe020 */
[----:B------:R-:W-:Y:S02]  /*1fd0*/  UPRMT UR5, URZ, 0x5410, UR38 ;  /* 0x00005410ff057896 */ /* 0x000fe40008000026 */
[----:B------:R-:W-:Y:S02]  /*1fe0*/  UIADD3.X UR25, UPT, UPT, URZ, UR31, URZ, UP1, !UPT ;  /* 0x0000001fff197290 */ /* 0x000fe40008ffe4ff */
[----:B------:R-:W-:Y:S02]  /*1ff0*/  UIADD3 UR16, UPT, UPT, UR7, 0x2c400, UR16 ;  /* 0x0002c40007107890 */ /* 0x000fe4000fffe010 */
[----:B------:R-:W-:-:S02]  /*2000*/  UIADD3.X UR23, UPT, UPT, URZ, UR31, URZ, UP0, !UPT ;  /* 0x0000001fff177290 */ /* 0x000fc400087fe4ff */
[----:B------:R-:W-:Y:S01]  /*2010*/  UIADD3 UR8, UPT, UPT, UR7, 0x2ca00, UR8 ;  /* 0x0002ca0007087890 */ /* 0x000fe2000fffe008 */
[----:B------:R-:W-:Y:S01]  /*2020*/  UMOV UR46, 0x0 ;  /* 0x00000000002e7882 */ /* 0x000fe20000000000 */
[----:B------:R-:W-:Y:S01]  /*2030*/  UMOV UR47, 0x10000000 ;  /* 0x10000000002f7882 */ /* 0x000fe20000000000 */
[----:B------:R-:W-:Y:S01]  /*2040*/  UMOV UR33, UR41 ;  /* 0x0000002900217c82 */ /* 0x000fe20008000000 */
[----:B------:R-:W-:Y:S01]  /*2050*/  UMOV UR36, UR44 ;  /* 0x0000002c00247c82 */ /* 0x000fe20008000000 */
[----:B------:R-:W-:Y:S01]  /*2060*/  UMOV UR34, UR42 ;  /* 0x0000002a00227c82 */ /* 0x000fe20008000000 */
[----:B------:R-:W-:Y:S01]  /*2070*/  UMOV UR17, UR41 ;  /* 0x0000002900117c82 */ /* 0x000fe20008000000 */
[----:B------:R-:W-:Y:S01]  /*2080*/  UMOV UR21, UR44 ;  /* 0x0000002c00157c82 */ /* 0x000fe20008000000 */
[----:B------:R4:W-:Y:S01]  /*2090*/  UTMALDG.3D.MULTICAST [UR40], [UR28], UR6, desc[UR46] ;  /* 0x00002e281c0073b4 */ /* 0x0009e20008011806 */
[----:B------:R-:W-:Y:S01]  /*20a0*/  UMOV UR10, URZ ;  /* 0x000000ff000a7c82 */ /* 0x000fe20008000000 */
[----:B------:R-:W-:Y:S01]  /*20b0*/  UMOV UR9, UR41 ;  /* 0x0000002900097c82 */ /* 0x000fe20008000000 */
[----:B------:R-:W-:Y:S01]  /*20c0*/  UMOV UR12, UR20 ;  /* 0x00000014000c7c82 */ /* 0x000fe20008000000 */
[----:B------:R-:W-:Y:S01]  /*20d0*/  UMOV UR13, UR44 ;  /* 0x0000002c000d7c82 */ /* 0x000fe20008000000 */
[----:B------:R4:W-:Y:S01]  /*20e0*/  UTMALDG.3D.MULTICAST [UR32], [UR26], UR5, desc[UR46] ;  /* 0x00002e201a0073b4 */ /* 0x0009e20008011805 */
[----:B------:R4:W-:Y:S01]  /*20f0*/  UTMALDG.4D.MULTICAST [UR16], [UR24], UR6, desc[UR46] ;  /* 0x00002e10180073b4 */ /* 0x0009e20008019806 */
[----:B------:R4:W-:Y:S02]  /*2100*/  UTMALDG.4D.MULTICAST [UR8], [UR22], UR5, desc[UR46] ;  /* 0x00002e08160073b4 */ /* 0x0009e40008019805 */
[----:B----4-:R-:W-:Y:S01]  /*2110*/  NOP ;  /* 0x0000000000007918 */ /* 0x010fe20000000000 */
.L_x_32:
[----:B------:R-:W-:Y:S05]  /*2120*/  BSYNC.RECONVERGENT B0 ;  /* 0x0000000000007941 */ /* 0x000fea0003800200 */
.L_x_31:
[----:B------:R-:W-:Y:S01]  /*2130*/  UIADD3 UR20, UPT, UPT, UR20, 0x1, URZ ;  /* 0x0000000114147890 */ /* 0x000fe2000fffe0ff */
[----:B------:R-:W-:Y:S01]  /*2140*/  UMOV UR4, UR14 ;  /* 0x0000000e00047c82 */ /* 0x000fe20008000000 */
[----:B------:R-:W-:Y:S02]  /*2150*/  UMOV UR28, UR15 ;  /* 0x0000000f001c7c82 */ /* 0x000fe40008000000 */
[----:B------:R-:W-:-:S09]  /*2160*/  UISETP.NE.AND UP0, UPT, UR20, UR15, UPT ;  /* 0x0000000f1400728c */ /* 0x000fd2000bf05270 */
[----:B------:R-:W-:Y:S05]  /*2170*/  BRA.U UP0, `(.L_x_33) ;  /* 0xfffffff900f47547 */ /* 0x000fea000b83ffff */
.L_x_25:
[----:B------:R-:W-:Y:S01]  /*2180*/  ULEA UR4, UR14, UR7, 0x3 ;  /* 0x000000070e047291 */ /* 0x000fe2000f8e18ff */
[----:B-1----:R-:W-:Y:S01]  /*2190*/  SHF.L.U32 R0, R12, 0x1f, RZ ;  /* 0x0000001f0c007819 */ /* 0x002fe200000006ff */
[----:B------:R-:W-:Y:S01]  /*21a0*/  @!P2 SYNCS.ARRIVE.TRANS64.A1T0 RZ, [UR7+0x78], RZ ;  /* 0x000078ffffffa9a7 */ /* 0x000fe20008100007 */
[----:B------:R-:W-:-:S06]  /*21b0*/  UISETP.GT.AND UP0, UPT, UR63, UR62, UPT ;  /* 0x0000003e3f00728c */ /* 0x000fcc000bf04270 */
[----:B--23--:R1:W2:Y:S03]  /*21c0*/  SYNCS.PHASECHK.TRANS64.TRYWAIT P1, [UR4+0x18], R0 ;  /* 0x00001800ff0075a7 */ /* 0x00c2a60008021104 */
[----:B------:R-:W-:Y:S05]  /*21d0*/  BRA.U !UP0, `(.L_x_34) ;  /* 0x0000000508087547 */ /* 0x000fea000b800000 */
[----:B------:R-:W-:Y:S01]  /*21e0*/  UIADD3 UR46, UPT, UPT, UR65, UR28, URZ ;  /* 0x0000001c412e7290 */ /* 0x000fe2000fffe0ff */
[----:B------:R-:W-:-:S11]  /*21f0*/  UMOV UR4, UR14 ;  /* 0x0000000e00047c82 */ /* 0x000fd60008000000 */
.L_x_42:
[----:B------:R-:W-:Y:S01]  /*2200*/  ULEA UR41, UR4, UR7, 0x3 ;  /* 0x0000000704297291 */ /* 0x000fe2000f8e18ff */
[----:B--2---:R-:W-:Y:S01]  /*2210*/  @!P4 MOV R2, 0xc600 ;  /* 0x0000c6000002c802 */ /* 0x004fe20000000f00 */
[----:B--23--:R-:W-:Y:S10]  /*2220*/  @P1 BRA `(.L_x_35) ;  /* 0x00000000000c1947 */ /* 0x00cff40003800000 */
[----:B------:R-:W-:-:S04]  /*2230*/  SHF.L.U32 R3, R12, 0x1f, RZ ;  /* 0x0000001f0c037819 */ /* 0x000fc800000006ff */
[----:B------:R-:W2:Y:S02]  /*2240*/  SYNCS.PHASECHK.TRANS64.TRYWAIT P0, [UR41+0x18], R3 ;  /* 0x00001803ff0075a7 */ /* 0x000ea40008001129 */
[----:B--2---:R-:W-:Y:S05]  /*2250*/  @!P0 BRA `(.L_x_36) ;  /* 0x0000010800848947 */ /* 0x004fea0003800000 */
.L_x_35:
[----:B------:R2:W-:Y:S01]  /*2260*/  @!P4 SYNCS.ARRIVE.TRANS64 RZ, [UR41], R2 ;  /* 0x00000002ffffc9a7 */ /* 0x0005e20008000029 */
[----:B------:R-:W-:-:S04]  /*2270*/  ULOP3.LUT UR5, UR37, 0x2, URZ, 0xfc, !UPT ;  /* 0x0000000225057892 */ /* 0x000fc8000f8efcff */
[----:B------:R-:W-:-:S09]  /*2280*/  UISETP.NE.AND UP0, UPT, UR5, 0x2, UPT ;  /* 0x000000020500788c */ /* 0x000fd2000bf05270 */
[----:B------:R-:W-:Y:S05]  /*2290*/  BRA.U UP0, `(.L_x_37) ;  /* 0x0000000100047547 */ /* 0x000fea000b800000 */
[----:B------:R-:W-:Y:S05]  /*22a0*/  BPT.TRAP 0x1 ;  /* 0x000000040000795c */ /* 0x000fea0000300000 */
.L_x_37:
[----:B------:R-:W-:Y:S04]  /*22b0*/  BSSY.RECONVERGENT B0, `(.L_x_38) ;  /* 0x0000003000007945 */ /* 0x000fe80003800200 */
[----:B------:R-:W-:Y:S05]  /*22c0*/  @P3 BRA `(.L_x_39) ;  /* 0x0000000000043947 */ /* 0x000fea0003800000 */
[----:B------:R-:W-:Y:S05]  /*22d0*/  BPT.TRAP 0x1 ;  /* 0x000000040000795c */ /* 0x000fea0000300000 */
.L_x_39:
[----:B------:R-:W-:Y:S05]  /*22e0*/  BSYNC.RECONVERGENT B0 ;  /* 0x0000000000007941 */ /* 0x000fea0003800200 */
.L_x_38:
        /* <DEDUP_REMOVED lines=11> */
[----:B------:R-:W-:Y:S02]  /*23a0*/  UIADD3 UR16, UP3, UPT, UR30, 0x80, URZ ;  /* 0x000000801e107890 */ /* 0x000fe4000ff7e0ff */
[----:B------:R-:W-:Y:S02]  /*23b0*/  UIADD3 UR12, UP2, UPT, UR30, 0x180, URZ ;  /* 0x000001801e0c7890 */ /* 0x000fe4000ff5e0ff */
[----:B------:R-:W-:Y:S02]  /*23c0*/  UIADD3 UR22, UP1, UPT, UR30, 0x280, URZ ;  /* 0x000002801e167890 */ /* 0x000fe4000ff3e0ff */
[----:B------:R-:W-:Y:S02]  /*23d0*/  UIADD3 UR20, UP0, UPT, UR30, 0x380, URZ ;  /* 0x000003801e147890 */ /* 0x000fe4000ff1e0ff */
[----:B------:R-:W-:Y:S02]  /*23e0*/  USHF.L.U32 UR42, UR28, 0x7, URZ ;  /* 0x000000071c2a7899 */ /* 0x000fe400080006ff */
[----:B------:R-:W-:-:S02]  /*23f0*/  ULEA UR40, UR4, UR57, 0xe ;  /* 0x0000003904287291 */ /* 0x000fc4000f8e70ff */
[----:B------:R-:W-:Y:S02]  /*2400*/  UIADD3.X UR17, UPT, UPT, URZ, UR31, URZ, UP3, !UPT ;  /* 0x0000001fff117290 */ /* 0x000fe40009ffe4ff */
[----:B------:R-:W-:Y:S02]  /*2410*/  UPRMT UR6, URZ, 0x5410, UR45 ;  /* 0x00005410ff067896 */ /* 0x000fe4000800002d */
[----:B------:R-:W-:Y:S02]  /*2420*/  ULEA UR32, UR4, UR56, 0xf ;  /* 0x0000003804207291 */ /* 0x000fe4000f8e78ff */
[----:B------:R-:W-:Y:S02]  /*2430*/  UIADD3.X UR13, UPT, UPT, URZ, UR31, URZ, UP2, !UPT ;  /* 0x0000001fff0d7290 */ /* 0x000fe400097fe4ff */
[----:B------:R-:W-:Y:S02]  /*2440*/  UPRMT UR5, URZ, 0x5410, UR38 ;  /* 0x00005410ff057896 */ /* 0x000fe40008000026 */
[----:B------:R-:W-:-:S02]  /*2450*/  ULEA UR24, UR4, UR55, 0x9 ;  /* 0x0000003704187291 */ /* 0x000fc4000f8e48ff */
[----:B------:R-:W-:Y:S02]  /*2460*/  UIADD3.X UR23, UPT, UPT, URZ, UR31, URZ, UP1, !UPT ;  /* 0x0000001fff177290 */ /* 0x000fe40008ffe4ff */
[----:B------:R-:W-:Y:S02]  /*2470*/  ULEA UR8, UR4, UR54, 0xa ;  /* 0x0000003604087291 */ /* 0x000fe4000f8e50ff */
[----:B------:R-:W-:Y:S01]  /*2480*/  UIADD3.X UR21, UPT, UPT, URZ, UR31, URZ, UP0, !UPT ;  /* 0x0000001fff157290 */ /* 0x000fe200087fe4ff */
[----:B------:R-:W-:Y:S01]  /*2490*/  UMOV UR48, 0x0 ;  /* 0x0000000000307882 */ /* 0x000fe20000000000 */
[----:B------:R-:W-:Y:S01]  /*24a0*/  UMOV UR49, 0x10000000 ;  /* 0x1000000000317882 */ /* 0x000fe20000000000 */
[----:B------:R-:W-:Y:S01]  /*24b0*/  UMOV UR33, UR41 ;  /* 0x0000002900217c82 */ /* 0x000fe20008000000 */
[----:B------:R-:W-:Y:S01]  /*24c0*/  UMOV UR36, UR44 ;  /* 0x0000002c00247c82 */ /* 0x000fe20008000000 */
[----:B------:R-:W-:Y:S01]  /*24d0*/  UMOV UR34, UR42 ;  /* 0x0000002a00227c82 */ /* 0x000fe20008000000 */
[----:B------:R-:W-:Y:S01]  /*24e0*/  UTMALDG.3D.MULTICAST [UR40], [UR16], UR6, desc[UR48] ;  /* 0x00003028100073b4 */ /* 0x000fe20008011806 */
[----:B------:R-:W-:Y:S01]  /*24f0*/  UMOV UR25, UR41 ;  /* 0x0000002900197c82 */ /* 0x000fe20008000000 */
[----:B------:R-:W-:Y:S01]  /*2500*/  UMOV UR26, UR18 ;  /* 0x00000012001a7c82 */ /* 0x000fe20008000000 */
[----:B------:R-:W-:Y:S01]  /*2510*/  UMOV UR27, UR19 ;  /* 0x00000013001b7c82 */ /* 0x000fe20008000000 */
[----:B------:R-:W-:Y:S01]  /*2520*/  UMOV UR29, UR44 ;  /* 0x0000002c001d7c82 */ /* 0x000fe20008000000 */
[----:B------:R-:W-:Y:S01]  /*2530*/  UMOV UR10, URZ ;  /* 0x000000ff000a7c82 */ /* 0x000fe20008000000 */
[----:B------:R-:W-:Y:S01]  /*2540*/  UMOV UR9, UR41 ;  /* 0x0000002900097c82 */ /* 0x000fe20008000000 */
[----:B------:R4:W-:Y:S01]  /*2550*/  UTMALDG.3D.MULTICAST [UR32], [UR12], UR5, desc[UR48] ;  /* 0x000030200c0073b4 */ /* 0x0009e20008011805 */
[----:B------:R1:W-:Y:S01]  /*2560*/  UTMALDG.4D.MULTICAST [UR24], [UR22], UR6, desc[UR48] ;  /* 0x00003018160073b4 */ /* 0x0003e20008019806 */
[----:B----4-:R-:W-:Y:S01]  /*2570*/  UMOV UR12, UR28 ;  /* 0x0000001c000c7c82 */ /* 0x010fe20008000000 */
[----:B------:R-:W-:-:S02]  /*2580*/  UMOV UR13, UR44 ;  /* 0x0000002c000d7c82 */ /* 0x000fc40008000000 */
[----:B------:R1:W-:Y:S02]  /*2590*/  UTMALDG.4D.MULTICAST [UR8], [UR20], UR5, desc[UR48] ;  /* 0x00003008140073b4 */ /* 0x0003e40008019805 */
[----:B-1----:R-:W-:Y:S01]  /*25a0*/  NOP ;  /* 0x0000000000007918 */ /* 0x002fe20000000000 */
.L_x_41:
[----:B------:R-:W-:Y:S05]  /*25b0*/  BSYNC.RECONVERGENT B0 ;  /* 0x0000000000007941 */ /* 0x000fea0003800200 */
.L_x_40:
[----:B------:R-:W-:Y:S01]  /*25c0*/  UIADD3 UR28, UPT, UPT, UR28, 0x1, URZ ;  /* 0x000000011c1c7890 */ /* 0x000fe2000fffe0ff */
[----:B------:R-:W-:-:S03]  /*25d0*/  UMOV UR4, UR14 ;  /* 0x0000000e00047c82 */ /* 0x000fc60008000000 */
[----:B------:R-:W-:-:S09]  /*25e0*/  UISETP.NE.AND UP0, UPT, UR28, UR46, UPT ;  /* 0x0000002e1c00728c */ /* 0x000fd2000bf05270 */
[----:B------:R-:W-:Y:S05]  /*25f0*/  BRA.U UP0, `(.L_x_42) ;  /* 0xfffffffd00007547 */ /* 0x000fea000b83ffff */
.L_x_34:
[C---:B------:R-:W-:Y:S01]  /*2600*/  LEA R3, R11.reuse, UR7, 0x3 ;  /* 0x000000070b037c11 */ /* 0x040fe2000f8e18ff */
[----:B------:R-:W-:Y:S01]  /*2610*/  NOP ;  /* 0x0000000000007918 */ /* 0x000fe20000000000 */
[----:B-1----:R-:W-:Y:S02]  /*2620*/  SHF.L.U32 R0, R10, 0x1f, RZ ;  /* 0x0000001f0a007819 */ /* 0x002fe400000006ff */
[----:B------:R-:W-:Y:S02]  /*2630*/  LEA R5, R11, UR7, 0x4 ;  /* 0x000000070b057c11 */ /* 0x000fe4000f8e20ff */
[----:B------:R-:W1:Y:S02]  /*2640*/  SYNCS.PHASECHK.TRANS64.TRYWAIT P0, [R3+URZ+0x80], R0 ;  /* 0x00008000030075a7 */ /* 0x000e6400080011ff */
[----:B-1----:R-:W-:Y:S05]  /*2650*/  @!P0 BRA `(.L_x_43) ;  /* 0x00000104009c8947 */ /* 0x002fea0003800000 */
.L_x_196:
[----:B------:R-:W4:Y:S01]  /*2660*/  LDS.128 R4, [R5+0xe0] ;  /* 0x0000e00005047984 */ /* 0x000f220000000c00 */
[----:B------:R-:W-:Y:S01]  /*2670*/  UISETP.GE.AND UP0, UPT, UR39, 0x1, UPT ;  /* 0x000000012700788c */ /* 0x000fe2000bf06270 */
[----:B------:R-:W-:Y:S01]  /*2680*/  @!PT LDS RZ, [RZ] ;  /* 0x00000000fffff984 */ /* 0x000fe20000000800 */
[----:B------:R-:W-:Y:S01]  /*2690*/  @!PT LDS RZ, [RZ] ;  /* 0x00000000fffff984 */ /* 0x000fe20000000800 */
[----:B------:R-:W-:Y:S01]  /*26a0*/  @!PT LDS RZ, [RZ] ;  /* 0x00000000fffff984 */ /* 0x000fe20000000800 */
[----:B------:R-:W-:Y:S01]  /*26b0*/  @!PT LDS RZ, [RZ] ;  /* 0x00000000fffff984 */ /* 0x000fe20000000800 */
[----:B------:R1:W-:Y:S06]  /*26c0*/  MEMBAR.ALL.CTA ;  /* 0x0000000000007992 */ /* 0x0003ec0000008000 */
[----:B-1----:R-:W1:Y:S01]  /*26d0*/  FENCE.VIEW.ASYNC.S ;  /* 0x00000000000073c6 */ /* 0x002e620000000000 */
[----:B----4-:R-:W-:-:S13]  /*26e0*/  LOP3.LUT P0, RZ, R6, 0x1, RZ, 0xc0, !PT ;  /* 0x0000000106ff7812 */ /* 0x010fda000780c0ff */
[----:B-1----:R-:W-:Y:S01]  /*26f0*/  VOTEU.ANY UP1, P0 ;  /* 0x0000000000ff7886 */ /* 0x002fe20000020100 */
[----:B------:R-:W-:-:S13]  /*2700*/  PLOP3.LUT P0, PT, PT, PT, UP1, 0x80, 0x8 ;  /* 0x000000000008781c */ /* 0x000fda0003f0f018 */
[----:B------:R-:W-:Y:S02]  /*2710*/  @P0 LOP3.LUT R0, R5, 0xffff, RZ, 0xc0, !PT ;  /* 0x0000ffff05000812 */ /* 0x000fe400078ec0ff */
[----:B--2---:R-:W-:Y:S02]  /*2720*/  @P0 MOV R2, R4 ;  /* 0x0000000400020202 */ /* 0x004fe40000000f00 */
[----:B------:R-:W-:Y:S01]  /*2730*/  @P0 R2UR UR5, R0 ;  /* 0x00000000000502ca */ /* 0x000fe200000e0000 */
[----:B------:R-:W-:Y:S01]  /*2740*/  VIADD R0, R3, 0x90 ;  /* 0x0000009003007836 */ /* 0x000fe20000000000 */
[----:B------:R-:W-:Y:S02]  /*2750*/  @P0 SHF.R.U32.HI R4, RZ, 0x10, R5 ;  /* 0x00000010ff040819 */ /* 0x000fe40000011605 */
[----:B------:R-:W-:Y:S02]  /*2760*/  @P0 R2UR UR6, R2 ;  /* 0x00000000020602ca */ /* 0x000fe400000e0000 */
[----:B------:R-:W-:-:S02]  /*2770*/  PRMT R0, RZ, 0x654, R0 ;  /* 0x00000654ff007816 */ /* 0x000fc40000000000 */
[----:B------:R-:W-:Y:S02]  /*2780*/  @P0 R2UR UR4, R4 ;  /* 0x00000000040402ca */ /* 0x000fe400000e0000 */
[----:B------:R1:W-:Y:S03]  /*2790*/  SYNCS.ARRIVE.TRANS64.RED.A1T0 RZ, [R0+URZ], RZ ;  /* 0x000000ff00ff79a7 */ /* 0x0003e600081004ff */
[----:B------:R-:W-:-:S04]  /*27a0*/  @UP1 UMOV UR58, UR5 ;  /* 0x00000005003a1c82 */ /* 0x000fc80008000000 */
[----:B------:R-:W-:-:S04]  /*27b0*/  @UP1 UMOV UR59, UR6 ;  /* 0x00000006003b1c82 */ /* 0x000fc80008000000 */
[----:B------:R-:W-:Y:S01]  /*27c0*/  @UP1 UMOV UR44, UR4 ;  /* 0x00000004002c1c82 */ /* 0x000fe20008000000 */
[----:B------:R-:W-:Y:S05]  /*27d0*/  BRA.U !UP0, `(.L_x_44) ;  /* 0x0000000108d47547 */ /* 0x000fea000b800000 */
[----:B------:R-:W2:Y:S01]  /*27e0*/  LDCU.128 UR20, c[0x0][0xf10] ;  /* 0x0001e200ff1477ac */ /* 0x000ea20008000c00 */
[----:B------:R-:W4:Y:S01]  /*27f0*/  LDCU UR24, c[0x0][0xf20] ;  /* 0x0001e400ff1877ac */ /* 0x000f220008000800 */
[----:B------:R-:W3:Y:S01]  /*2800*/  LDCU UR19, c[0x0][0xf0c] ;  /* 0x0001e180ff1377ac */ /* 0x000ee20008000800 */
[----:B------:R-:W1:Y:S01]  /*2810*/  LDCU.64 UR8, c[0x0][0xf28] ;  /* 0x0001e500ff0877ac */ /* 0x000e620008000a00 */
[----:B------:R-:W-:Y:S02]  /*2820*/  UISETP.NE.AND UP3, UPT, UR39, 0x1, UPT ;  /* 0x000000012700788c */ /* 0x000fe4000bf65270 */
[----:B--2---:R-:W-:Y:S02]  /*2830*/  UIMAD.WIDE.U32 UR10, UR60, UR23, URZ ;  /* 0x000000173c0a72a5 */ /* 0x004fe4000f8e00ff */
[----:B------:R-:W-:Y:S02]  /*2840*/  UIMAD.WIDE.U32 UR4, UR61, UR20, URZ ;  /* 0x000000143d0472a5 */ /* 0x000fe4000f8e00ff */
[----:B------:R-:W-:-:S02]  /*2850*/  UISETP.NE.AND UP0, UPT, UR22, 0x1, UPT ;  /* 0x000000011600788c */ /* 0x000fc4000bf05270 */
[----:B------:R-:W-:Y:S01]  /*2860*/  UIMAD.WIDE.U32 UR16, UR58, UR23, URZ ;  /* 0x000000173a1072a5 */ /* 0x000fe2000f8e00ff */
[----:B------:R-:W-:Y:S02]  /*2870*/  UMOV UR10, UR11 ;  /* 0x0000000b000a7c82 */ /* 0x000fe40008000000 */
[----:B------:R-:W-:Y:S01]  /*2880*/  UMOV UR4, UR5 ;  /* 0x0000000500047c82 */ /* 0x000fe20008000000 */
[----:B----4-:R-:W-:Y:S02]  /*2890*/  USHF.R.U32.HI UR10, URZ, UR24, UR10 ;  /* 0x00000018ff0a7299 */ /* 0x010fe4000801160a */
[----:B---3--:R-:W-:Y:S02]  /*28a0*/  UISETP.NE.AND UP2, UPT, UR19, 0x1, UPT ;  /* 0x000000011300788c */ /* 0x008fe4000bf45270 */
[----:B------:R-:W-:Y:S02]  /*28b0*/  USHF.R.U32.HI UR4, URZ, UR21, UR4 ;  /* 0x00000015ff047299 */ /* 0x000fe40008011604 */
[----:B------:R-:W-:-:S02]  /*28c0*/  USEL UR5, UR60, UR10, !UP0 ;  /* 0x0000000a3c057287 */ /* 0x000fc4000c000000 */
[----:B------:R-:W-:Y:S02]  /*28d0*/  USEL UR6, UR61, UR4, !UP2 ;  /* 0x000000043d067287 */ /* 0x000fe4000d000000 */
[----:B-1----:R-:W-:Y:S01]  /*28e0*/  UIMAD.WIDE.U32 UR10, UR5, UR8, URZ ;  /* 0x00000008050a72a5 */ /* 0x002fe2000f8e00ff */
[----:B------:R-:W-:Y:S01]  /*28f0*/  UMOV UR4, UR17 ;  /* 0x0000001100047c82 */ /* 0x000fe20008000000 */
[----:B------:R-:W-:Y:S02]  /*2900*/  UIMAD.WIDE.U32 UR12, UR59, UR20, URZ ;  /* 0x000000143b0c72a5 */ /* 0x000fe4000f8e00ff */
[----:B------:R-:W-:-:S03]  /*2910*/  UIMAD.WIDE.U32 UR16, UR6, UR8, URZ ;  /* 0x00000008061072a5 */ /* 0x000fc6000f8e00ff */
[----:B------:R-:W-:Y:S01]  /*2920*/  UMOV UR10, UR11 ;  /* 0x0000000b000a7c82 */ /* 0x000fe20008000000 */
[----:B------:R-:W-:Y:S02]  /*2930*/  USHF.R.U32.HI UR4, URZ, UR24, UR4 ;  /* 0x00000018ff047299 */ /* 0x000fe40008011604 */
[----:B------:R-:W-:Y:S01]  /*2940*/  @UP3 USHF.R.U32.HI UR5, URZ, UR9, UR10 ;  /* 0x00000009ff053299 */ /* 0x000fe2000801160a */
[----:B------:R-:W-:Y:S01]  /*2950*/  UMOV UR12, UR13 ;  /* 0x0000000d000c7c82 */ /* 0x000fe20008000000 */
[----:B------:R-:W-:Y:S01]  /*2960*/  UMOV UR16, UR17 ;  /* 0x0000001100107c82 */ /* 0x000fe20008000000 */
[----:B------:R-:W-:Y:S02]  /*2970*/  USHF.R.U32.HI UR21, URZ, UR21, UR12 ;  /* 0x00000015ff157299 */ /* 0x000fe4000801160c */
[----:B------:R-:W-:Y:S02]  /*2980*/  USEL UR4, UR58, UR4, !UP0 ;  /* 0x000000043a047287 */ /* 0x000fe4000c000000 */
[----:B------:R-:W-:-:S02]  /*2990*/  @UP3 USHF.R.U32.HI UR6, URZ, UR9, UR16 ;  /* 0x00000009ff063299 */ /* 0x000fc40008011610 */
[----:B------:R-:W-:Y:S02]  /*29a0*/  UIMAD UR10, UR39, UR5, URZ ;  /* 0x00000005270a72a4 */ /* 0x000fe4000f8e02ff */
[----:B------:R-:W-:Y:S02]  /*29b0*/  USEL UR5, UR59, UR21, !UP2 ;  /* 0x000000153b057287 */ /* 0x000fe4000d000000 */
[----:B------:R-:W-:Y:S02]  /*29c0*/  UIMAD UR12, UR39, UR6, URZ ;  /* 0x00000006270c72a4 */ /* 0x000fe4000f8e02ff */
[----:B------:R-:W-:Y:S02]  /*29d0*/  UISETP.GE.AND UP0, UPT, UR4, UR10, UPT ;  /* 0x0000000a0400728c */ /* 0x000fe4000bf06270 */
[----:B------:R-:W-:Y:S02]  /*29e0*/  UIMAD.WIDE.U32 UR10, UR4, UR8, URZ ;  /* 0x00000008040a72a5 */ /* 0x000fe4000f8e00ff */
[----:B------:R-:W-:-:S02]  /*29f0*/  UISETP.GE.OR UP0, UPT, UR5, UR12, UP0 ;  /* 0x0000000c0500728c */ /* 0x000fc40008706670 */
        /* <DEDUP_REMOVED lines=19> */
.L_x_44:
[----:B------:R-:W2:Y:S02]  /*2b30*/  LDCU UR4, c[0x0][0xf30] ;  /* 0x0001e600ff0477ac */ /* 0x000ea40008000800 */
[----:B--2---:R-:W-:-:S09]  /*2b40*/  UISETP.NE.AND UP0, UPT, UR4, 0x1, UPT ;  /* 0x000000010400788c */ /* 0x004fd2000bf05270 */
[----:B------:R-:W-:Y:S05]  /*2b50*/  BRA.U UP0, `(.L_x_45) ;  /* 0x0000000100447547 */ /* 0x000fea000b800000 */
[----:B------:R-:W2:Y:S01]  /*2b60*/  LDCU.128 UR8, c[0x0][0xf10] ;  /* 0x0001e200ff0877ac */ /* 0x000ea20008000c00 */
[----:B------:R-:W4:Y:S01]  /*2b70*/  LDCU UR16, c[0x0][0xf0c] ;  /* 0x0001e180ff1077ac */ /* 0x000f220008000800 */
[----:B------:R-:W1:Y:S01]  /*2b80*/  LDCU UR6, c[0x0][0xf20] ;  /* 0x0001e400ff0677ac */ /* 0x000e620008000800 */
[----:B--2---:R-:W-:Y:S02]  /*2b90*/  UIMAD.WIDE.U32 UR12, UR59, UR8, URZ ;  /* 0x000000083b0c72a5 */ /* 0x004fe4000f8e00ff */
[----:B------:R-:W-:Y:S02]  /*2ba0*/  UIMAD.WIDE.U32 UR4, UR58, UR11, URZ ;  /* 0x0000000b3a0472a5 */ /* 0x000fe4000f8e00ff */
[----:B----4-:R-:W-:Y:S02]  /*2bb0*/  UISETP.NE.AND UP2, UPT, UR16, 0x1, UPT ;  /* 0x000000011000788c */ /* 0x010fe4000bf45270 */
[----:B------:R-:W-:Y:S01]  /*2bc0*/  UISETP.NE.AND UP0, UPT, UR10, 0x1, UPT ;  /* 0x000000010a00788c */ /* 0x000fe2000bf05270 */
[----:B------:R-:W-:-:S02]  /*2bd0*/  UMOV UR12, UR13 ;  /* 0x0000000d000c7c82 */ /* 0x000fc40008000000 */
[----:B------:R-:W-:Y:S01]  /*2be0*/  UMOV UR4, UR5 ;  /* 0x0000000500047c82 */ /* 0x000fe20008000000 */
[----:B------:R-:W-:Y:S02]  /*2bf0*/  USHF.R.U32.HI UR9, URZ, UR9, UR12 ;  /* 0x00000009ff097299 */ /* 0x000fe4000801160c */
[----:B-1----:R-:W-:Y:S02]  /*2c00*/  USHF.R.U32.HI UR4, URZ, UR6, UR4 ;  /* 0x00000006ff047299 */ /* 0x002fe40008011604 */
[----:B------:R-:W-:Y:S02]  /*2c10*/  USEL UR5, UR59, UR9, !UP2 ;  /* 0x000000093b057287 */ /* 0x000fe4000d000000 */
[----:B------:R-:W-:-:S04]  /*2c20*/  USEL UR4, UR58, UR4, !UP0 ;  /* 0x000000043a047287 */ /* 0x000fc8000c000000 */
[----:B------:R-:W-:Y:S02]  /*2c30*/  UIADD3 UR6, UPT, UPT, UR5, -UR4, URZ ;  /* 0x8000000405067290 */ /* 0x000fe4000fffe0ff */
[----:B------:R-:W-:Y:S02]  /*2c40*/  UIADD3 UR4, UPT, UPT, -UR5, UR4, URZ ;  /* 0x0000000405047290 */ /* 0x000fe4000fffe1ff */
[----:B------:R-:W-:Y:S02]  /*2c50*/  UIMAD UR58, UR6, UR10, UR58 ;  /* 0x0000000a063a72a4 */ /* 0x000fe4000f8e023a */
[----:B------:R-:W-:-:S12]  /*2c60*/  UIMAD UR59, UR4, UR16, UR59 ;  /* 0x00000010043b72a4 */ /* 0x000fd8000f8e023b */
.L_x_45:
[----:B------:R-:W-:Y:S01]  /*2c70*/  VIADD R11, R11, 0x1 ;  /* 0x000000010b0b7836 */ /* 0x000fe20000000000 */
[----:B------:R-:W-:Y:S02]  /*2c80*/  R2UR UR5, R182 ;  /* 0x00000000b60572ca */ /* 0x000fe400000e0000 */
[----:B------:R-:W-:Y:S02]  /*2c90*/  R2UR UR4, R183 ;  /* 0x00000000b70472ca */ /* 0x000fe400000e0000 */
[C---:B------:R-:W-:Y:S02]  /*2ca0*/  ISETP.NE.AND P0, PT, R11.reuse, 0x2, PT ;  /* 0x000000020b00780c */ /* 0x040fe40003f05270 */
[----:B------:R-:W-:Y:S02]  /*2cb0*/  PLOP3.LUT P2, PT, PT, PT, PT, 0x80, 0x8 ;  /* 0x000000000008781c */ /* 0x000fe40003f4f070 */
[----:B------:R-:W-:Y:S02]  /*2cc0*/  SEL R3, RZ, 0x1, P0 ;  /* 0x00000001ff037807 */ /* 0x000fe40000000000 */
[----:B------:R-:W-:-:S02]  /*2cd0*/  SEL R11, R11, RZ, P0 ;  /* 0x000000ff0b0b7207 */ /* 0x000fc40000000000 */
[----:B------:R-:W-:Y:S01]  /*2ce0*/  LOP3.LUT R10, R10, R3, RZ, 0x3c, !PT ;  /* 0x000000030a0a7212 */ /* 0x000fe200078e3cff */
[----:B------:R-:W-:Y:S02]  /*2cf0*/  UIADD3 UR20, UPT, UPT, UR58, UR5, URZ ;  /* 0x000000053a147290 */ /* 0x000fe4000fffe0ff */
[----:B------:R-:W-:Y:S01]  /*2d00*/  UIADD3 UR19, UPT, UPT, UR59, UR4, URZ ;  /* 0x000000043b137290 */ /* 0x000fe2000fffe0ff */
[----:B------:R-:W-:Y:S11]  /*2d10*/  BRA.U UP1, `(.L_x_46) ;  /* 0xffffffed01a87547 */ /* 0x000ff6000b83ffff */
[----:B------:R-:W-:Y:S01]  /*2d20*/  UIADD3 UR7, UPT, UPT, UR7, 0x18, URZ ;  /* 0x0000001807077890 */ /* 0x000fe2000fffe0ff */
[----:B------:R-:W-:-:S03]  /*2d30*/  SHF.L.U32 R3, R12, 0x1f, RZ ;  /* 0x0000001f0c037819 */ /* 0x000fc600000006ff */
[----:B------:R-:W-:-:S09]  /*2d40*/  ULEA UR4, UR14, UR7, 0x3 ;  /* 0x000000070e047291 */ /* 0x000fd2000f8e18ff */
[----:B------:R-:W2:Y:S02]  /*2d50*/  SYNCS.PHASECHK.TRANS64.TRYWAIT P0, [UR4], R3 ;  /* 0x00000003ff0075a7 */ /* 0x000ea40008001104 */
[----:B--2---:R-:W-:Y:S05]  /*2d60*/  @!P0 BRA `(.L_x_47) ;  /* 0x000000fc00ec8947 */ /* 0x004fea0003800000 */
.L_x_198:
[----:B------:R-:W-:-:S04]  /*2d70*/  UIADD3 UR4, UPT, UPT, UR14, 0x1, URZ ;  /* 0x000000010e047890 */ /* 0x000fc8000fffe0ff */
[----:B------:R-:W-:-:S04]  /*2d80*/  UISETP.NE.AND UP0, UPT, UR4, 0x3, UPT ;  /* 0x000000030400788c */ /* 0x000fc8000bf05270 */
[----:B------:R-:W-:Y:S02]  /*2d90*/  USEL UR6, URZ, 0x1, UP0 ;  /* 0x00000001ff067887 */ /* 0x000fe40008000000 */
[----:B------:R-:W-:-:S04]  /*2da0*/  USEL UR4, UR4, URZ, UP0 ;  /* 0x000000ff04047287 */ /* 0x000fc80008000000 */
[----:B------:R-:W-:Y:S01]  /*2db0*/  ULEA UR5, UR4, UR7, 0x3 ;  /* 0x0000000704057291 */ /* 0x000fe2000f8e18ff */
[----:B------:R-:W-:-:S04]  /*2dc0*/  LOP3.LUT R12, R12, UR6, RZ, 0x3c, !PT ;  /* 0x000000060c0c7c12 */ /* 0x000fc8000f8e3cff */
[----:B-1----:R-:W-:-:S04]  /*2dd0*/  SHF.L.U32 R3, R12, 0x1f, RZ ;  /* 0x0000001f0c037819 */ /* 0x002fc800000006ff */
[----:B------:R-:W1:Y:S02]  /*2de0*/  SYNCS.PHASECHK.TRANS64.TRYWAIT P0, [UR5], R3 ;  /* 0x00000003ff0075a7 */ /* 0x000e640008001105 */
[----:B-1----:R-:W-:Y:S05]  /*2df0*/  @!P0 BRA `(.L_x_48) ;  /* 0x000000fc00e08947 */ /* 0x002fea0003800000 */
.L_x_200:
[----:B------:R-:W-:-:S04]  /*2e00*/  UIADD3 UR4, UPT, UPT, UR4, 0x1, URZ ;  /* 0x0000000104047890 */ /* 0x000fc8000fffe0ff */
[----:B------:R-:W-:-:S04]  /*2e10*/  UISETP.NE.AND UP0, UPT, UR4, 0x3, UPT ;  /* 0x000000030400788c */ /* 0x000fc8000bf05270 */
[----:B------:R-:W-:Y:S02]  /*2e20*/  USEL UR5, URZ, 0x1, UP0 ;  /* 0x00000001ff057887 */ /* 0x000fe40008000000 */
[----:B------:R-:W-:-:S04]  /*2e30*/  USEL UR4, UR4, URZ, UP0 ;  /* 0x000000ff04047287 */ /* 0x000fc80008000000 */
[----:B------:R-:W-:Y:S01]  /*2e40*/  ULEA UR4, UR4, UR7, 0x3 ;  /* 0x0000000704047291 */ /* 0x000fe2000f8e18ff */
[----:B-1----:R-:W-:-:S04]  /*2e50*/  LOP3.LUT R3, R12, UR5, RZ, 0x3c, !PT ;  /* 0x000000050c037c12 */ /* 0x002fc8000f8e3cff */
[----:B------:R-:W-:Y:S01]  /*2e60*/  SHF.L.U32 R3, R3, 0x1f, RZ ;  /* 0x0000001f03037819 */ /* 0x000fe200000006ff */
[----:B------:R-:W-:-:S07]  /*2e70*/  IMAD.U32 R0, RZ, RZ, UR4 ;  /* 0x00000004ff007e24 */ /* 0x000fce000f8e00ff */
.L_x_49:
[----:B-1----:R1:W2:Y:S02]  /*2e80*/  SYNCS.PHASECHK.TRANS64.TRYWAIT P0, [R0+URZ], R3 ;  /* 0x00000003000075a7 */ /* 0x0022a400080011ff */
[----:B--2---:R-:W-:Y:S05]  /*2e90*/  @!P0 NANOSLEEP.SYNCS 0x989680 ;  /* 0x009896800000895d */ /* 0x004fea0003900000 */
[----:B------:R-:W2:Y:S02]  /*2ea0*/  @!P0 SYNCS.PHASECHK.TRANS64 P0, [R0+URZ], R3 ;  /* 0x00000003000085a7 */ /* 0x000ea400080010ff */
[----:B--2---:R-:W-:Y:S05]  /*2eb0*/  @P0 EXIT ;  /* 0x000000000000094d */ /* 0x004fea0003800000 */
[----:B------:R-:W-:Y:S05]  /*2ec0*/  BRA `(.L_x_49) ;  /* 0xfffffffc00ec7947 */ /* 0x000fea000383ffff */
.L_x_22:
[----:B------:R-:W2:Y:S02]  /*2ed0*/  S2UR UR4, SR_CgaCtaId ;  /* 0x00000000000479c3 */ /* 0x000ea40000008800 */
[----:B--2---:R-:W-:-:S04]  /*2ee0*/  UISETP.NE.AND UP0, UPT, UR4, URZ, UPT ;  /* 0x000000ff0400728c */ /* 0x004fc8000bf05270 */
[----:B------:R-:W-:-:S09]  /*2ef0*/  UISETP.NE.OR UP0, UPT, UR21, 0x1, UP0 ;  /* 0x000000011500788c */ /* 0x000fd20008705670 */
[----:B------:R-:W-:Y:S05]  /*2f00*/  BRA.U UP0, `(.L_x_50) ;  /* 0x00000005004c7547 */ /* 0x000fea000b800000 */
[----:B------:R-:W2:Y:S01]  /*2f10*/  S2UR UR5, SR_CgaCtaId ;  /* 0x00000000000579c3 */ /* 0x000ea20000008800 */
[----:B------:R-:W-:Y:S01]  /*2f20*/  UMOV UR4, 0x400 ;  /* 0x0000040000047882 */ /* 0x000fe20000000000 */
[----:B------:R-:W-:Y:S01]  /*2f30*/  ISETP.GE.U32.AND P2, PT, R0, 0x8, PT ;  /* 0x000000080000780c */ /* 0x000fe20003f46070 */
[----:B------:R-:W-:Y:S01]  /*2f40*/  IMAD.MOV.U32 R12, RZ, RZ, 0x1 ;  /* 0x00000001ff0c7424 */ /* 0x000fe200078e00ff */
[----:B------:R-:W-:Y:S02]  /*2f50*/  CS2R R10, SRZ ;  /* 0x00000000000a7805 */ /* 0x000fe4000001ff00 */
[----:B------:R-:W-:Y:S01]  /*2f60*/  CS2R R8, SRZ ;  /* 0x0000000000087805 */ /* 0x000fe2000001ff00 */
[----:B--2---:R-:W-:-:S03]  /*2f70*/  ULEA UR6, UR5, UR4, 0x18 ;  /* 0x0000000405067291 */ /* 0x004fc6000f8ec0ff */
[----:B------:R-:W-:-:S09]  /*2f80*/  UMOV UR5, URZ ;  /* 0x000000ff00057c82 */ /* 0x000fd20008000000 */
.L_x_54:
[----:B------:R-:W-:Y:S02]  /*2f90*/  LEA R2, R8, UR6, 0x3 ;  /* 0x0000000608027c11 */ /* 0x000fe4000f8e18ff */
[----:B------:R-:W-:-:S03]  /*2fa0*/  SHF.L.U32 R5, R9, 0x1f, RZ ;  /* 0x0000001f09057819 */ /* 0x000fc600000006ff */
[----:B------:R-:W-:Y:S01]  /*2fb0*/  VIADD R4, R2, 0xc0 ;  /* 0x000000c002047836 */ /* 0x000fe20000000000 */
[----:B------:R-:W2:Y:S02]  /*2fc0*/  SYNCS.PHASECHK.TRANS64.TRYWAIT P0, [R2+URZ+0xb0], R5 ;  /* 0x0000b005020075a7 */ /* 0x000ea400080011ff */
[----:B--2---:R-:W-:Y:S05]  /*2fd0*/  @!P0 BRA `(.L_x_51) ;  /* 0x000000fc00808947 */ /* 0x004fea0003800000 */
.L_x_201:
[----:B------:R-:W-:Y:S01]  /*2fe0*/  ULEA UR4, UR5, UR6, 0x3 ;  /* 0x0000000605047291 */ /* 0x000fe2000f8e18ff */
[----:B------:R-:W-:Y:S02]  /*2ff0*/  PRMT R4, RZ, 0x654, R4 ;  /* 0x00000654ff047816 */ /* 0x000fe40000000004 */
[----:B--2---:R-:W-:Y:S01]  /*3000*/  SHF.L.U32 R5, R12, 0x1f, RZ ;  /* 0x0000001f0c057819 */ /* 0x004fe200000006ff */
[----:B------:R-:W-:Y:S01]  /*3010*/  UIADD3 UR7, UPT, UPT, UR4, 0x80, URZ ;  /* 0x0000008004077890 */ /* 0x000fe2000fffe0ff */
[----:B------:R2:W-:Y:S05]  /*3020*/  SYNCS.ARRIVE.TRANS64.RED.A1T0 RZ, [R4+URZ], RZ ;  /* 0x000000ff04ff79a7 */ /* 0x0005ea00081004ff */
[----:B------:R-:W-:Y:S01]  /*3030*/  IMAD.U32 R7, RZ, RZ, UR7 ;  /* 0x00000007ff077e24 */ /* 0x000fe2000f8e00ff */
[----:B------:R-:W3:Y:S04]  /*3040*/  SYNCS.PHASECHK.TRANS64.TRYWAIT P0, [UR4+0x90], R5 ;  /* 0x00009005ff0075a7 */ /* 0x000ee80008001104 */
[----:B------:R-:W-:Y:S01]  /*3050*/  PRMT R6, R0, 0x654, R7 ;  /* 0x0000065400067816 */ /* 0x000fe20000000007 */
[----:B--2---:R-:W-:Y:S01]  /*3060*/  @!P2 IMAD.MOV.U32 R4, RZ, RZ, 0x10 ;  /* 0x00000010ff04a424 */ /* 0x004fe200078e00ff */
[----:B---3--:R-:W-:Y:S06]  /*3070*/  @!P0 BRA `(.L_x_52) ;  /* 0x000000fc006c8947 */ /* 0x008fec0003800000 */
.L_x_203:
[----:B------:R-:W-:Y:S01]  /*3080*/  ULEA UR8, UR5, UR6, 0x4 ;  /* 0x0000000605087291 */ /* 0x000fe2000f8e20ff */
[----:B------:R-:W-:Y:S01]  /*3090*/  SEL R3, R6, R3, !P2 ;  /* 0x0000000306037207 */ /* 0x000fe20005000000 */
[----:B------:R-:W-:Y:S01]  /*30a0*/  UIADD3 UR9, UPT, UPT, UR4, 0x80, URZ ;  /* 0x0000008004097890 */ /* 0x000fe2000fffe0ff */
[----:B--2---:R-:W-:Y:S01]  /*30b0*/  LEA R2, R11, UR6, 0x3 ;  /* 0x000000060b027c11 */ /* 0x004fe2000f8e18ff */
[----:B------:R-:W-:Y:S01]  /*30c0*/  UIADD3 UR8, UPT, UPT, UR8, 0xe0, URZ ;  /* 0x000000e008087890 */ /* 0x000fe2000fffe0ff */
[----:B------:R-:W-:Y:S01]  /*30d0*/  SHF.L.U32 R5, R10, 0x1f, RZ ;  /* 0x0000001f0a057819 */ /* 0x000fe200000006ff */
[----:B------:R2:W-:Y:S01]  /*30e0*/  @!P2 SYNCS.ARRIVE.TRANS64.RED RZ, [R3+URZ], R4 ;  /* 0x0000000403ffa9a7 */ /* 0x0005e200080004ff */
[----:B------:R-:W-:Y:S01]  /*30f0*/  UIADD3 UR4, UPT, UPT, UR5, 0x1, URZ ;  /* 0x0000000105047890 */ /* 0x000fe2000fffe0ff */
[----:B------:R-:W-:-:S03]  /*3100*/  VIADD R8, R8, 0x1 ;  /* 0x0000000108087836 */ /* 0x000fc60000000000 */
[----:B------:R-:W-:Y:S02]  /*3110*/  UISETP.NE.AND UP0, UPT, UR4, 0x2, UPT ;  /* 0x000000020400788c */ /* 0x000fe4000bf05270 */
[----:B------:R-:W-:Y:S06]  /*3120*/  UGETNEXTWORKID.BROADCAST [UR8], [UR9] ;  /* 0x00000000080073ca */ /* 0x000fec0008000100 */
[----:B------:R-:W-:Y:S01]  /*3130*/  USEL UR7, URZ, 0x1, UP0 ;  /* 0x00000001ff077887 */ /* 0x000fe20008000000 */
[----:B------:R-:W-:Y:S01]  /*3140*/  ISETP.NE.AND P0, PT, R8, 0x2, PT ;  /* 0x000000020800780c */ /* 0x000fe20003f05270 */
[----:B------:R-:W-:Y:S01]  /*3150*/  USEL UR5, UR4, URZ, UP0 ;  /* 0x000000ff04057287 */ /* 0x000fe20008000000 */
[----:B------:R-:W3:Y:S03]  /*3160*/  SYNCS.PHASECHK.TRANS64.TRYWAIT P1, [R2+URZ+0x80], R5 ;  /* 0x00008005020075a7 */ /* 0x000ee600080211ff */
[----:B------:R-:W-:Y:S01]  /*3170*/  LOP3.LUT R12, R12, UR7, RZ, 0x3c, !PT ;  /* 0x000000070c0c7c12 */ /* 0x000fe2000f8e3cff */
[----:B--23--:R-:W-:Y:S07]  /*3180*/  @!P1 BRA `(.L_x_53) ;  /* 0x000000fc00409947 */ /* 0x00cfee0003800000 */
.L_x_204:
[C---:B------:R-:W-:Y:S01]  /*3190*/  LEA R4, R11.reuse, UR6, 0x4 ;  /* 0x000000060b047c11 */ /* 0x040fe2000f8e20ff */
[----:B--2---:R-:W-:Y:S01]  /*31a0*/  VIADD R2, R2, 0x90 ;  /* 0x0000009002027836 */ /* 0x004fe20000000000 */
[----:B------:R-:W-:Y:S01]  /*31b0*/  SEL R8, R8, RZ, P0 ;  /* 0x000000ff08087207 */ /* 0x000fe20000000000 */
[----:B------:R-:W-:-:S03]  /*31c0*/  VIADD R11, R11, 0x1 ;  /* 0x000000010b0b7836 */ /* 0x000fc60000000000 */
[----:B------:R-:W2:Y:S01]  /*31d0*/  LDS.128 R4, [R4+0xe0] ;  /* 0x0000e00004047984 */ /* 0x000ea20000000c00 */
[----:B------:R-:W-:Y:S02]  /*31e0*/  PRMT R2, RZ, 0x654, R2 ;  /* 0x00000654ff027816 */ /* 0x000fe40000000002 */
[C---:B------:R-:W-:Y:S01]  /*31f0*/  ISETP.NE.AND P1, PT, R11.reuse, 0x2, PT ;  /* 0x000000020b00780c */ /* 0x040fe20003f25270 */
[----:B------:R-:W-:Y:S01]  /*3200*/  @!PT LDS RZ, [RZ] ;  /* 0x00000000fffff984 */ /* 0x000fe20000000800 */
[----:B------:R-:W-:Y:S01]  /*3210*/  @!PT LDS RZ, [RZ] ;  /* 0x00000000fffff984 */ /* 0x000fe20000000800 */
[----:B------:R-:W-:Y:S01]  /*3220*/  @!PT LDS RZ, [RZ] ;  /* 0x00000000fffff984 */ /* 0x000fe20000000800 */
[----:B------:R-:W-:Y:S01]  /*3230*/  @!PT LDS RZ, [RZ] ;  /* 0x00000000fffff984 */ /* 0x000fe20000000800 */
[----:B------:R3:W-:Y:S06]  /*3240*/  MEMBAR.ALL.CTA ;  /* 0x0000000000007992 */ /* 0x0007ec0000008000 */
[----:B---3--:R-:W3:Y:S01]  /*3250*/  FENCE.VIEW.ASYNC.S ;  /* 0x00000000000073c6 */ /* 0x008ee20000000000 */
[----:B------:R-:W-:Y:S01]  /*3260*/  SEL R11, R11, RZ, P1 ;  /* 0x000000ff0b0b7207 */ /* 0x000fe20000800000 */
[----:B---3--:R3:W-:Y:S01]  /*3270*/  SYNCS.ARRIVE.TRANS64.RED.A1T0 RZ, [R2+URZ], RZ ;  /* 0x000000ff02ff79a7 */ /* 0x0087e200081004ff */
[----:B--2---:R-:W-:-:S02]  /*3280*/  LOP3.LUT P3, RZ, R6, 0x1, RZ, 0xc0, !PT ;  /* 0x0000000106ff7812 */ /* 0x004fc4000786c0ff */
[----:B------:R-:W-:-:S04]  /*3290*/  SEL R5, RZ, 0x1, P1 ;  /* 0x00000001ff057807 */ /* 0x000fc80000800000 */
[----:B------:R-:W-:Y:S02]  /*32a0*/  LOP3.LUT R10, R10, R5, RZ, 0x3c, !PT ;  /* 0x000000050a0a7212 */ /* 0x000fe400078e3cff */
[----:B---3--:R-:W-:-:S04]  /*32b0*/  SEL R2, RZ, 0x1, P0 ;  /* 0x00000001ff027807 */ /* 0x008fc80000000000 */
[----:B------:R-:W-:Y:S01]  /*32c0*/  LOP3.LUT R9, R9, R2, RZ, 0x3c, !PT ;  /* 0x0000000209097212 */ /* 0x000fe200078e3cff */
[----:B------:R-:W-:Y:S06]  /*32d0*/  @P3 BRA `(.L_x_54) ;  /* 0xfffffffc002c3947 */ /* 0x000fec000383ffff */
[----:B------:R-:W-:Y:S01]  /*32e0*/  ULEA UR4, UR5, UR6, 0x3 ;  /* 0x0000000605047291 */ /* 0x000fe2000f8e18ff */
[----:B------:R-:W-:-:S08]  /*32f0*/  SHF.L.U32 R3, R12, 0x1f, RZ ;  /* 0x0000001f0c037819 */ /* 0x000fd000000006ff */
[----:B------:R-:W2:Y:S02]  /*3300*/  SYNCS.PHASECHK.TRANS64 P0, [UR4+0x90], R3 ;  /* 0x00009003ff0075a7 */ /* 0x000ea40008001004 */
[----:B--2---:R-:W-:Y:S05]  /*3310*/  @P0 BRA `(.L_x_55) ;  /* 0x0000000000080947 */ /* 0x004fea0003800000 */
[----:B------:R-:W2:Y:S02]  /*3320*/  SYNCS.PHASECHK.TRANS64.TRYWAIT P0, [UR4+0x90], R3 ;  /* 0x00009003ff0075a7 */ /* 0x000ea40008001104 */
[----:B--2---:R-:W-:Y:S05]  /*3330*/  @!P0 BRA `(.L_x_56) ;  /* 0x000000f800e88947 */ /* 0x004fea0003800000 */
.L_x_55:
[----:B------:R-:W-:-:S04]  /*3340*/  UIADD3 UR7, UPT, UPT, UR5, 0x1, URZ ;  /* 0x0000000105077890 */ /* 0x000fc8000fffe0ff */
[----:B------:R-:W-:-:S04]  /*3350*/  UISETP.NE.AND UP0, UPT, UR7, 0x2, UPT ;  /* 0x000000020700788c */ /* 0x000fc8000bf05270 */
[----:B------:R-:W-:Y:S02]  /*3360*/  USEL UR8, URZ, 0x1, UP0 ;  /* 0x00000001ff087887 */ /* 0x000fe40008000000 */
[----:B------:R-:W-:-:S04]  /*3370*/  USEL UR7, UR7, URZ, UP0 ;  /* 0x000000ff07077287 */ /* 0x000fc80008000000 */
[----:B------:R-:W-:Y:S01]  /*3380*/  ULEA UR7, UR7, UR6, 0x3 ;  /* 0x0000000607077291 */ /* 0x000fe2000f8e18ff */
[----:B--2---:R-:W-:-:S04]  /*3390*/  LOP3.LUT R3, R12, UR8, RZ, 0x3c, !PT ;  /* 0x000000080c037c12 */ /* 0x004fc8000f8e3cff */
[----:B------:R-:W-:-:S04]  /*33a0*/  SHF.L.U32 R0, R3, 0x1f, RZ ;  /* 0x0000001f03007819 */ /* 0x000fc800000006ff */
[----:B------:R-:W2:Y:S02]  /*33b0*/  SYNCS.PHASECHK.TRANS64 P0, [UR7+0x90], R0 ;  /* 0x00009000ff0075a7 */ /* 0x000ea40008001007 */
[----:B-12---:R-:W-:Y:S05]  /*33c0*/  @P0 EXIT ;  /* 0x000000000000094d */ /* 0x006fea0003800000 */
[----:B------:R-:W-:Y:S02]  /*33d0*/  SHF.L.U32 R3, R3, 0x1f, RZ ;  /* 0x0000001f03037819 */ /* 0x000fe400000006ff */
[----:B------:R-:W-:-:S07]  /*33e0*/  MOV R0, UR7 ;  /* 0x0000000700007c02 */ /* 0x000fce0008000f00 */
.L_x_57:
[----:B-1----:R1:W2:Y:S02]  /*33f0*/  SYNCS.PHASECHK.TRANS64.TRYWAIT P0, [R0+URZ+0x90], R3 ;  /* 0x00009003000075a7 */ /* 0x0022a400080011ff */
[----:B--2---:R-:W-:Y:S05]  /*3400*/  @!P0 NANOSLEEP.SYNCS 0x989680 ;  /* 0x009896800000895d */ /* 0x004fea0003900000 */
[----:B------:R-:W2:Y:S02]  /*3410*/  @!P0 SYNCS.PHASECHK.TRANS64 P0, [R0+URZ+0x90], R3 ;  /* 0x00009003000085a7 */ /* 0x000ea400080010ff */
[----:B--2---:R-:W-:Y:S05]  /*3420*/  @P0 EXIT ;  /* 0x000000000000094d */ /* 0x004fea0003800000 */
[----:B------:R-:W-:Y:S05]  /*3430*/  BRA `(.L_x_57) ;  /* 0xfffffffc00ec7947 */ /* 0x000fea000383ffff */
.L_x_50:
[----:B------:R-:W-:Y:S05]  /*3440*/  BRA.U UP6, `(.L_x_58) ;  /* 0x0000001506047547 */ /* 0x000fea000b800000 */
[----:B------:R-:W2:Y:S01]  /*3450*/  S2UR UR7, SR_CgaCtaId ;  /* 0x00000000000779c3 */ /* 0x000ea20000008800 */
[----:B------:R-:W-:Y:S01]  /*3460*/  UMOV UR4, 0x40 ;  /* 0x0000004000047882 */ /* 0x000fe20000000000 */
[----:B------:R-:W-:Y:S01]  /*3470*/  NOP ;  /* 0x0000000000007918 */ /* 0x000fe20000000000 */
[----:B------:R-:W-:Y:S01]  /*3480*/  UMOV UR6, 0x400 ;  /* 0x0000040000067882 */ /* 0x000fe20000000000 */
[----:B--2---:R-:W-:Y:S02]  /*3490*/  ULEA UR5, UR7, UR4, 0x18 ;  /* 0x0000000407057291 */ /* 0x004fe4000f8ec0ff */
[----:B------:R-:W-:-:S07]  /*34a0*/  ULEA UR6, UR7, UR6, 0x18 ;  /* 0x0000000607067291 */ /* 0x000fce000f8ec0ff */
[----:B------:R-:W2:Y:S02]  /*34b0*/  LDS.U8 R0, [UR5+0x1c] ;  /* 0x00001c05ff007984 */ /* 0x000ea40008000000 */
[----:B--2---:R-:W-:-:S13]  /*34c0*/  ISETP.NE.AND P0, PT, R0, RZ, PT ;  /* 0x000000ff0000720c */ /* 0x004fda0003f05270 */
[----:B------:R-:W-:Y:S05]  /*34d0*/  @P0 BRA `(.L_x_59) ;  /* 0x0000000000580947 */ /* 0x000fea0003800000 */
[----:B------:R-:W-:-:S13]  /*34e0*/  ELECT P0, URZ, PT ;  /* 0x0000000000ff782f */ /* 0x000fda0003800000 */
[----:B------:R-:W-:Y:S05]  /*34f0*/  @!P0 BRA `(.L_x_60) ;  /* 0x0000000000608947 */ /* 0x000fea0003800000 */
[----:B------:R-:W-:Y:S01]  /*3500*/  UMOV UR4, 0x10 ;  /* 0x0000001000047882 */ /* 0x000fe20000000000 */
[----:B------:R-:W-:Y:S01]  /*3510*/  HFMA2 R0, -RZ, RZ, 0, 5.9604644775390625e-08 ;  /* 0x00000001ff007431 */ /* 0x000fe200000001ff */
[----:B------:R-:W-:-:S03]  /*3520*/  MOV R3, 0xffff ;  /* 0x0000ffff00037802 */ /* 0x000fc60000000f00 */
[----:B------:R-:W-:Y:S04]  /*3530*/  DEPBAR.LE SB2, 0x36 ;  /* 0x0000ad800000791a */ /* 0x000fe80000000000 */
[----:B------:R-:W2:Y:S02]  /*3540*/  UTCATOMSWS.FIND_AND_SET.ALIGN UP0, UR4, UR4 ;  /* 0x00000004000475e3 */ /* 0x000ea40008000800 */
[----:B--2---:R-:W-:Y:S01]  /*3550*/  MOV R4, UR4 ;  /* 0x0000000400047c02 */ /* 0x004fe20008000f00 */
[----:B------:R-:W-:Y:S06]  /*3560*/  BRA.U UP0, `(.L_x_61) ;  /* 0x0000000100187547 */ /* 0x000fec000b800000 */
.L_x_62:
[----:B------:R-:W-:Y:S05]  /*3570*/  NANOSLEEP 0x64 ;  /* 0x000000640000795d */ /* 0x000fea0003800000 */
[----:B------:R-:W-:-:S05]  /*3580*/  UMOV UR4, 0x10 ;  /* 0x0000001000047882 */ /* 0x000fca0000000000 */
[----:B------:R-:W-:Y:S04]  /*3590*/  DEPBAR.LE SB2, 0x36 ;  /* 0x0000ad800000791a */ /* 0x000fe80000000000 */
[----:B------:R-:W2:Y:S02]  /*35a0*/  UTCATOMSWS.FIND_AND_SET.ALIGN UP0, UR4, UR4 ;  /* 0x00000004000475e3 */ /* 0x000ea40008000800 */
[----:B--2---:R-:W-:Y:S01]  /*35b0*/  MOV R4, UR4 ;  /* 0x0000000400047c02 */ /* 0x004fe20008000f00 */
[----:B------:R-:W-:Y:S05]  /*35c0*/  BRA.U !UP0, `(.L_x_62) ;  /* 0xfffffffd08e87547 */ /* 0x000fea000b83ffff */
.L_x_61:
[-C--:B------:R-:W-:Y:S02]  /*35d0*/  SHF.L.U32 R3, R3, R4.reuse, RZ ;  /* 0x0000000403037219 */ /* 0x080fe400000006ff */
[----:B------:R-:W-:Y:S01]  /*35e0*/  SHF.L.U32 R0, R0, R4, RZ ;  /* 0x0000000400007219 */ /* 0x000fe200000006ff */
[----:B------:R-:W-:Y:S02]  /*35f0*/  IMAD.SHL.U32 R4, R4, 0x20, RZ ;  /* 0x0000002004047824 */ /* 0x000fe400078e00ff */
[----:B------:R2:W-:Y:S04]  /*3600*/  ATOMS.OR RZ, [UR5+0x14], R3 ;  /* 0x00001403ffff798c */ /* 0x0005e8000b000005 */
[----:B------:R2:W-:Y:S04]  /*3610*/  ATOMS.OR RZ, [UR5+0x18], R0 ;  /* 0x00001800ffff798c */ /* 0x0005e8000b000005 */
[----:B------:R2:W-:Y:S01]  /*3620*/  STS [UR6+0x100], R4 ;  /* 0x00010004ff007988 */ /* 0x0005e20008000806 */
[----:B------:R-:W-:Y:S05]  /*3630*/  BRA `(.L_x_60) ;  /* 0x0000000000107947 */ /* 0x000fea0003800000 */
.L_x_59:
[----:B------:R-:W-:Y:S02]  /*3640*/  MOV R0, 0xffffffff ;  /* 0xffffffff00007802 */ /* 0x000fe40000000f00 */
[----:B------:R-:W-:-:S03]  /*3650*/  MOV R4, 0x3680 ;  /* 0x0000368000047802 */ /* 0x000fc60000000f00 */
[----:B------:R2:W-:Y:S04]  /*3660*/  STS [UR6+0x100], R0 ;  /* 0x00010000ff007988 */ /* 0x0005e80008000806 */
[----:B-12--5:R-:W-:Y:S05]  /*3670*/  CALL.REL.NOINC `($__internal_1_$__cuda_sm10x_tcgen05_guardrail_trap_phase_invalid_during_alloc) ;  /* 0x0000010000b47944 */ /* 0x026fea0003c00000 */
.L_x_60:
[----:B------:R-:W-:Y:S05]  /*3680*/  WARPSYNC.ALL ;  /* 0x0000000000007948 */ /* 0x000fea0003800000 */
[----:B------:R-:W3:Y:S01]  /*3690*/  S2UR UR4, SR_CgaCtaId ;  /* 0x00000000000479c3 */ /* 0x000ee20000008800 */
[----:B------:R-:W-:Y:S01]  /*36a0*/  UMOV UR34, 0x400 ;  /* 0x0000040000227882 */ /* 0x000fe20000000000 */
[----:B------:R-:W-:-:S06]  /*36b0*/  NOP ;  /* 0x0000000000007918 */ /* 0x000fcc0000000000 */
[----:B------:R-:W-:Y:S06]  /*36c0*/  BAR.ARV 0x6, 0xa0 ;  /* 0x0182800000007b1d */ /* 0x000fec0000002000 */
[----:B------:R-:W4:Y:S01]  /*36d0*/  LDCU UR12, c[0x0][0x38c] ;  /* 0x00007180ff0c77ac */ /* 0x000f220008000800 */
[----:B------:R-:W-:Y:S01]  /*36e0*/  CS2R R8, SRZ ;  /* 0x0000000000087805 */ /* 0x000fe2000001ff00 */
[----:B--2---:R-:W-:Y:S01]  /*36f0*/  IMAD.MOV.U32 R3, RZ, RZ, RZ ;  /* 0x000000ffff037224 */ /* 0x004fe200078e00ff */
[----:B------:R-:W-:Y:S01]  /*3700*/  UMOV UR5, 0x1 ;  /* 0x0000000100057882 */ /* 0x000fe20000000000 */
[----:B------:R-:W-:Y:S01]  /*3710*/  UMOV UR30, URZ ;  /* 0x000000ff001e7c82 */ /* 0x000fe20008000000 */
[----:B------:R-:W-:Y:S01]  /*3720*/  UMOV UR60, URZ ;  /* 0x000000ff003c7c82 */ /* 0x000fe20008000000 */
[----:B------:R-:W-:Y:S01]  /*3730*/  UMOV UR58, URZ ;  /* 0x000000ff003a7c82 */ /* 0x000fe20008000000 */
[----:B------:R-:W-:Y:S01]  /*3740*/  UMOV UR56, URZ ;  /* 0x000000ff00387c82 */ /* 0x000fe20008000000 */
[----:B------:R-:W-:Y:S01]  /*3750*/  UMOV UR42, URZ ;  /* 0x000000ff002a7c82 */ /* 0x000fe20008000000 */
[----:B---3--:R-:W-:Y:S01]  /*3760*/  ULEA UR34, UR4, UR34, 0x18 ;  /* 0x0000002204227291 */ /* 0x008fe2000f8ec0ff */
[----:B------:R-:W2:Y:S03]  /*3770*/  LDCU UR4, c[0x0][0x38c] ;  /* 0x00007180ff0477ac */ /* 0x000ea60008000800 */
[----:B------:R-:W-:-:S02]  /*3780*/  UIADD3 UR7, UPT, UPT, UR34, 0x8400, URZ ;  /* 0x0000840022077890 */ /* 0x000fc4000fffe0ff */
[----:B------:R-:W-:-:S03]  /*3790*/  UIADD3 UR6, UPT, UPT, UR34, 0x14400, URZ ;  /* 0x0001440022067890 */ /* 0x000fc6000fffe0ff */
[----:B------:R-:W3:Y:S01]  /*37a0*/  LDS R0, [UR34+0x100] ;  /* 0x00010022ff007984 */ /* 0x000ee20008000800 */
[----:B----4-:R-:W-:Y:S02]  /*37b0*/  UIADD3 UR12, UPT, UPT, UR12, 0x7f, URZ ;  /* 0x0000007f0c0c7890 */ /* 0x010fe4000fffe0ff */
[----:B------:R-:W-:Y:S02]  /*37c0*/  UIADD3 UR8, UPT, UPT, UR34, 0x2ca00, URZ ;  /* 0x0002ca0022087890 */ /* 0x000fe4000fffe0ff */
[----:B------:R-:W-:Y:S02]  /*37d0*/  USHF.R.U32.HI UR11, URZ, 0x4, UR7 ;  /* 0x00000004ff0b7899 */ /* 0x000fe40008011607 */
[----:B------:R-:W-:Y:S02]  /*37e0*/  USHF.R.U32.HI UR9, URZ, 0x4, UR6 ;  /* 0x00000004ff097899 */ /* 0x000fe40008011606 */
[----:B------:R-:W-:Y:S02]  /*37f0*/  USHF.R.S32.HI UR10, URZ, 0x1f, UR12 ;  /* 0x0000001fff0a7899 */ /* 0x000fe4000801140c */
[----:B--2---:R-:W-:-:S02]  /*3800*/  UISETP.GE.AND UP3, UPT, UR4, 0x1, UPT ;  /* 0x000000010400788c */ /* 0x004fc4000bf66270 */
[----:B------:R-:W-:Y:S02]  /*3810*/  UISETP.GE.U32.AND UP2, UPT, UR4, 0x81, UPT ;  /* 0x000000810400788c */ /* 0x000fe4000bf46070 */
[----:B------:R-:W-:Y:S02]  /*3820*/  UIADD3 UR4, UPT, UPT, UR34, 0x2c400, URZ ;  /* 0x0002c40022047890 */ /* 0x000fe4000fffe0ff */
[----:B------:R-:W-:Y:S02]  /*3830*/  USHF.R.U32.HI UR6, URZ, 0x4, UR8 ;  /* 0x00000004ff067899 */ /* 0x000fe40008011608 */
[----:B------:R-:W-:Y:S02]  /*3840*/  USHF.R.U32.HI UR7, URZ, 0x4, UR4 ;  /* 0x00000004ff077899 */ /* 0x000fe40008011604 */
[----:B------:R-:W-:Y:S02]  /*3850*/  ULOP3.LUT UR9, UR9, 0x3fff, URZ, 0xc0, !UPT ;  /* 0x00003fff09097892 */ /* 0x000fe4000f8ec0ff */
[----:B------:R-:W-:-:S02]  /*3860*/  ULEA.HI UR4, UR10, UR12, URZ, 0x7 ;  /* 0x0000000c0a047291 */ /* 0x000fc4000f8f38ff */
[----:B------:R-:W-:Y:S02]  /*3870*/  ULOP3.LUT UR7, UR7, 0x3fff, URZ, 0xc0, !UPT ;  /* 0x00003fff07077892 */ /* 0x000fe4000f8ec0ff */
[----:B------:R-:W-:Y:S02]  /*3880*/  ULOP3.LUT UR6, UR6, 0x3fff, URZ, 0xc0, !UPT ;  /* 0x00003fff06067892 */ /* 0x000fe4000f8ec0ff */
[----:B------:R-:W-:Y:S02]  /*3890*/  ULOP3.LUT UR52, UR9, 0x10000, URZ, 0xfc, !UPT ;  /* 0x0001000009347892 */ /* 0x000fe4000f8efcff */
[----:B------:R-:W-:Y:S02]  /*38a0*/  ULOP3.LUT UR11, UR11, 0x3fff, URZ, 0xc0, !UPT ;  /* 0x00003fff0b0b7892 */ /* 0x000fe4000f8ec0ff */
[----:B------:R-:W-:Y:S02]  /*38b0*/  USHF.R.S32.HI UR64, URZ, 0x7, UR4 ;  /* 0x00000007ff407899 */ /* 0x000fe40008011404 */
[----:B------:R-:W-:-:S02]  /*38c0*/  ULOP3.LUT UR53, UR7, 0x10000, URZ, 0xfc, !UPT ;  /* 0x0001000007357892 */ /* 0x000fc4000f8efcff */
[----:B------:R-:W-:Y:S02]  /*38d0*/  ULOP3.LUT UR54, UR6, 0x10000, URZ, 0xfc, !UPT ;  /* 0x0001000006367892 */ /* 0x000fe4000f8efcff */
[----:B------:R-:W-:Y:S01]  /*38e0*/  ULOP3.LUT UR35, UR11, 0x10000, URZ, 0xfc, !UPT ;  /* 0x000100000b237892 */ /* 0x000fe2000f8efcff */
[----:B---3--:R-:W-:Y:S01]  /*38f0*/  R2UR UR31, R0 ;  /* 0x00000000001f72ca */ /* 0x008fe200000e0000 */
[----:B------:R-:W-:Y:S02]  /*3900*/  UIADD3 UR66, UPT, UPT, UR34, 0xa0, URZ ;  /* 0x000000a022427890 */ /* 0x000fe4000fffe0ff */
[----:B------:R-:W-:Y:S01]  /*3910*/  UIADD3 UR65, UPT, UPT, UR64, -0x1, URZ ;  /* 0xffffffff40417890 */ /* 0x000fe2000fffe0ff */
[----:B------:R-:W-:Y:S01]  /*3920*/  UMOV UR40, URZ ;  /* 0x000000ff00287c82 */ /* 0x000fe20008000000 */
[----:B------:R-:W-:Y:S01]  /*3930*/  UMOV UR38, URZ ;  /* 0x000000ff00267c82 */ /* 0x000fe20008000000 */
[----:B------:R-:W-:-:S07]  /*3940*/  UMOV UR36, URZ ;  /* 0x000000ff00247c82 */ /* 0x000fce0008000000 */
[----:B------:R-:W-:Y:S02]  /*3950*/  UIADD3 UR50, UPT, UPT, UR31, 0x1c0, URZ ;  /* 0x000001c01f327890 */ /* 0x000fe4000fffe0ff */
[----:B------:R-:W-:Y:S02]  /*3960*/  UIADD3 UR51, UPT, UPT, UR31, 0x1c4, URZ ;  /* 0x000001c41f337890 */ /* 0x000fe4000fffe0ff */
[----:B------:R-:W-:Y:S02]  /*3970*/  UIADD3 UR48, UPT, UPT, UR31, 0x400001c0, URZ ;  /* 0x400001c01f307890 */ /* 0x000fe4000fffe0ff */
[----:B------:R-:W-:Y:S02]  /*3980*/  UIADD3 UR49, UPT, UPT, UR31, 0x400001c4, URZ ;  /* 0x400001c41f317890 */ /* 0x000fe4000fffe0ff */
[----:B------:R-:W-:Y:S02]  /*3990*/  UIADD3 UR46, UPT, UPT, UR31, -0x7ffffe40, URZ ;  /* 0x800001c01f2e7890 */ /* 0x000fe4000fffe0ff */
[----:B------:R-:W-:-:S02]  /*39a0*/  UIADD3 UR47, UPT, UPT, UR31, -0x7ffffe3c, URZ ;  /* 0x800001c41f2f7890 */ /* 0x000fc4000fffe0ff */
[----:B-1----:R-:W-:Y:S02]  /*39b0*/  UIADD3 UR44, UPT, UPT, UR31, -0x3ffffe40, URZ ;  /* 0xc00001c01f2c7890 */ /* 0x002fe4000fffe0ff */
[----:B------:R-:W-:Y:S02]  /*39c0*/  UIADD3 UR45, UPT, UPT, UR31, -0x3ffffe3c, URZ ;  /* 0xc00001c41f2d7890 */ /* 0x000fe4000fffe0ff */
[----:B------:R-:W-:Y:S02]  /*39d0*/  USHF.R.U32.HI UR9, URZ, 0x11, UR50 ;  /* 0x00000011ff097899 */ /* 0x000fe40008011632 */
[----:B------:R-:W-:Y:S02]  /*39e0*/  USHF.R.U32.HI UR8, URZ, 0x1a, UR51 ;  /* 0x0000001aff087899 */ /* 0x000fe40008011633 */
[----:B------:R-:W-:Y:S02]  /*39f0*/  USHF.R.U32.HI UR7, URZ, 0x11, UR48 ;  /* 0x00000011ff077899 */ /* 0x000fe40008011630 */
[----:B------:R-:W-:-:S02]  /*3a00*/  USHF.R.U32.HI UR6, URZ, 0x1a, UR49 ;  /* 0x0000001aff067899 */ /* 0x000fc40008011631 */
[----:B------:R-:W-:Y:S02]  /*3a10*/  USHF.R.U32.HI UR4, URZ, 0x11, UR46 ;  /* 0x00000011ff047899 */ /* 0x000fe4000801162e */
[----:B------:R-:W-:Y:S02]  /*3a20*/  USHF.R.U32.HI UR10, URZ, 0x1a, UR47 ;  /* 0x0000001aff0a7899 */ /* 0x000fe4000801162f */
[----:B------:R-:W-:Y:S02]  /*3a30*/  USHF.R.U32.HI UR12, URZ, 0x11, UR44 ;  /* 0x00000011ff0c7899 */ /* 0x000fe4000801162c */
[----:B------:R-:W-:Y:S02]  /*3a40*/  USHF.R.U32.HI UR13, URZ, 0x1a, UR45 ;  /* 0x0000001aff0d7899 */ /* 0x000fe4000801162d */
[----:B------:R-:W-:Y:S02]  /*3a50*/  ULOP3.LUT UR14, UR9, 0x6000, URZ, 0xc0, !UPT ;  /* 0x00006000090e7892 */ /* 0x000fe4000f8ec0ff */
[----:B------:R-:W-:-:S02]  /*3a60*/  ULOP3.LUT UR62, UR8, 0x30, URZ, 0xc0, !UPT ;  /* 0x00000030083e7892 */ /* 0x000fc4000f8ec0ff */
[----:B------:R-:W-:Y:S02]  /*3a70*/  ULOP3.LUT UR11, UR7, 0x6000, URZ, 0xc0, !UPT ;  /* 0x00006000070b7892 */ /* 0x000fe4000f8ec0ff */
[----:B------:R-:W-:Y:S02]  /*3a80*/  ULOP3.LUT UR9, UR6, 0x30, URZ, 0xc0, !UPT ;  /* 0x0000003006097892 */ /* 0x000fe4000f8ec0ff */
[----:B------:R-:W-:Y:S02]  /*3a90*/  ULOP3.LUT UR8, UR4, 0x6000, URZ, 0xc0, !UPT ;  /* 0x0000600004087892 */ /* 0x000fe4000f8ec0ff */
[----:B------:R-:W-:Y:S02]  /*3aa0*/  ULOP3.LUT UR7, UR10, 0x30, URZ, 0xc0, !UPT ;  /* 0x000000300a077892 */ /* 0x000fe4000f8ec0ff */
        /* <DEDUP_REMOVED lines=10> */
[----:B------:R-:W-:Y:S02]  /*3b50*/  UPRMT UR63, UR62, 0x5410, UR14 ;  /* 0x000054103e3f7896 */ /* 0x000fe4000800000e */
[----:B------:R-:W-:Y:S02]  /*3b60*/  UPRMT UR61, UR9, 0x5410, UR11 ;  /* 0x00005410093d7896 */ /* 0x000fe4000800000b */
[----:B------:R-:W-:Y:S02]  /*3b70*/  UPRMT UR59, UR7, 0x5410, UR8 ;  /* 0x00005410073b7896 */ /* 0x000fe40008000008 */
[----:B------:R-:W-:Y:S01]  /*3b80*/  UPRMT UR57, UR4, 0x5410, UR6 ;  /* 0x0000541004397896 */ /* 0x000fe20008000006 */
[----:B------:R-:W-:Y:S01]  /*3b90*/  UMOV UR62, URZ ;  /* 0x000000ff003e7c82 */ /* 0x000fe20008000000 */
[----:B------:R-:W-:Y:S01]  /*3ba0*/  UMOV UR43, UR63 ;  /* 0x0000003f002b7c82 */ /* 0x000fe20008000000 */
[----:B------:R-:W-:-:S02]  /*3bb0*/  UMOV UR41, UR61 ;  /* 0x0000003d00297c82 */ /* 0x000fc40008000000 */
[----:B------:R-:W-:Y:S02]  /*3bc0*/  UMOV UR39, UR59 ;  /* 0x0000003b00277c82 */ /* 0x000fe40008000000 */
[----:B------:R-:W-:-:S05]  /*3bd0*/  UMOV UR37, UR57 ;  /* 0x0000003900257c82 */ /* 0x000fca0008000000 */
.L_x_72:
[C---:B------:R-:W-:Y:S02]  /*3be0*/  LEA R0, R9.reuse, UR34, 0x3 ;  /* 0x0000002209007c11 */ /* 0x040fe4000f8e18ff */
[----:B------:R-:W-:Y:S02]  /*3bf0*/  SHF.L.U32 R5, R8, 0x1f, RZ ;  /* 0x0000001f08057819 */ /* 0x000fe400000006ff */
[----:B------:R-:W-:Y:S02]  /*3c00*/  LEA R4, R9, UR34, 0x4 ;  /* 0x0000002209047c11 */ /* 0x000fe4000f8e20ff */
[----:B-1----:R-:W1:Y:S02]  /*3c10*/  SYNCS.PHASECHK.TRANS64.TRYWAIT P0, [R0+URZ+0x80], R5 ;  /* 0x00008005000075a7 */ /* 0x002e6400080011ff */
[----:B-12---:R-:W-:Y:S05]  /*3c20*/  @!P0 BRA `(.L_x_63) ;  /* 0x000000f000c48947 */ /* 0x006fea0003800000 */
.L_x_206:
[----:B-1----:R-:W1:Y:S01]  /*3c30*/  LDS.128 R4, [R4+0xe0] ;  /* 0x0000e00004047984 */ /* 0x002e620000000c00 */
[----:B------:R-:W-:Y:S01]  /*3c40*/  VIADD R0, R0, 0x90 ;  /* 0x0000009000007836 */ /* 0x000fe20000000000 */
[----:B------:R-:W-:Y:S01]  /*3c50*/  ULOP3.LUT UR55, UR5, 0x1, URZ, 0x3c, !UPT ;  /* 0x0000000105377892 */ /* 0x000fe2000f8e3cff */
[----:B------:R-:W-:Y:S01]  /*3c60*/  VIADD R9, R9, 0x1 ;  /* 0x0000000109097836 */ /* 0x000fe20000000000 */
[----:B------:R-:W-:Y:S01]  /*3c70*/  @!PT LDS RZ, [RZ] ;  /* 0x00000000fffff984 */ /* 0x000fe20000000800 */
[----:B------:R-:W-:Y:S01]  /*3c80*/  @!PT LDS RZ, [RZ] ;  /* 0x00000000fffff984 */ /* 0x000fe20000000800 */
[----:B------:R-:W-:Y:S01]  /*3c90*/  @!PT LDS RZ, [RZ] ;  /* 0x00000000fffff984 */ /* 0x000fe20000000800 */
[----:B------:R-:W-:Y:S01]  /*3ca0*/  @!PT LDS RZ, [RZ] ;  /* 0x00000000fffff984 */ /* 0x000fe20000000800 */
[----:B------:R2:W-:Y:S06]  /*3cb0*/  MEMBAR.ALL.CTA ;  /* 0x0000000000007992 */ /* 0x0005ec0000008000 */
[----:B--2---:R-:W2:Y:S01]  /*3cc0*/  FENCE.VIEW.ASYNC.S ;  /* 0x00000000000073c6 */ /* 0x004ea20000000000 */
[----:B------:R-:W-:Y:S01]  /*3cd0*/  UMOV UR6, 0x1 ;  /* 0x0000000100067882 */ /* 0x000fe20000000000 */
[----:B------:R-:W-:Y:S01]  /*3ce0*/  PRMT R0, RZ, 0x654, R0 ;  /* 0x00000654ff007816 */ /* 0x000fe20000000000 */
[----:B------:R-:W-:Y:S01]  /*3cf0*/  UIMAD UR15, UR55, 0xc0, UR31 ;  /* 0x000000c0370f78a4 */ /* 0x000fe2000f8e021f */
[----:B------:R-:W-:Y:S01]  /*3d00*/  UMOV UR4, UR64 ;  /* 0x0000004000047c82 */ /* 0x000fe20008000000 */
[----:B------:R-:W-:Y:S01]  /*3d10*/  UMOV UR9, URZ ;  /* 0x000000ff00097c82 */ /* 0x000fe20008000000 */
[----:B--2---:R2:W-:Y:S01]  /*3d20*/  SYNCS.ARRIVE.TRANS64.RED.A1T0 RZ, [R0+URZ], RZ ;  /* 0x000000ff00ff79a7 */ /* 0x0045e200081004ff */
[----:B-1----:R-:W-:Y:S01]  /*3d30*/  LOP3.LUT P2, RZ, R6, 0x1, RZ, 0xc0, !PT ;  /* 0x0000000106ff7812 */ /* 0x002fe2000784c0ff */
[----:B--2---:R-:W-:-:S12]  /*3d40*/  BRA.U !UP3, `(.L_x_64) ;  /* 0x000000010bec7547 */ /* 0x004fd8000b800000 */
[----:B------:R-:W-:Y:S01]  /*3d50*/  ULEA UR7, UR30, UR34, 0x3 ;  /* 0x000000221e077291 */ /* 0x000fe2000f8e18ff */
[----:B------:R-:W-:-:S08]  /*3d60*/  SHF.L.U32 R5, R3, 0x1f, RZ ;  /* 0x0000001f03057819 */ /* 0x000fd000000006ff */
[----:B------:R-:W1:Y:S02]  /*3d70*/  SYNCS.PHASECHK.TRANS64.TRYWAIT P0, [UR7], R5 ;  /* 0x00000005ff0075a7 */ /* 0x000e640008001107 */
[----:B-1----:R-:W-:Y:S05]  /*3d80*/  @P0 BRA `(.L_x_65) ;  /* 0x0000000000080947 */ /* 0x002fea0003800000 */
[----:B------:R-:W1:Y:S02]  /*3d90*/  SYNCS.PHASECHK.TRANS64.TRYWAIT P0, [UR7], R5 ;  /* 0x00000005ff0075a7 */ /* 0x000e640008001107 */
[----:B-1----:R-:W-:Y:S05]  /*3da0*/  @!P0 BRA `(.L_x_66) ;  /* 0x000000f000788947 */ /* 0x002fea0003800000 */
.L_x_65:
[----:B------:R-:W-:Y:S01]  /*3db0*/  UIADD3 UR4, UPT, UPT, UR30, 0x1, URZ ;  /* 0x000000011e047890 */ /* 0x000fe2000fffe0ff */
[----:B------:R-:W-:Y:S01]  /*3dc0*/  PLOP3.LUT P1, PT, PT, PT, UP2, 0x80, 0x8 ;  /* 0x000000000008781c */ /* 0x000fe20003f2f028 */
[----:B------:R-:W-:Y:S01]  /*3dd0*/  ULEA UR10, UR30, UR53, 0x5 ;  /* 0x000000351e0a7291 */ /* 0x000fe2000f8e28ff */
[----:B-1----:R-:W-:Y:S01]  /*3de0*/  IMAD.U32 R0, RZ, RZ, UR5 ;  /* 0x00000005ff007e24 */ /* 0x002fe2000f8e00ff */
[----:B------:R-:W-:Y:S01]  /*3df0*/  UISETP.NE.AND UP0, UPT, UR4, 0x3, UPT ;  /* 0x000000030400788c */ /* 0x000fe2000bf05270 */
[----:B------:R-:W-:Y:S01]  /*3e00*/  UMOV UR11, 0x4008 ;  /* 0x00004008000b7882 */ /* 0x000fe20000000000 */
[----:B------:R-:W-:Y:S02]  /*3e10*/  UMOV UR5, 0x4008 ;  /* 0x0000400800057882 */ /* 0x000fe40000000000 */
[----:B------:R-:W-:Y:S01]  /*3e20*/  USEL UR6, URZ, 0x1, UP0 ;  /* 0x00000001ff067887 */ /* 0x000fe20008000000 */
[----:B------:R-:W-:Y:S01]  /*3e30*/  SHF.L.U32 R5, R0, 0x1f, RZ ;  /* 0x0000001f00057819 */ /* 0x000fe200000006ff */
[----:B------:R-:W-:-:S02]  /*3e40*/  USEL UR14, UR4, URZ, UP0 ;  /* 0x000000ff040e7287 */ /* 0x000fc40008000000 */
[----:B------:R-:W-:Y:S02]  /*3e50*/  ULEA UR4, UR30, UR54, 0x6 ;  /* 0x000000361e047291 */ /* 0x000fe4000f8e30ff */
[----:B------:R-:W-:Y:S01]  /*3e60*/  @UP2 ULEA UR9, UR14, UR34, 0x3 ;  /* 0x000000220e092291 */ /* 0x000fe2000f8e18ff */
[----:B------:R-:W-:Y:S01]  /*3e70*/  LOP3.LUT R3, R3, UR6, RZ, 0x3c, !PT ;  /* 0x0000000603037c12 */ /* 0x000fe2000f8e3cff */
[----:B------:R-:W-:Y:S01]  /*3e80*/  UIADD3 UR8, UPT, UPT, UR4, 0x20, URZ ;  /* 0x0000002004087890 */ /* 0x000fe2000fffe0ff */
[----:B------:R-:W-:Y:S02]  /*3e90*/  UMOV UR6, 0x1 ;  /* 0x0000000100067882 */ /* 0x000fe40000000000 */
[----:B------:R-:W-:-:S04]  /*3ea0*/  @P1 SHF.L.U32 R4, R3, 0x1f, RZ ;  /* 0x0000001f03041819 */ /* 0x000fc800000006ff */
[----:B------:R-:W1:Y:S01]  /*3eb0*/  @P1 SYNCS.PHASECHK.TRANS64.TRYWAIT P0, [UR9], R4 ;  /* 0x00000004ff0015a7 */ /* 0x000e620008001109 */
[----:B------:R-:W-:Y:S01]  /*3ec0*/  UMOV UR9, 0x4008 ;  /* 0x0000400800097882 */ /* 0x000fe20000000000 */
[----:B------:R2:W-:Y:S01]  /*3ed0*/  UTCCP.T.S.4x32dp128bit tmem[UR31+0x1c0], gdesc[UR10] ;  /* 0x0001c00a1f0079e7 */ /* 0x0005e20009100000 */
[----:B------:R2:W-:Y:S01]  /*3ee0*/  UTCCP.T.S.4x32dp128bit tmem[UR31+0x1c4], gdesc[UR4] ;  /* 0x0001c4041f0079e7 */ /* 0x0005e20009100000 */
[----:B------:R2:W-:Y:S01]  /*3ef0*/  UTCCP.T.S.4x32dp128bit tmem[UR31+0x1c8], gdesc[UR8] ;  /* 0x0001c8081f0079e7 */ /* 0x0005e20009100000 */
[----:B------:R-:W3:Y:S01]  /*3f00*/  SYNCS.PHASECHK.TRANS64.TRYWAIT P3, [UR34+0xa8], R5 ;  /* 0x0000a805ff0075a7 */ /* 0x000ee20008061122 */
[----:B-1----:R-:W-:Y:S01]  /*3f10*/  @P1 VOTEU.ANY UP0, P0 ;  /* 0x0000000000ff1886 */ /* 0x002fe20000000100 */
[----:B------:R-:W-:Y:S01]  /*3f20*/  @UP2 USEL UR6, URZ, 0x1, !UP0 ;  /* 0x00000001ff062887 */ /* 0x000fe2000c000000 */
[----:B--23--:R-:W-:Y:S11]  /*3f30*/  @!P3 BRA `(.L_x_67) ;  /* 0x000000f0002cb947 */ /* 0x00cff60003800000 */
.L_x_209:
[----:B------:R-:W-:Y:S01]  /*3f40*/  ELECT P0, URZ, PT ;  /* 0x0000000000ff782f */ /* 0x000fe20003800000 */
[----:B------:R-:W-:Y:S02]  /*3f50*/  ULEA UR8, UR30, UR52, 0xb ;  /* 0x000000341e087291 */ /* 0x000fe4000f8e58ff */
[----:B------:R-:W-:Y:S02]  /*3f60*/  ULEA UR4, UR30, UR35, 0xa ;  /* 0x000000231e047291 */ /* 0x000fe4000f8e50ff */
[----:B------:R-:W-:Y:S02]  /*3f70*/  UIADD3 UR24, UPT, UPT, UR7, 0x18, URZ ;  /* 0x0000001807187890 */ /* 0x000fe4000fffe0ff */
[----:B------:R-:W-:Y:S02]  /*3f80*/  UIADD3 UR22, UPT, UPT, UR8, 0x2, URZ ;  /* 0x0000000208167890 */ /* 0x000fe4000fffe0ff */
[----:B------:R-:W-:Y:S02]  /*3f90*/  UIADD3 UR20, UPT, UPT, UR4, 0x2, URZ ;  /* 0x0000000204147890 */ /* 0x000fe4000fffe0ff */
[----:B------:R-:W-:-:S02]  /*3fa0*/  UIADD3 UR18, UPT, UPT, UR8, 0x4, URZ ;  /* 0x0000000408127890 */ /* 0x000fc4000fffe0ff */
[----:B-1----:R-:W-:Y:S01]  /*3fb0*/  @P0 LOP3.LUT R0, R2, 0xffff, RZ, 0xc0, !PT ;  /* 0x0000ffff02000812 */ /* 0x002fe200078ec0ff */
[----:B------:R-:W-:Y:S02]  /*3fc0*/  UIADD3 UR16, UPT, UPT, UR4, 0x4, URZ ;  /* 0x0000000404107890 */ /* 0x000fe4000fffe0ff */
[----:B------:R-:W-:Y:S01]  /*3fd0*/  UIADD3 UR10, UPT, UPT, UR4, 0x6, URZ ;  /* 0x00000006040a7890 */ /* 0x000fe2000fffe0ff */
[----:B------:R-:W-:Y:S01]  /*3fe0*/  @P0 R2UR UR7, R0 ;  /* 0x00000000000702ca */ /* 0x000fe200000e0000 */
[----:B------:R-:W-:Y:S01]  /*3ff0*/  UIADD3 UR12, UPT, UPT, UR8, 0x6, URZ ;  /* 0x00000006080c7890 */ /* 0x000fe2000fffe0ff */
[----:B------:R-:W-:Y:S01]  /*4000*/  UMOV UR9, 0x40004040 ;  /* 0x4000404000097882 */ /* 0x000fe20000000000 */
[----:B------:R-:W-:Y:S01]  /*4010*/  UMOV UR5, 0x40004040 ;  /* 0x4000404000057882 */ /* 0x000fe20000000000 */
[----:B------:R-:W-:Y:S01]  /*4020*/  UMOV UR23, 0x40004040 ;  /* 0x4000404000177882 */ /* 0x000fe20000000000 */
[----:B------:R-:W-:Y:S01]  /*4030*/  UMOV UR21, 0x40004040 ;  /* 0x4000404000157882 */ /* 0x000fe20000000000 */
[----:B------:R1:W-:Y:S01]  /*4040*/  UTCQMMA gdesc[UR4], gdesc[UR8], tmem[UR15], tmem[UR62], idesc[UR63], tmem[UR50], !UPT ;  /* 0x00323e0804007dea */ /* 0x0003e2000f80030f */
[----:B------:R-:W-:Y:S01]  /*4050*/  UMOV UR19, 0x40004040 ;  /* 0x4000404000137882 */ /* 0x000fe20000000000 */
[----:B------:R-:W-:Y:S01]  /*4060*/  UMOV UR17, 0x40004040 ;  /* 0x4000404000117882 */ /* 0x000fe20000000000 */
[----:B------:R-:W-:Y:S01]  /*4070*/  UMOV UR13, 0x40004040 ;  /* 0x40004040000d7882 */ /* 0x000fe20000000000 */
[----:B------:R-:W-:Y:S01]  /*4080*/  UMOV UR11, 0x40004040 ;  /* 0x40004040000b7882 */ /* 0x000fe20000000000 */
[----:B------:R2:W-:Y:S01]  /*4090*/  UTCQMMA gdesc[UR20], gdesc[UR22], tmem[UR15], tmem[UR60], idesc[UR61], tmem[UR48], UPT ;  /* 0x00303c1614007dea */ /* 0x0005e2000b80030f */
[----:B------:R2:W-:Y:S01]  /*40a0*/  UTCQMMA gdesc[UR16], gdesc[UR18], tmem[UR15], tmem[UR58], idesc[UR59], tmem[UR46], UPT ;  /* 0x002e3a1210007dea */ /* 0x0005e2000b80030f */
[----:B------:R2:W-:Y:S01]  /*40b0*/  UTCQMMA gdesc[UR10], gdesc[UR12], tmem[UR15], tmem[UR56], idesc[UR57], tmem[UR44], UPT ;  /* 0x002c380c0a007dea */ /* 0x0005e2000b80030f */
[----:B------:R2:W-:Y:S01]  /*40c0*/  UTCBAR.MULTICAST [UR24], URZ, UR7 ;  /* 0x000000ff180073e9 */ /* 0x0005e20008000807 */
[----:B------:R-:W-:Y:S01]  /*40d0*/  UMOV UR30, UR14 ;  /* 0x0000000e001e7c82 */ /* 0x000fe20008000000 */
[----:B-1----:R-:W-:Y:S01]  /*40e0*/  UMOV UR9, 0x1 ;  /* 0x0000000100097882 */ /* 0x002fe20000000000 */
[----:B------:R-:W-:-:S05]  /*40f0*/  UMOV UR4, UR65 ;  /* 0x0000004100047c82 */ /* 0x000fca0008000000 */
.L_x_64:
[----:B------:R-:W-:-:S09]  /*4100*/  UISETP.GE.AND UP0, UPT, UR4, 0x1, UPT ;  /* 0x000000010400788c */ /* 0x000fd2000bf06270 */
[----:B------:R-:W-:Y:S05]  /*4110*/  BRA.U !UP0, `(.L_x_68) ;  /* 0x0000000108f87547 */ /* 0x000fea000b800000 */
[----:B------:R-:W-:Y:S01]  /*4120*/  UIADD3 UR14, UPT, UPT, UR4, -0x1, URZ ;  /* 0xffffffff040e7890 */ /* 0x000fe2000fffe0ff */
[----:B------:R-:W-:-:S11]  /*4130*/  UMOV UR5, UR30 ;  /* 0x0000001e00057c82 */ /* 0x000fd60008000000 */
.L_x_71:
[----:B------:R-:W-:Y:S02]  /*4140*/  UISETP.NE.AND UP0, UPT, UR6, URZ, UPT ;  /* 0x000000ff0600728c */ /* 0x000fe4000bf05270 */
[----:B--2---:R-:W-:Y:S07]  /*4150*/  ULEA UR7, UR5, UR34, 0x3 ;  /* 0x0000002205077291 */ /* 0x004fee000f8e18ff */
[----:B------:R-:W-:Y:S05]  /*4160*/  BRA.U UP0, `(.L_x_69) ;  /* 0x00000001000c7547 */ /* 0x000fea000b800000 */
[----:B------:R-:W-:Y:S04]  /*4170*/  SHF.L.U32 R5, R3, 0x1f, RZ ;  /* 0x0000001f03057819 */ /* 0x000fe800000006ff */
[----:B------:R-:W1:Y:S02]  /*4180*/  SYNCS.PHASECHK.TRANS64.TRYWAIT P0, [UR7], R5 ;  /* 0x00000005ff0075a7 */ /* 0x000e640008001107 */
[----:B-1----:R-:W-:Y:S05]  /*4190*/  @!P0 BRA `(.L_x_70) ;  /* 0x000000ec00ac8947 */ /* 0x002fea0003800000 */
.L_x_69:
[----:B------:R-:W-:Y:S02]  /*41a0*/  UISETP.NE.AND UP1, UPT, UR14, URZ, UPT ;  /* 0x000000ff0e00728c */ /* 0x000fe4000bf25270 */
[----:B------:R-:W-:Y:S01]  /*41b0*/  UIADD3 UR4, UPT, UPT, UR5, 0x1, URZ ;  /* 0x0000000105047890 */ /* 0x000fe2000fffe0ff */
[----:B------:R-:W-:Y:S03]  /*41c0*/  ELECT P3, URZ, PT ;  /* 0x0000000000ff782f */ /* 0x000fe60003860000 */
[----:B------:R-:W-:Y:S01]  /*41d0*/  UISETP.NE.AND UP0, UPT, UR4, 0x3, UPT ;  /* 0x000000030400788c */ /* 0x000fe2000bf05270 */
[----:B------:R-:W-:Y:S01]  /*41e0*/  PLOP3.LUT P1, PT, PT, PT, UP1, 0x80, 0x8 ;  /* 0x000000000008781c */ /* 0x000fe20003f2f018 */
[----:B------:R-:W-:Y:S02]  /*41f0*/  ULEA UR10, UR5, UR54, 0x6 ;  /* 0x00000036050a7291 */ /* 0x000fe4000f8e30ff */
[----:B------:R-:W-:Y:S02]  /*4200*/  USEL UR6, URZ, 0x1, UP0 ;  /* 0x00000001ff067887 */ /* 0x000fe40008000000 */
[----:B------:R-:W-:Y:S02]  /*4210*/  USEL UR30, UR4, URZ, UP0 ;  /* 0x000000ff041e7287 */ /* 0x000fe40008000000 */
[----:B------:R-:W-:Y:S02]  /*4220*/  ULEA UR8, UR5, UR52, 0xb ;  /* 0x0000003405087291 */ /* 0x000fe4000f8e58ff */
[----:B------:R-:W-:Y:S01]  /*4230*/  @UP1 ULEA UR4, UR30, UR34, 0x3 ;  /* 0x000000221e041291 */ /* 0x000fe2000f8e18ff */
[----:B------:R-:W-:Y:S01]  /*4240*/  LOP3.LUT R3, R3, UR6, RZ, 0x3c, !PT ;  /* 0x0000000603037c12 */ /* 0x000fe2000f8e3cff */
[----:B------:R-:W-:Y:S01]  /*4250*/  ULEA UR28, UR5, UR53, 0x5 ;  /* 0x00000035051c7291 */ /* 0x000fe2000f8e28ff */
[----:B-1----:R-:W-:Y:S01]  /*4260*/  @P3 LOP3.LUT R0, R2, 0xffff, RZ, 0xc0, !PT ;  /* 0x0000ffff02003812 */ /* 0x002fe200078ec0ff */
[----:B------:R-:W-:Y:S01]  /*4270*/  UISETP.NE.U32.AND UP0, UPT, UR9, URZ, UPT ;  /* 0x000000ff0900728c */ /* 0x000fe2000bf05070 */
[----:B------:R-:W-:Y:S01]  /*4280*/  @P1 SHF.L.U32 R4, R3, 0x1f, RZ ;  /* 0x0000001f03041819 */ /* 0x000fe200000006ff */
[----:B------:R-:W-:Y:S01]  /*4290*/  UIADD3 UR26, UPT, UPT, UR10, 0x20, URZ ;  /* 0x000000200a1a7890 */ /* 0x000fe2000fffe0ff */
[----:B------:R-:W-:Y:S01]  /*42a0*/  @P3 R2UR UR32, R0 ;  /* 0x00000000002032ca */ /* 0x000fe200000e0000 */
[----:B------:R-:W-:Y:S01]  /*42b0*/  UIADD3 UR24, UPT, UPT, UR8, 0x2, URZ ;  /* 0x0000000208187890 */ /* 0x000fe2000fffe0ff */
[----:B------:R-:W1:Y:S01]  /*42c0*/  @P1 SYNCS.PHASECHK.TRANS64.TRYWAIT P0, [UR4], R4 ;  /* 0x00000004ff0015a7 */ /* 0x000e620008001104 */
[----:B------:R-:W-:Y:S02]  /*42d0*/  ULEA UR4, UR5, UR35, 0xa ;  /* 0x0000002305047291 */ /* 0x000fe4000f8e50ff */
[----:B------:R-:W-:Y:S02]  /*42e0*/  UIADD3 UR20, UPT, UPT, UR8, 0x4, URZ ;  /* 0x0000000408147890 */ /* 0x000fe4000fffe0ff */
[----:B------:R-:W-:Y:S02]  /*42f0*/  UIADD3 UR22, UPT, UPT, UR4, 0x2, URZ ;  /* 0x0000000204167890 */ /* 0x000fe4000fffe0ff */
[----:B------:R-:W-:Y:S02]  /*4300*/  UIADD3 UR18, UPT, UPT, UR4, 0x4, URZ ;  /* 0x0000000404127890 */ /* 0x000fe4000fffe0ff */
[----:B------:R-:W-:Y:S02]  /*4310*/  UIADD3 UR16, UPT, UPT, UR8, 0x6, URZ ;  /* 0x0000000608107890 */ /* 0x000fe4000fffe0ff */
[----:B------:R-:W-:Y:S02]  /*4320*/  UIADD3 UR12, UPT, UPT, UR4, 0x6, URZ ;  /* 0x00000006040c7890 */ /* 0x000fe4000fffe0ff */
[----:B------:R-:W-:Y:S02]  /*4330*/  UIADD3 UR33, UPT, UPT, UR7, 0x18, URZ ;  /* 0x0000001807217890 */ /* 0x000fe4000fffe0ff */
[----:B------:R-:W-:Y:S02]  /*4340*/  UIADD3 UR7, UPT, UPT, UR14, 0x1, URZ ;  /* 0x000000010e077890 */ /* 0x000fe4000fffe0ff */
[----:B------:R-:W-:Y:S01]  /*4350*/  UIADD3 UR14, UPT, UPT, UR14, -0x1, URZ ;  /* 0xffffffff0e0e7890 */ /* 0x000fe2000fffe0ff */
[----:B------:R-:W-:Y:S01]  /*4360*/  UMOV UR29, 0x4008 ;  /* 0x00004008001d7882 */ /* 0x000fe20000000000 */
[----:B------:R-:W-:Y:S01]  /*4370*/  UMOV UR11, 0x4008 ;  /* 0x00004008000b7882 */ /* 0x000fe20000000000 */
[----:B------:R-:W-:Y:S01]  /*4380*/  UTCCP.T.S.4x32dp128bit tmem[UR31+0x1c0], gdesc[UR28] ;  /* 0x0001c01c1f0079e7 */ /* 0x000fe20009100000 */
[----:B------:R-:W-:Y:S01]  /*4390*/  UTCCP.T.S.4x32dp128bit tmem[UR31+0x1c4], gdesc[UR10] ;  /* 0x0001c40a1f0079e7 */ /* 0x000fe20009100000 */
[----:B------:R-:W-:Y:S01]  /*43a0*/  UMOV UR27, 0x4008 ;  /* 0x00004008001b7882 */ /* 0x000fe20000000000 */
[----:B------:R-:W-:Y:S01]  /*43b0*/  UMOV UR9, 0x40004040 ;  /* 0x4000404000097882 */ /* 0x000fe20000000000 */
[----:B------:R-:W-:Y:S01]  /*43c0*/  UTCCP.T.S.4x32dp128bit tmem[UR31+0x1c8], gdesc[UR26] ;  /* 0x0001c81a1f0079e7 */ /* 0x000fe20009100000 */
[----:B------:R-:W-:Y:S01]  /*43d0*/  UMOV UR5, 0x40004040 ;  /* 0x4000404000057882 */ /* 0x000fe20000000000 */
[----:B------:R-:W-:Y:S01]  /*43e0*/  UMOV UR25, 0x40004040 ;  /* 0x4000404000197882 */ /* 0x000fe20000000000 */
[----:B------:R2:W-:Y:S01]  /*43f0*/  UTCQMMA gdesc[UR4], gdesc[UR8], tmem[UR15], tmem[UR42], idesc[UR43], tmem[UR50], UP0 ;  /* 0x00322a0804007dea */ /* 0x0005e2000800030f */
[----:B------:R-:W-:Y:S01]  /*4400*/  UMOV UR23, 0x40004040 ;  /* 0x4000404000177882 */ /* 0x000fe20000000000 */
[----:B------:R-:W-:Y:S01]  /*4410*/  UMOV UR21, 0x40004040 ;  /* 0x4000404000157882 */ /* 0x000fe20000000000 */
[----:B------:R3:W-:Y:S01]  /*4420*/  UTCQMMA gdesc[UR22], gdesc[UR24], tmem[UR15], tmem[UR40], idesc[UR41], tmem[UR48], UPT ;  /* 0x0030281816007dea */ /* 0x0007e2000b80030f */
[----:B------:R-:W-:Y:S01]  /*4430*/  UMOV UR19, 0x40004040 ;  /* 0x4000404000137882 */ /* 0x000fe20000000000 */
[----:B------:R-:W-:Y:S01]  /*4440*/  UMOV UR17, 0x40004040 ;  /* 0x4000404000117882 */ /* 0x000fe20000000000 */
[----:B------:R3:W-:Y:S01]  /*4450*/  UTCQMMA gdesc[UR18], gdesc[UR20], tmem[UR15], tmem[UR38], idesc[UR39], tmem[UR46], UPT ;  /* 0x002e261412007dea */ /* 0x0007e2000b80030f */
[----:B------:R-:W-:Y:S01]  /*4460*/  UMOV UR13, 0x40004040 ;  /* 0x40004040000d7882 */ /* 0x000fe20000000000 */
[----:B------:R-:W-:Y:S01]  /*4470*/  UMOV UR6, 0x1 ;  /* 0x0000000100067882 */ /* 0x000fe20000000000 */
[----:B------:R3:W-:Y:S01]  /*4480*/  UTCQMMA gdesc[UR12], gdesc[UR16], tmem[UR15], tmem[UR36], idesc[UR37], tmem[UR44], UPT ;  /* 0x002c24100c007dea */ /* 0x0007e2000b80030f */
[----:B------:R3:W-:Y:S01]  /*4490*/  UTCBAR.MULTICAST [UR33], URZ, UR32 ;  /* 0x000000ff210073e9 */ /* 0x0007e20008000820 */
[----:B--2---:R-:W-:Y:S01]  /*44a0*/  UMOV UR9, 0x1 ;  /* 0x0000000100097882 */ /* 0x004fe20000000000 */
[----:B------:R-:W-:Y:S01]  /*44b0*/  UMOV UR5, UR30 ;  /* 0x0000001e00057c82 */ /* 0x000fe20008000000 */
[----:B-1----:R-:W-:Y:S01]  /*44c0*/  @P1 VOTEU.ANY UP0, P0 ;  /* 0x0000000000ff1886 */ /* 0x002fe20000000100 */
[----:B------:R-:W-:Y:S02]  /*44d0*/  @UP1 USEL UR6, URZ, 0x1, !UP0 ;  /* 0x00000001ff061887 */ /* 0x000fe4000c000000 */
[----:B------:R-:W-:Y:S09]  /*44e0*/  UISETP.GT.U32.AND UP0, UPT, UR7, 0x1, UPT ;  /* 0x000000010700788c */ /* 0x000ff2000bf04070 */
[----:B---3--:R-:W-:Y:S05]  /*44f0*/  BRA.U UP0, `(.L_x_71) ;  /* 0xfffffffd00107547 */ /* 0x008fea000b83ffff */
.L_x_68:
[C---:B------:R-:W-:Y:S01]  /*4500*/  ISETP.NE.AND P0, PT, R9.reuse, 0x2, PT ;  /* 0x000000020900780c */ /* 0x040fe20003f05270 */
[----:B------:R1:W-:Y:S01]  /*4510*/  UTCBAR [UR66], URZ ;  /* 0x000000ff420073e9 */ /* 0x0003e200080000ff */
[----:B------:R-:W-:Y:S02]  /*4520*/  UMOV UR5, UR55 ;  /* 0x0000003700057c82 */ /* 0x000fe40008000000 */
[----:B------:R-:W-:Y:S02]  /*4530*/  SEL R5, RZ, 0x1, P0 ;  /* 0x00000001ff057807 */ /* 0x000fe40000000000 */
[----:B------:R-:W-:Y:S02]  /*4540*/  SEL R9, R9, RZ, P0 ;  /* 0x000000ff09097207 */ /* 0x000fe40000000000 */
[----:B------:R-:W-:Y:S01]  /*4550*/  LOP3.LUT R8, R8, R5, RZ, 0x3c, !PT ;  /* 0x0000000508087212 */ /* 0x000fe200078e3cff */
[----:B------:R-:W-:Y:S06]  /*4560*/  @P2 BRA `(.L_x_72) ;  /* 0xfffffff4009c2947 */ /* 0x000fec000383ffff */
[----:B------:R-:W3:Y:S01]  /*4570*/  S2UR UR6, SR_CgaCtaId ;  /* 0x00000000000679c3 */ /* 0x000ee20000008800 */
[----:B------:R-:W-:Y:S01]  /*4580*/  ELECT P0, URZ, PT ;  /* 0x0000000000ff782f */ /* 0x000fe20003800000 */
[----:B------:R-:W-:Y:S01]  /*4590*/  IMAD.MOV.U32 R0, RZ, RZ, 0x1 ;  /* 0x00000001ff007424 */ /* 0x000fe200078e00ff */
[----:B------:R-:W-:Y:S01]  /*45a0*/  UMOV UR4, 0x40 ;  /* 0x0000004000047882 */ /* 0x000fe20000000000 */
[----:B------:R-:W-:-:S04]  /*45b0*/  SHF.L.U32 R3, RZ, 0x1f, RZ ;  /* 0x0000001fff037819 */ /* 0x000fc800000006ff */
[----:B------:R-:W-:Y:S01]  /*45c0*/  UVIRTCOUNT.DEALLOC.SMPOOL 0x80 ;  /* 0x000000800000784c */ /* 0x000fe20000000000 */
[----:B---3--:R-:W-:-:S09]  /*45d0*/  ULEA UR6, UR6, UR4, 0x18 ;  /* 0x0000000406067291 */ /* 0x008fd2000f8ec0ff */
[----:B------:R3:W-:Y:S01]  /*45e0*/  @P0 STS.U8 [UR6+0x1c], R0 ;  /* 0x00001c00ff000988 */ /* 0x0007e20008000006 */
[----:B------:R-:W4:Y:S02]  /*45f0*/  SYNCS.PHASECHK.TRANS64.TRYWAIT P0, [UR34+0xd0], R3 ;  /* 0x0000d003ff0075a7 */ /* 0x000f240008001122 */
[----:B---34-:R-:W-:Y:S05]  /*4600*/  @!P0 BRA `(.L_x_73) ;  /* 0x000000e800a88947 */ /* 0x018fea0003800000 */
.L_x_212:
[----:B------:R-:W-:Y:S01]  /*4610*/  NOP ;  /* 0x0000000000007918 */ /* 0x000fe20000000000 */
[----:B---3--:R-:W3:Y:S01]  /*4620*/  LDS R0, [UR6+0x14] ;  /* 0x00001406ff007984 */ /* 0x008ee20008000800 */
[----:B------:R-:W-:Y:S01]  /*4630*/  ULOP3.LUT UR4, UR31, 0xffff, URZ, 0xc0, !UPT ;  /* 0x0000ffff1f047892 */ /* 0x000fe2000f8ec0ff */
[----:B------:R-:W-:Y:S01]  /*4640*/  UMOV UR5, 0xffff ;  /* 0x0000ffff00057882 */ /* 0x000fe20000000000 */
[----:B--2---:R-:W-:Y:S02]  /*4650*/  UMOV UR7, 0x1 ;  /* 0x0000000100077882 */ /* 0x004fe40000000000 */
[----:B------:R-:W-:-:S04]  /*4660*/  USHF.R.U32.HI UR4, URZ, 0x5, UR4 ;  /* 0x00000005ff047899 */ /* 0x000fc80008011604 */
[----:B------:R-:W-:Y:S02]  /*4670*/  USHF.L.U32 UR5, UR5, UR4, URZ ;  /* 0x0000000405057299 */ /* 0x000fe400080006ff */
[----:B------:R-:W-:-:S04]  /*4680*/  USHF.L.U32 UR4, UR7, UR4, URZ ;  /* 0x0000000407047299 */ /* 0x000fc800080006ff */
[----:B---3--:R-:W-:-:S04]  /*4690*/  LOP3.LUT R0, R0, UR5, RZ, 0xc0, !PT ;  /* 0x0000000500007c12 */ /* 0x008fc8000f8ec0ff */
[----:B------:R-:W-:-:S13]  /*46a0*/  ISETP.NE.AND P0, PT, R0, UR5, PT ;  /* 0x0000000500007c0c */ /* 0x000fda000bf05270 */
[----:B------:R-:W-:Y:S05]  /*46b0*/  @P0 BRA `(.L_x_74) ;  /* 0x0000000000580947 */ /* 0x000fea0003800000 */
[----:B------:R-:W2:Y:S02]  /*46c0*/  LDS R0, [UR6+0x18] ;  /* 0x00001806ff007984 */ /* 0x000ea40008000800 */
[----:B--2---:R-:W-:-:S04]  /*46d0*/  LOP3.LUT R0, R0, UR4, RZ, 0xc0, !PT ;  /* 0x0000000400007c12 */ /* 0x004fc8000f8ec0ff */
[----:B------:R-:W-:-:S13]  /*46e0*/  ISETP.NE.AND P0, PT, R0, UR4, PT ;  /* 0x0000000400007c0c */ /* 0x000fda000bf05270 */
[----:B------:R-:W-:Y:S05]  /*46f0*/  @P0 BRA `(.L_x_75) ;  /* 0x00000000003c0947 */ /* 0x000fea0003800000 */
[----:B------:R-:W2:Y:S01]  /*4700*/  S2R R2, SR_LANEID ;  /* 0x0000000000027919 */ /* 0x000ea20000000000 */
[----:B------:R-:W-:Y:S01]  /*4710*/  ULOP3.LUT UR5, URZ, UR5, URZ, 0x33, !UPT ;  /* 0x00000005ff057292 */ /* 0x000fe2000f8e33ff */
[----:B------:R-:W-:Y:S01]  /*4720*/  LOP3.LUT R4, RZ, UR4, RZ, 0x33, !PT ;  /* 0x00000004ff047c12 */ /* 0x000fe2000f8e33ff */
[----:B------:R-:W-:Y:S02]  /*4730*/  VOTEU.ANY UR4, UPT, PT ;  /* 0x0000000000047886 */ /* 0x000fe400038e0100 */
[----:B------:R-:W-:Y:S01]  /*4740*/  UFLO.U32 UR4, UR4 ;  /* 0x00000004000472bd */ /* 0x000fe200080e0000 */
[----:B------:R-:W3:Y:S01]  /*4750*/  REDUX UR7, R4 ;  /* 0x00000000040773c4 */ /* 0x000ee20000000000 */
[----:B------:R-:W-:-:S06]  /*4760*/  IMAD.U32 R0, RZ, RZ, UR5 ;  /* 0x00000005ff007e24 */ /* 0x000fcc000f8e00ff */
[----:B------:R4:W-:Y:S01]  /*4770*/  UTCATOMSWS.AND URZ, UR5 ;  /* 0x0000000500ff79e3 */ /* 0x0009e20008000000 */
[----:B------:R-:W1:Y:S01]  /*4780*/  REDUX UR8, R0 ;  /* 0x00000000000873c4 */ /* 0x000e620000000000 */
[----:B--2---:R-:W-:Y:S01]  /*4790*/  ISETP.EQ.U32.AND P0, PT, R2, UR4, PT ;  /* 0x0000000402007c0c */ /* 0x004fe2000bf02070 */
[----:B---3--:R-:W-:Y:S01]  /*47a0*/  IMAD.U32 R2, RZ, RZ, UR7 ;  /* 0x00000007ff027e24 */ /* 0x008fe2000f8e00ff */
[----:B-1----:R-:W-:-:S11]  /*47b0*/  MOV R3, UR8 ;  /* 0x0000000800037c02 */ /* 0x002fd60008000f00 */
[----:B------:R4:W-:Y:S04]  /*47c0*/  @P0 ATOMS.AND RZ, [UR6+0x14], R3 ;  /* 0x00001403ffff098c */ /* 0x0009e8000a800006 */
[----:B------:R4:W-:Y:S01]  /*47d0*/  @P0 ATOMS.AND RZ, [UR6+0x18], R2 ;  /* 0x00001802ffff098c */ /* 0x0009e2000a800006 */
[----:B------:R-:W-:Y:S05]  /*47e0*/  BRA `(.L_x_76) ;  /* 0x0000000000147947 */ /* 0x000fea0003800000 */
.L_x_75:
[----:B------:R-:W-:Y:S02]  /*47f0*/  MOV R2, 0x4810 ;  /* 0x0000481000027802 */ /* 0x000fe40000000f00 */
[----:B-1---5:R-:W-:Y:S05]  /*4800*/  CALL.REL.NOINC `($__internal_0_$__cuda_sm10x_tcgen05_guardrail_trap_col_being_dealloced_not_returned_by_alloc) ;  /* 0x000000f000447944 */ /* 0x022fea0003c00000 */
[----:B------:R-:W-:Y:S05]  /*4810*/  BRA `(.L_x_76) ;  /* 0x0000000000087947 */ /* 0x000fea0003800000 */
.L_x_74:
[----:B------:R-:W-:Y:S02]  /*4820*/  MOV R2, 0x4840 ;  /* 0x0000484000027802 */ /* 0x000fe40000000f00 */
[----:B-1---5:R-:W-:Y:S05]  /*4830*/  CALL.REL.NOINC `($__internal_2_$__cuda_sm10x_tcgen05_guardrail_trap_unallocated_columns_being_dealloced) ;  /* 0x000000f000507944 */ /* 0x022fea0003c00000 */
.L_x_76:
[----:B------:R-:W-:Y:S01]  /*4840*/  NOP ;  /* 0x0000000000007918 */ /* 0x000fe20000000000 */
[----:B----4-:R-:W-:Y:S05]  /*4850*/  EXIT ;  /* 0x000000000000794d */ /* 0x010fea0003800000 */
.L_x_58:
[----:B------:R-:W-:-:S09]  /*4860*/  UISETP.NE.OR UP0, UPT, UR21, 0x3, !UP5 ;  /* 0x000000031500788c */ /* 0x000fd2000ef05670 */
[----:B------:R-:W-:Y:S05]  /*4870*/  BRA.U UP0, `(.L_x_77) ;  /* 0x0000001900bc7547 */ /* 0x000fea000b800000 */
[----:B------:R-:W2:Y:S01]  /*4880*/  S2UR UR10, SR_CgaCtaId ;  /* 0x00000000000a79c3 */ /* 0x000ea20000008800 */
[----:B------:R-:W3:Y:S01]  /*4890*/  LDCU UR54, c[0x0][0x370] ;  /* 0x00006e00ff3677ac */ /* 0x000ee20008000800 */
[----:B------:R-:W-:Y:S01]  /*48a0*/  HFMA2 R14, -RZ, RZ, 0, 0 ;  /* 0x00000000ff0e7431 */ /* 0x000fe200000001ff */
[----:B------:R-:W-:Y:S01]  /*48b0*/  MOV R13, RZ ;  /* 0x000000ff000d7202 */ /* 0x000fe20000000f00 */
[----:B------:R-:W-:Y:S01]  /*48c0*/  HFMA2 R7, -RZ, RZ, 0, 0.0078125 ;  /* 0x00002000ff077431 */ /* 0x000fe200000001ff */
[----:B------:R-:W3:Y:S03]  /*48d0*/  LDCU.128 UR64, c[0x0][0xf10] ;  /* 0x0001e200ff4077ac */ /* 0x000ee60008000c00 */
[----:B------:R-:W4:Y:S01]  /*48e0*/  LDC.64 R16, c[0x0][0x348] ;  /* 0x0000d200ff107b82 */ /* 0x000f220000000a00 */
[----:B------:R-:W1:Y:S01]  /*48f0*/  LDCU UR53, c[0x0][0x374] ;  /* 0x00006e80ff3577ac */ /* 0x000e620008000800 */
[----:B------:R-:W2:Y:S06]  /*4900*/  LDCU UR15, c[0x0][0xf0c] ;  /* 0x0001e180ff0f77ac */ /* 0x000eac0008000800 */
[----:B------:R-:W4:Y:S01]  /*4910*/  LDC.64 R2, c[0x0][0xc88] ;  /* 0x00032200ff027b82 */ /* 0x000f220000000a00 */
[----:B------:R-:W4:Y:S01]  /*4920*/  LDCU UR63, c[0x0][0xf20] ;  /* 0x0001e400ff3f77ac */ /* 0x000f220008000800 */
[----:B------:R-:W4:Y:S06]  /*4930*/  LDCU UR4, c[0x0][0xf30] ;  /* 0x0001e600ff0477ac */ /* 0x000f2c0008000800 */
[----:B------:R-:W4:Y:S01]  /*4940*/  LDC.64 R4, c[0x0][0xc90] ;  /* 0x00032400ff047b82 */ /* 0x000f220000000a00 */
[----:B------:R-:W-:Y:S01]  /*4950*/  UMOV UR21, 0x400 ;  /* 0x0000040000157882 */ /* 0x000fe20000000000 */
[----:B---3--:R-:W-:-:S02]  /*4960*/  UIMAD.WIDE.U32 UR6, UR54, UR64, URZ ;  /* 0x00000040360672a5 */ /* 0x008fc4000f8e00ff */
[----:B-1----:R-:W-:Y:S02]  /*4970*/  UIMAD.WIDE.U32 UR8, UR53, UR67, URZ ;  /* 0x00000043350872a5 */ /* 0x002fe4000f8e00ff */
[----:B--2---:R-:W-:Y:S02]  /*4980*/  ULEA UR21, UR10, UR21, 0x18 ;  /* 0x000000150a157291 */ /* 0x004fe4000f8ec0ff */
[----:B------:R-:W-:Y:S02]  /*4990*/  UPLOP3.LUT UP1, UPT, UPT, UPT, UPT, 0x40, 0x4 ;  /* 0x000000000004789c */ /* 0x000fe40003f2e870 */
[----:B------:R-:W-:Y:S02]  /*49a0*/  UIADD3 UR57, UPT, UPT, UR21, 0x30, URZ ;  /* 0x0000003015397890 */ /* 0x000fe4000fffe0ff */
[----:B------:R-:W-:Y:S02]  /*49b0*/  UIADD3 UR49, UPT, UPT, UR21, 0x38, URZ ;  /* 0x0000003815317890 */ /* 0x000fe4000fffe0ff */
[----:B------:R-:W-:-:S02]  /*49c0*/  UIADD3 UR41, UPT, UPT, UR21, 0x40, URZ ;  /* 0x0000004015297890 */ /* 0x000fc4000fffe0ff */
[----:B------:R-:W-:Y:S01]  /*49d0*/  UIADD3 UR33, UPT, UPT, UR21, 0x48, URZ ;  /* 0x0000004815217890 */ /* 0x000fe2000fffe0ff */
[----:B------:R-:W-:Y:S01]  /*49e0*/  UMOV UR6, UR7 ;  /* 0x0000000700067c82 */ /* 0x000fe20008000000 */
[----:B------:R-:W-:Y:S01]  /*49f0*/  UMOV UR5, UR9 ;  /* 0x0000000900057c82 */ /* 0x000fe20008000000 */
[----:B------:R-:W-:Y:S02]  /*4a00*/  UISETP.GE.AND UP0, UPT, UR39, 0x1, UPT ;  /* 0x000000012700788c */ /* 0x000fe4000bf06270 */
[----:B------:R-:W-:Y:S01]  /*4a10*/  UISETP.NE.AND UP4, UPT, UR39, 0x1, UPT ;  /* 0x000000012700788c */ /* 0x000fe2000bf85270 */
[----:B------:R-:W1:Y:S01]  /*4a20*/  LDCU.64 UR22, c[0x0][0xf28] ;  /* 0x0001e500ff1677ac */ /* 0x000e620008000a00 */
[----:B------:R-:W-:Y:S02]  /*4a30*/  UISETP.NE.AND UP6, UPT, UR15, 0x1, UPT ;  /* 0x000000010f00788c */ /* 0x000fe4000bfc5270 */
[----:B------:R-:W-:Y:S02]  /*4a40*/  UISETP.NE.AND UP5, UPT, UR66, 0x1, UPT ;  /* 0x000000014200788c */ /* 0x000fe4000bfa5270 */
[----:B------:R-:W-:-:S02]  /*4a50*/  USHF.R.U32.HI UR61, URZ, UR65, UR6 ;  /* 0x00000041ff3d7299 */ /* 0x000fc40008011606 */
[----:B------:R-:W-:Y:S02]  /*4a60*/  UPRMT UR46, UR10, 0x654, UR57 ;  /* 0x000006540a2e7896 */ /* 0x000fe40008000039 */
[----:B------:R-:W-:Y:S02]  /*4a70*/  UPRMT UR45, UR10, 0x654, UR49 ;  /* 0x000006540a2d7896 */ /* 0x000fe40008000031 */
[----:B------:R-:W-:Y:S02]  /*4a80*/  UPRMT UR38, UR10, 0x654, UR41 ;  /* 0x000006540a267896 */ /* 0x000fe40008000029 */
[----:B------:R-:W-:Y:S02]  /*4a90*/  UPRMT UR37, UR10, 0x654, UR33 ;  /* 0x000006540a257896 */ /* 0x000fe40008000021 */
[----:B----4-:R-:W-:Y:S02]  /*4aa0*/  USHF.R.U32.HI UR55, URZ, UR63, UR5 ;  /* 0x0000003fff377299 */ /* 0x010fe40008011605 */
[----:B------:R-:W-:Y:S01]  /*4ab0*/  UISETP.NE.AND UP3, UPT, UR4, 0x1, UPT ;  /* 0x000000010400788c */ /* 0x000fe2000bf65270 */
[----:B-1----:R-:W-:-:S10]  /*4ac0*/  UMOV UR29, URZ ;  /* 0x000000ff001d7c82 */ /* 0x002fd40008000000 */
.L_x_92:
[C---:B------:R-:W-:Y:S02]  /*4ad0*/  LEA R12, R14.reuse, UR21, 0x3 ;  /* 0x000000150e0c7c11 */ /* 0x040fe4000f8e18ff */
[----:B------:R-:W-:Y:S02]  /*4ae0*/  SHF.L.U32 R9, R13, 0x1f, RZ ;  /* 0x0000001f0d097819 */ /* 0x000fe400000006ff */
[----:B------:R-:W-:Y:S02]  /*4af0*/  LEA R10, R14, UR21, 0x4 ;  /* 0x000000150e0a7c11 */ /* 0x000fe4000f8e20ff */
[----:B------:R-:W1:Y:S02]  /*4b00*/  SYNCS.PHASECHK.TRANS64.TRYWAIT P0, [R12+URZ+0x80], R9 ;  /* 0x000080090c0075a7 */ /* 0x000e6400080011ff */
[----:B-12---:R-:W-:Y:S05]  /*4b10*/  @!P0 BRA `(.L_x_78) ;  /* 0x000000e4007c8947 */ /* 0x006fea0003800000 */
.L_x_213:
[----:B-1----:R-:W1:Y:S01]  /*4b20*/  LDS.128 R8, [R10+0xe0] ;  /* 0x0000e0000a087984 */ /* 0x002e620000000c00 */
[----:B------:R-:W-:Y:S01]  /*4b30*/  UISETP.GE.AND UP0, UPT, UR39, 0x1, UPT ;  /* 0x000000012700788c */ /* 0x000fe2000bf06270 */
[----:B------:R-:W-:Y:S01]  /*4b40*/  @!PT LDS RZ, [RZ] ;  /* 0x00000000fffff984 */ /* 0x000fe20000000800 */
[----:B------:R-:W-:Y:S01]  /*4b50*/  @!PT LDS RZ, [RZ] ;  /* 0x00000000fffff984 */ /* 0x000fe20000000800 */
[----:B------:R-:W-:Y:S01]  /*4b60*/  @!PT LDS RZ, [RZ] ;  /* 0x00000000fffff984 */ /* 0x000fe20000000800 */
[----:B------:R-:W-:Y:S01]  /*4b70*/  @!PT LDS RZ, [RZ] ;  /* 0x00000000fffff984 */ /* 0x000fe20000000800 */
[----:B------:R2:W-:Y:S06]  /*4b80*/  MEMBAR.ALL.CTA ;  /* 0x0000000000007992 */ /* 0x0005ec0000008000 */
[----:B--2---:R-:W2:Y:S01]  /*4b90*/  FENCE.VIEW.ASYNC.S ;  /* 0x00000000000073c6 */ /* 0x004ea20000000000 */
[----:B-1----:R-:W-:Y:S11]  /*4ba0*/  LOP3.LUT P0, RZ, R10, 0x1, RZ, 0xc0, !PT ;  /* 0x000000010aff7812 */ /* 0x002ff6000780c0ff */
[----:B------:R-:W-:Y:S02]  /*4bb0*/  @!UPT UIADD3 URZ, UPT, UPT, URZ, URZ, URZ ;  /* 0x000000fffffff290 */ /* 0x000fe4000fffe0ff */
[----:B--2---:R-:W-:Y:S01]  /*4bc0*/  VOTEU.ANY UP2, P0 ;  /* 0x0000000000ff7886 */ /* 0x004fe20000040100 */
[----:B------:R-:W-:Y:S11]  /*4bd0*/  PLOP3.LUT P0, PT, PT, PT, UP2, 0x80, 0x8 ;  /* 0x000000000008781c */ /* 0x000ff60003f0f028 */
[----:B------:R-:W-:Y:S02]  /*4be0*/  @!UPT UIADD3 URZ, UPT, UPT, URZ, URZ, URZ ;  /* 0x000000fffffff290 */ /* 0x000fe4000fffe0ff */
[----:B------:R-:W-:Y:S02]  /*4bf0*/  @P0 SHF.R.U32.HI R0, RZ, 0x10, R9 ;  /* 0x00000010ff000819 */ /* 0x000fe40000011609 */
[----:B------:R-:W-:Y:S02]  /*4c00*/  @P0 MOV R6, R8 ;  /* 0x0000000800060202 */ /* 0x000fe40000000f00 */
[----:B------:R-:W-:Y:S01]  /*4c10*/  @P0 R2UR UR4, R0 ;  /* 0x00000000000402ca */ /* 0x000fe200000e0000 */
[----:B------:R-:W-:Y:S01]  /*4c20*/  VIADD R0, R12, 0x90 ;  /* 0x000000900c007836 */ /* 0x000fe20000000000 */
[----:B------:R-:W-:Y:S02]  /*4c30*/  @P0 LOP3.LUT R8, R9, 0xffff, RZ, 0xc0, !PT ;  /* 0x0000ffff09080812 */ /* 0x000fe400078ec0ff */
[----:B------:R-:W-:Y:S02]  /*4c40*/  @P0 R2UR UR6, R6 ;  /* 0x00000000060602ca */ /* 0x000fe400000e0000 */
[----:B------:R-:W-:Y:S02]  /*4c50*/  PRMT R0, RZ, 0x654, R0 ;  /* 0x00000654ff007816 */ /* 0x000fe40000000000 */
[----:B------:R-:W-:Y:S02]  /*4c60*/  @P0 R2UR UR5, R8 ;  /* 0x00000000080502ca */ /* 0x000fe400000e0000 */
[----:B------:R1:W-:Y:S03]  /*4c70*/  SYNCS.ARRIVE.TRANS64.RED.A1T0 RZ, [R0+URZ], RZ ;  /* 0x000000ff00ff79a7 */ /* 0x0003e600081004ff */
[----:B------:R-:W-:Y:S04]  /*4c80*/  @UP2 UMOV UR47, UR4 ;  /* 0x00000004002f2c82 */ /* 0x000fe80008000000 */
[----:B------:R-:W-:Y:S04]  /*4c90*/  @UP2 UMOV UR14, UR6 ;  /* 0x00000006000e2c82 */ /* 0x000fe80008000000 */
[----:B------:R-:W-:Y:S01]  /*4ca0*/  @UP2 UMOV UR13, UR5 ;  /* 0x00000005000d2c82 */ /* 0x000fe20008000000 */
[----:B------:R-:W-:Y:S05]  /*4cb0*/  BRA.U !UP0, `(.L_x_79) ;  /* 0x0000000108a47547 */ /* 0x000fea000b800000 */
[----:B------:R-:W-:Y:S02]  /*4cc0*/  UIMAD.WIDE.U32 UR16, UR13, UR67, URZ ;  /* 0x000000430d1072a5 */ /* 0x000fe4000f8e00ff */
[----:B------:R-:W-:Y:S02]  /*4cd0*/  UIMAD.WIDE.U32 UR24, UR14, UR64, URZ ;  /* 0x000000400e1872a5 */ /* 0x000fe4000f8e00ff */
[----:B------:R-:W-:Y:S02]  /*4ce0*/  USEL UR4, UR53, UR55, !UP5 ;  /* 0x0000003735047287 */ /* 0x000fe4000e800000 */
[----:B------:R-:W-:Y:S02]  /*4cf0*/  USEL UR7, UR54, UR61, !UP6 ;  /* 0x0000003d36077287 */ /* 0x000fe4000f000000 */
[----:B------:R-:W-:Y:S02]  /*4d00*/  UIMAD.WIDE.U32 UR8, UR4, UR22, URZ ;  /* 0x00000016040872a5 */ /* 0x000fe4000f8e00ff */
[----:B------:R-:W-:Y:S01]  /*4d10*/  UIMAD.WIDE.U32 UR10, UR7, UR22, URZ ;  /* 0x00000016070a72a5 */ /* 0x000fe2000f8e00ff */
[----:B------:R-:W-:Y:S02]  /*4d20*/  UMOV UR5, UR17 ;  /* 0x0000001100057c82 */ /* 0x000fe40008000000 */
[----:B------:R-:W-:Y:S03]  /*4d30*/  USHF.R.U32.HI UR6, URZ, UR63, UR5 ;  /* 0x0000003fff067299 */ /* 0x000fe60008011605 */
[----:B------:R-:W-:Y:S01]  /*4d40*/  UMOV UR5, UR25 ;  /* 0x0000001900057c82 */ /* 0x000fe20008000000 */
[----:B------:R-:W-:Y:S02]  /*4d50*/  USEL UR6, UR13, UR6, !UP5 ;  /* 0x000000060d067287 */ /* 0x000fe4000e800000 */
[----:B------:R-:W-:Y:S03]  /*4d60*/  USHF.R.U32.HI UR12, URZ, UR65, UR5 ;  /* 0x00000041ff0c7299 */ /* 0x000fe60008011605 */
[----:B------:R-:W-:Y:S02]  /*4d70*/  UMOV UR5, UR9 ;  /* 0x0000000900057c82 */ /* 0x000fe40008000000 */
[----:B------:R-:W-:Y:S03]  /*4d80*/  @UP4 USHF.R.U32.HI UR4, URZ, UR23, UR5 ;  /* 0x00000017ff044299 */ /* 0x000fe60008011605 */
[----:B------:R-:W-:Y:S01]  /*4d90*/  UMOV UR5, UR11 ;  /* 0x0000000b00057c82 */ /* 0x000fe20008000000 */
[----:B------:R-:W-:Y:S02]  /*4da0*/  UIMAD UR4, UR39, UR4, URZ ;  /* 0x00000004270472a4 */ /* 0x000fe4000f8e02ff */
[----:B------:R-:W-:Y:S02]  /*4db0*/  @UP4 USHF.R.U32.HI UR7, URZ, UR23, UR5 ;  /* 0x00000017ff074299 */ /* 0x000fe40008011605 */
[----:B------:R-:W-:Y:S02]  /*4dc0*/  UIMAD.WIDE.U32 UR10, UR6, UR22, URZ ;  /* 0x00000016060a72a5 */ /* 0x000fe4000f8e00ff */
[----:B------:R-:W-:Y:S02]  /*4dd0*/  USEL UR5, UR14, UR12, !UP6 ;  /* 0x0000000c0e057287 */ /* 0x000fe4000f000000 */
[----:B------:R-:W-:Y:S02]  /*4de0*/  UIMAD UR8, UR39, UR7, URZ ;  /* 0x00000007270872a4 */ /* 0x000fe4000f8e02ff */
[----:B------:R-:W-:Y:S03]  /*4df0*/  UISETP.GE.AND UP0, UPT, UR6, UR4, UPT ;  /* 0x000000040600728c */ /* 0x000fe6000bf06270 */
[----:B------:R-:W-:Y:S01]  /*4e00*/  UMOV UR4, UR11 ;  /* 0x0000000b00047c82 */ /* 0x000fe20008000000 */
[----:B------:R-:W-:Y:S02]  /*4e10*/  UISETP.GE.OR UP0, UPT, UR5, UR8, UP0 ;  /* 0x000000080500728c */ /* 0x000fe40008706670 */
[----:B------:R-:W-:Y:S02]  /*4e20*/  USHF.R.U32.HI UR4, URZ, UR23, UR4 ;  /* 0x00000017ff047299 */ /* 0x000fe40008011604 */
[----:B------:R-:W-:Y:S02]  /*4e30*/  UIMAD.WIDE.U32 UR8, UR5, UR22, URZ ;  /* 0x00000016050872a5 */ /* 0x000fe4000f8e00ff */
[----:B------:R-:W-:Y:S04]  /*4e40*/  USEL UR10, UR6, UR4, !UP4 ;  /* 0x00000004060a7287 */ /* 0x000fe8000e000000 */
[----:B------:R-:W-:Y:S01]  /*4e50*/  UIADD3 UR11, UPT, UPT, -UR10, URZ, URZ ;  /* 0x000000ff0a0b7290 */ /* 0x000fe2000fffe1ff */
[----:B------:R-:W-:Y:S02]  /*4e60*/  @!UP0 UMOV UR4, UR9 ;  /* 0x0000000900048c82 */ /* 0x000fe40008000000 */
[----:B------:R-:W-:Y:S02]  /*4e70*/  @!UP0 USHF.R.U32.HI UR4, URZ, UR23, UR4 ;  /* 0x00000017ff048299 */ /* 0x000fe40008011604 */
[----:B------:R-:W-:Y:S02]  /*4e80*/  UIMAD UR8, UR39, UR11, UR6 ;  /* 0x0000000b270872a4 */ /* 0x000fe4000f8e0206 */
[----:B------:R-:W-:Y:S04]  /*4e90*/  @!UP0 USEL UR4, UR5, UR4, !UP4 ;  /* 0x0000000405048287 */ /* 0x000fe8000e000000 */
[----:B------:R-:W-:Y:S02]  /*4ea0*/  @!UP0 UIMAD UR7, UR7, UR8, UR4 ;  /* 0x00000008070782a4 */ /* 0x000fe4000f8e0204 */
[----:B------:R-:W-:Y:S02]  /*4eb0*/  @!UP0 UIADD3 UR9, UPT, UPT, UR10, -UR4, URZ ;  /* 0x800000040a098290 */ /* 0x000fe4000fffe0ff */
[----:B------:R-:W-:Y:S02]  /*4ec0*/  UIADD3 UR8, UPT, UPT, -UR6, URZ, URZ ;  /* 0x000000ff06087290 */ /* 0x000fe4000fffe1ff */
[----:B------:R-:W-:Y:S02]  /*4ed0*/  UIADD3 UR4, UPT, UPT, -UR5, URZ, URZ ;  /* 0x000000ff05047290 */ /* 0x000fe4000fffe1ff */
[----:B------:R-:W-:Y:S03]  /*4ee0*/  @!UP0 UIMAD UR6, UR9, UR39, UR5 ;  /* 0x00000027090682a4 */ /* 0x000fe6000f8e0205 */
[----:B------:R-:W-:Y:S01]  /*4ef0*/  @!UP0 UMOV UR5, UR7 ;  /* 0x0000000700058c82 */ /* 0x000fe20008000000 */
[----:B------:R-:W-:Y:S02]  /*4f00*/  UIMAD UR7, UR15, UR4, UR14 ;  /* 0x000000040f0772a4 */ /* 0x000fe4000f8e020e */
[----:B------:R-:W-:Y:S02]  /*4f10*/  UIMAD UR4, UR66, UR8, UR13 ;  /* 0x00000008420472a4 */ /* 0x000fe4000f8e020d */
[----:B------:R-:W-:Y:S02]  /*4f20*/  UIMAD UR14, UR5, UR15, UR7 ;  /* 0x0000000f050e72a4 */ /* 0x000fe4000f8e0207 */
[----:B------:R-:W-:Y:S11]  /*4f30*/  UIMAD UR13, UR6, UR66, UR4 ;  /* 0x00000042060d72a4 */ /* 0x000ff6000f8e0204 */
[----:B------:R-:W-:Y:S01]  /*4f40*/  @!UPT UIADD3 URZ, UPT, UPT, URZ, URZ, URZ ;  /* 0x000000fffffff290 */ /* 0x000fe2000fffe0ff */
.L_x_79:
[----:B------:R-:W2:Y:S01]  /*4f50*/  @!UP3 LDCU.128 UR8, c[0x0][0xf10] ;  /* 0x0001e200ff08b7ac */ /* 0x000ea20008000c00 */
[----:B------:R-:W-:Y:S01]  /*4f60*/  IMAD.MOV.U32 R10, RZ, RZ, 0x1 ;  /* 0x00000001ff0a7424 */ /* 0x000fe200078e00ff */
[C---:B------:R-:W-:Y:S02]  /*4f70*/  ISETP.NE.U32.AND P1, PT, R4.reuse, RZ, PT ;  /* 0x000000ff0400720c */ /* 0x040fe40003f25070 */
[----:B------:R-:W-:Y:S02]  /*4f80*/  ISETP.NE.U32.AND P0, PT, R4, RZ, PT ;  /* 0x000000ff0400720c */ /* 0x000fe40003f05070 */
[C---:B------:R-:W-:Y:S01]  /*4f90*/  ISETP.NE.AND.EX P1, PT, R5.reuse, RZ, PT, P1 ;  /* 0x000000ff0500720c */ /* 0x040fe20003f25310 */
[----:B------:R-:W3:Y:S01]  /*4fa0*/  @!UP3 LDCU UR5, c[0x0][0xf0c] ;  /* 0x0001e180ff05b7ac */ /* 0x000ee20008000800 */
[----:B------:R-:W-:Y:S02]  /*4fb0*/  ISETP.NE.AND.EX P0, PT, R5, RZ, PT, P0 ;  /* 0x000000ff0500720c */ /* 0x000fe40003f05300 */
[----:B------:R-:W-:Y:S01]  /*4fc0*/  SHF.L.U32 R10, R10, 0x1f, RZ ;  /* 0x0000001f0a0a7819 */ /* 0x000fe200000006ff */
[----:B------:R-:W4:Y:S01]  /*4fd0*/  @!UP3 LDCU UR4, c[0x0][0xf20] ;  /* 0x0001e400ff04b7ac */ /* 0x000f220008000800 */
[----:B------:R-:W-:Y:S02]  /*4fe0*/  USHF.L.U32 UR17, UR20, 0x8, URZ ;  /* 0x0000000814117899 */ /* 0x000fe400080006ff */
[----:B--2---:R-:W-:Y:S02]  /*4ff0*/  UIMAD.WIDE.U32 UR6, UR14, UR8, URZ ;  /* 0x000000080e0672a5 */ /* 0x004fe4000f8e00ff */
[----:B------:R-:W-:Y:S02]  /*5000*/  USHF.L.U32 UR59, UR19, 0x7, URZ ;  /* 0x00000007133b7899 */ /* 0x000fe400080006ff */
[----:B------:R-:W-:Y:S02]  /*5010*/  @!UP3 USHF.R.U32.HI UR7, URZ, UR9, UR7 ;  /* 0x00000009ff07b299 */ /* 0x000fe40008011607 */
[----:B------:R-:W-:Y:S02]  /*5020*/  UIMAD.WIDE.U32 UR8, UR13, UR11, URZ ;  /* 0x0000000b0d0872a5 */ /* 0x000fe4000f8e00ff */
[----:B---3--:R-:W-:Y:S04]  /*5030*/  @!UP3 UISETP.NE.AND UP0, UPT, UR5, 0x1, UPT ;  /* 0x000000010500b88c */ /* 0x008fe8000bf05270 */
[----:B------:R-:W-:Y:S02]  /*5040*/  @!UP3 USEL UR7, UR14, UR7, !UP0 ;  /* 0x000000070e07b287 */ /* 0x000fe4000c000000 */
[----:B------:R-:W-:Y:S01]  /*5050*/  @!UP3 UISETP.NE.AND UP0, UPT, UR10, 0x1, UPT ;  /* 0x000000010a00b88c */ /* 0x000fe2000bf05270 */
[----:B------:R-:W-:Y:S02]  /*5060*/  @!UP3 UMOV UR6, UR9 ;  /* 0x000000090006bc82 */ /* 0x000fe40008000000 */
[----:B----4-:R-:W-:Y:S04]  /*5070*/  @!UP3 USHF.R.U32.HI UR6, URZ, UR4, UR6 ;  /* 0x00000004ff06b299 */ /* 0x010fe80008011606 */
[----:B------:R-:W-:Y:S04]  /*5080*/  @!UP3 USEL UR6, UR13, UR6, !UP0 ;  /* 0x000000060d06b287 */ /* 0x000fe8000c000000 */
[----:B------:R-:W-:Y:S02]  /*5090*/  @!UP3 UIADD3 UR4, UPT, UPT, -UR7, UR6, URZ ;  /* 0x000000060704b290 */ /* 0x000fe4000fffe1ff */
[----:B------:R-:W-:Y:S02]  /*50a0*/  @!UP3 UIADD3 UR6, UPT, UPT, UR7, -UR6, URZ ;  /* 0x800000060706b290 */ /* 0x000fe4000fffe0ff */
[----:B------:R-:W-:Y:S02]  /*50b0*/  @!UP3 UIMAD UR14, UR4, UR5, UR14 ;  /* 0x00000005040eb2a4 */ /* 0x000fe4000f8e020e */
[----:B------:R-:W-:Y:S01]  /*50c0*/  @!UP3 UIMAD UR13, UR6, UR10, UR13 ;  /* 0x0000000a060db2a4 */ /* 0x000fe2000f8e020d */
[----:B------:R-:W-:Y:S11]  /*50d0*/  BRA.U UP1, `(.L_x_80) ;  /* 0x0000000101107547 */ /* 0x000ff6000b800000 */
[----:B-1----:R-:W-:Y:S04]  /*50e0*/  MOV R0, UR62 ;  /* 0x0000003e00007c02 */ /* 0x002fe80008000f00 */
[----:B------:R-:W-:Y:S04]  /*50f0*/  SHF.L.U32 R9, R0, 0x1f, RZ ;  /* 0x0000001f00097819 */ /* 0x000fe800000006ff */
[----:B------:R-:W1:Y:S02]  /*5100*/  SYNCS.PHASECHK.TRANS64.TRYWAIT P2, [UR21+0x78], R9 ;  /* 0x00007809ff0075a7 */ /* 0x000e640008041115 */
[----:B-1----:R-:W-:Y:S05]  /*5110*/  @!P2 BRA `(.L_x_81) ;  /* 0x000000e00010a947 */ /* 0x002fea0003800000 */
.L_x_80:
[----:B------:R-:W-:Y:S05]  /*5120*/  @!P1 BRA `(.L_x_82) ;  /* 0x0000000000309947 */ /* 0x000fea0003800000 */
[----:B------:R-:W-:Y:S01]  /*5130*/  ISETP.NE.U32.AND P1, PT, R2, RZ, PT ;  /* 0x000000ff0200720c */ /* 0x000fe20003f25070 */
[----:B------:R-:W2:Y:S01]  /*5140*/  LDCU.64 UR4, c[0x0][0x358] ;  /* 0x00006b00ff0477ac */ /* 0x000ea20008000a00 */
[----:B------:R-:W-:Y:S02]  /*5150*/  IMAD.MOV.U32 R180, RZ, RZ, 0x1 ;  /* 0x00000001ffb47424 */ /* 0x000fe400078e00ff */
[----:B------:R-:W-:Y:S11]  /*5160*/  ISETP.NE.AND.EX P1, PT, R3, RZ, PT, P1 ;  /* 0x000000ff0300720c */ /* 0x000ff60003f25310 */
[----:B------:R-:W-:Y:S02]  /*5170*/  @!UPT UIADD3 URZ, UPT, UPT, URZ, URZ, URZ ;  /* 0x000000fffffff290 */ /* 0x000fe4000fffe0ff */
[----:B-1----:R-:W1:Y:S01]  /*5180*/  @P1 LDC.64 R8, c[0x0][0xc88] ;  /* 0x00032200ff081b82 */ /* 0x002e620000000a00 */
[----:B------:R-:W-:Y:S04]  /*5190*/  @P1 IMAD R0, R4, UR44, RZ ;  /* 0x0000002c04001c24 */ /* 0x000fe8000f8e02ff */
[----:B-1----:R-:W-:Y:S04]  /*51a0*/  @P1 IMAD.WIDE R8, R0, 0x4, R8 ;  /* 0x0000000400081825 */ /* 0x002fe800078e0208 */
[----:B------:R-:W-:Y:S01]  /*51b0*/  HFMA2 R0, -RZ, RZ, 0, 5.9604644775390625e-08 ;  /* 0x00000001ff007431 */ /* 0x000fe200000001ff */
[----:B--2--5:R2:W5:Y:S04]  /*51c0*/  @P1 LDG.E R133, desc[UR4][R8.64] ;  /* 0x0000000408851981 */ /* 0x024568000c1e1900 */
[----:B------:R-:W-:Y:S01]  /*51d0*/  @!P1 PRMT R180, R0, 0x7610, R180 ;  /* 0x0000761000b49816 */ /* 0x000fe200000000b4 */
[----:B--2---:R-:W3:Y:S06]  /*51e0*/  @!P1 LDC R133, c[0x0][0xc80] ;  /* 0x00032000ff859b82 */ /* 0x004eec0000000800 */
.L_x_82:
[----:B---3-5:R-:W-:Y:S01]  /*51f0*/  @!P0 FSETP.EQ.AND P1, PT, R133, RZ, PT ;  /* 0x000000ff8500820b */ /* 0x028fe20003f22000 */
[----:B------:R-:W-:Y:S01]  /*5200*/  @!UPT UIADD3 URZ, UPT, UPT, URZ, URZ, URZ ;  /* 0x000000fffffff290 */ /* 0x000fe2000fffe0ff */
[----:B------:R-:W-:Y:S11]  /*5210*/  @!P0 BRA `(.L_x_83) ;  /* 0x0000000000188947 */ /* 0x000ff60003800000 */
[----:B------:R-:W-:Y:S02]  /*5220*/  LOP3.LUT P0, RZ, R180, 0xff, RZ, 0xc0, !PT ;  /* 0x000000ffb4ff7812 */ /* 0x000fe4000780c0ff */
[----:B------:R-:W-:Y:S04]  /*5230*/  ISETP.NE.U32.AND P1, PT, R2, RZ, PT ;  /* 0x000000ff0200720c */ /* 0x000fe80003f25070 */
[----:B------:R-:W-:Y:S04]  /*5240*/  ISETP.NE.AND.EX P1, PT, R3, RZ, PT, P1 ;  /* 0x000000ff0300720c */ /* 0x000fe80003f25310 */
[----:B------:R-:W-:Y:S03]  /*5250*/  PLOP3.LUT P1, PT, P1, PT, PT, 0x8, 0x80 ;  /* 0x000000000080781c */ /* 0x000fe60000f2e170 */
[----:B------:R-:W-:Y:S11]  /*5260*/  @P0 FSETP.EQ.AND P1, PT, R133, RZ, PT ;  /* 0x000000ff8500020b */ /* 0x000ff60003f22000 */
[----:B------:R-:W-:Y:S02]  /*5270*/  @!UPT UIADD3 URZ, UPT, UPT, URZ, URZ, URZ ;  /* 0x000000fffffff290 */ /* 0x000fe4000fffe0ff */
.L_x_83:
[----:B------:R-:W2:Y:S01]  /*5280*/  SYNCS.PHASECHK.TRANS64.TRYWAIT P2, [UR21+0x50], R10 ;  /* 0x0000500aff0075a7 */ /* 0x000ea20008041115 */
[----:B------:R-:W-:Y:S01]  /*5290*/  ELECT P0, URZ, PT ;  /* 0x0000000000ff782f */ /* 0x000fe20003800000 */
[----:B------:R-:W-:Y:S02]  /*52a0*/  ULOP3.LUT UP0, UR19, UR29, 0x1, URZ, 0xc0, !UPT ;  /* 0x000000011d137892 */ /* 0x000fe4000f80c0ff */
[----:B------:R-:W-:Y:S01]  /*52b0*/  UIADD3 UR18, UPT, UPT, UR17, 0x60, URZ ;  /* 0x0000006011127890 */ /* 0x000fe2000fffe0ff */
[----:B------:R-:W-:Y:S06]  /*52c0*/  PLOP3.LUT P1, PT, P1, P0, PT, 0xf2, 0x2f ;  /* 0x00000000002f781c */ /* 0x000fec0000f21e72 */
[----:B------:R-:W-:Y:S02]  /*52d0*/  UMOV UR58, UR18 ;  /* 0x00000012003a7c82 */ /* 0x000fe40008000000 */
[----:B------:R-:W-:Y:S05]  /*52e0*/  @UP0 UIADD3 UR58, UPT, UPT, UR17, URZ, URZ ;  /* 0x000000ff113a0290 */ /* 0x000fea000fffe0ff */
[----:B------:R-:W-:Y:S05]  /*52f0*/  @!P1 IADD3 R6, P0, PT, R16, 0x980, RZ ;  /* 0x0000098010069810 */ /* 0x000fea0007f1e0ff */
[----:B-1----:R-:W-:Y:S01]  /*5300*/  @!P1 IMAD.X R0, RZ, RZ, R17, P0 ;  /* 0x000000ffff009224 */ /* 0x002fe200000e0611 */
[----:B--2---:R-:W-:Y:S07]  /*5310*/  @!P2 BRA `(.L_x_84) ;  /* 0x000000dc00a8a947 */ /* 0x004fee0003800000 */
.L_x_216:
[----:B------:R-:W-:Y:S01]  /*5320*/  @!P1 R2UR UR5, R6 ;  /* 0x00000000060592ca */ /* 0x000fe200000e0000 */
[----:B------:R-:W-:Y:S01]  /*5330*/  VOTEU.ALL UP0, P1 ;  /* 0x0000000000ff7886 */ /* 0x000fe20000800000 */
[----:B------:R-:W-:Y:S01]  /*5340*/  @!P1 R2UR UR4, R0 ;  /* 0x00000000000492ca */ /* 0x000fe200000e0000 */
[----:B------:R-:W-:Y:S01]  /*5350*/  UMOV UR6, 0x0 ;  /* 0x0000000000067882 */ /* 0x000fe20000000000 */
[----:B------:R-:W-:Y:S01]  /*5360*/  UMOV UR7, 0x10000000 ;  /* 0x1000000000077882 */ /* 0x000fe20000000000 */
[----:B------:R-:W-:Y:S01]  /*5370*/  UMOV UR60, UR44 ;  /* 0x0000002c003c7c82 */ /* 0x000fe20008000000 */
[----:B------:R-:W-:Y:S01]  /*5380*/  @!UP0 UIADD3 UR56, UPT, UPT, UR21, 0x200, URZ ;  /* 0x0000020015388890 */ /* 0x000fe2000fffe0ff */
[----:B------:R-:W-:Y:S01]  /*5390*/  @!P1 IMAD.MOV.U32 R0, RZ, RZ, 0x2000 ;  /* 0x00002000ff009424 */ /* 0x000fe200078e00ff */
[----:B------:R-:W-:Y:S01]  /*53a0*/  @!UP0 UIADD3 UR10, UPT, UPT, UR58, 0x80, URZ ;  /* 0x000000803a0a8890 */ /* 0x000fe2000fffe0ff */
[----:B------:R-:W-:Y:S01]  /*53b0*/  @!P1 IADD3 R6, P0, PT, R16, 0x980, RZ ;  /* 0x0000098010069810 */ /* 0x000fe20007f1e0ff */
[----:B------:R-:W-:Y:S01]  /*53c0*/  @!UP0 UIADD3 UR8, UPT, UPT, UR21, 0x1200, URZ ;  /* 0x0000120015088890 */ /* 0x000fe2000fffe0ff */
[----:B------:R-:W-:Y:S02]  /*53d0*/  VOTEU.ALL UP0, P1 ;  /* 0x0000000000ff7886 */ /* 0x000fe40000800000 */
[----:B------:R-:W-:Y:S01]  /*53e0*/  IMAD.U32 R8, RZ, RZ, UR5 ;  /* 0x00000005ff087e24 */ /* 0x000fe2000f8e00ff */
[----:B------:R-:W-:Y:S01]  /*53f0*/  UMOV UR9, UR57 ;  /* 0x0000003900097c82 */ /* 0x000fe20008000000 */
[----:B-1----:R-:W-:Y:S01]  /*5400*/  IMAD.U32 R9, RZ, RZ, UR4 ;  /* 0x00000004ff097e24 */ /* 0x002fe2000f8e00ff */
[----:B------:R-:W-:Y:S01]  /*5410*/  UMOV UR11, UR59 ;  /* 0x0000003b000b7c82 */ /* 0x000fe20008000000 */
[----:B------:R-:W-:Y:S01]  /*5420*/  UMOV UR12, UR44 ;  /* 0x0000002c000c7c82 */ /* 0x000fe20008000000 */
[----:B------:R-:W-:Y:S02]  /*5430*/  @!P1 R2UR UR4, R8 ;  /* 0x00000000080492ca */ /* 0x000fe400000e0000 */
[----:B------:R-:W-:Y:S11]  /*5440*/  @!P1 R2UR UR5, R9 ;  /* 0x00000000090592ca */ /* 0x000ff600000e0000 */
[----:B------:R-:W-:Y:S02]  /*5450*/  @!UPT UIADD3 URZ, UPT, UPT, URZ, URZ, URZ ;  /* 0x000000fffffff290 */ /* 0x000fe4000fffe0ff */
[----:B------:R1:W-:Y:S01]  /*5460*/  @!UP0 UTMALDG.3D [UR56], [UR4], desc[UR6] ;  /* 0x00000638040085b4 */ /* 0x0003e20008011000 */
[----:B------:R-:W-:Y:S05]  /*5470*/  VOTEU.ALL UP0, P1 ;  /* 0x0000000000ff7886 */ /* 0x000fea0000800000 */
[----:B------:R1:W-:Y:S01]  /*5480*/  @!UP0 UTMALDG.3D [UR8], [UR4], desc[UR6] ;  /* 0x00000608040085b4 */ /* 0x0003e20008011000 */
[----:B------:R2:W-:Y:S01]  /*5490*/  @!P1 SYNCS.ARRIVE.TRANS64.RED.A0TR RZ, [UR21+0x30], R0 ;  /* 0x00003000ffff99a7 */ /* 0x0005e20008300415 */
[----:B------:R-:W-:Y:S01]  /*54a0*/  SYNCS.ARRIVE.TRANS64.RED.A1T0 RZ, [UR46], RZ ;  /* 0x000000ffffff79a7 */ /* 0x000fe2000810042e */
[----:B--2---:R-:W-:Y:S01]  /*54b0*/  @!P1 IMAD.X R0, RZ, RZ, R17, P0 ;  /* 0x000000ffff009224 */ /* 0x004fe200000e0611 */
[----:B------:R-:W2:Y:S02]  /*54c0*/  SYNCS.PHASECHK.TRANS64.TRYWAIT P2, [UR21+0x58], R10 ;  /* 0x0000580aff0075a7 */ /* 0x000ea40008041115 */
[----:B-12---:R-:W-:Y:S05]  /*54d0*/  @!P2 BRA `(.L_x_85) ;  /* 0x000000dc0050a947 */ /* 0x006fea0003800000 */
.L_x_218:
        /* <DEDUP_REMOVED lines=10> */
[----:B------:R-:W-:Y:S02]  /*5580*/  @!UP0 UIADD3 UR10, UPT, UPT, UR58, 0x80, URZ ;  /* 0x000000803a0a8890 */ /* 0x000fe4000fffe0ff */
[----:B------:R-:W-:Y:S01]  /*5590*/  @!UP0 UIADD3 UR8, UPT, UPT, UR21, 0x3200, URZ ;  /* 0x0000320015088890 */ /* 0x000fe2000fffe0ff */
[----:B------:R-:W-:Y:S01]  /*55a0*/  IMAD.U32 R8, RZ, RZ, UR5 ;  /* 0x00000005ff087e24 */ /* 0x000fe2000f8e00ff */
[----:B------:R-:W-:Y:S01]  /*55b0*/  VOTEU.ALL UP0, P1 ;  /* 0x0000000000ff7886 */ /* 0x000fe20000800000 */
[----:B-1----:R-:W-:Y:S01]  /*55c0*/  IMAD.U32 R9, RZ, RZ, UR4 ;  /* 0x00000004ff097e24 */ /* 0x002fe2000f8e00ff */
[----:B------:R-:W-:Y:S01]  /*55d0*/  UMOV UR52, UR44 ;  /* 0x0000002c00347c82 */ /* 0x000fe20008000000 */
[----:B------:R-:W-:Y:S01]  /*55e0*/  UMOV UR9, UR49 ;  /* 0x0000003100097c82 */ /* 0x000fe20008000000 */
[----:B------:R-:W-:Y:S01]  /*55f0*/  @!P1 R2UR UR4, R8 ;  /* 0x00000000080492ca */ /* 0x000fe200000e0000 */
[----:B------:R-:W-:Y:S01]  /*5600*/  UMOV UR12, UR44 ;  /* 0x0000002c000c7c82 */ /* 0x000fe20008000000 */
[----:B------:R-:W-:Y:S01]  /*5610*/  @!P1 R2UR UR5, R9 ;  /* 0x00000000090592ca */ /* 0x000fe200000e0000 */
[----:B------:R-:W-:Y:S11]  /*5620*/  UMOV UR11, UR51 ;  /* 0x00000033000b7c82 */ /* 0x000ff60008000000 */
[----:B------:R-:W-:Y:S01]  /*5630*/  @!UPT UIADD3 URZ, UPT, UPT, URZ, URZ, URZ ;  /* 0x000000fffffff290 */ /* 0x000fe2000fffe0ff */
        /* <DEDUP_REMOVED lines=8> */
.L_x_220:
[----:B------:R-:W-:Y:S01]  /*56c0*/  @!P1 R2UR UR4, R0 ;  /* 0x00000000000492ca */ /* 0x000fe200000e0000 */
[----:B------:R-:W-:Y:S01]  /*56d0*/  USHF.L.U32 UR16, UR19, 0x5, URZ ;  /* 0x0000000513107899 */ /* 0x000fe200080006ff */
[----:B------:R-:W-:Y:S01]  /*56e0*/  @!P1 R2UR UR5, R6 ;  /* 0x00000000060592ca */ /* 0x000fe200000e0000 */
[----:B------:R-:W-:Y:S01]  /*56f0*/  VOTEU.ALL UP0, P1 ;  /* 0x0000000000ff7886 */ /* 0x000fe20000800000 */
[----:B------:R-:W-:Y:S01]  /*5700*/  UMOV UR24, 0x0 ;  /* 0x0000000000187882 */ /* 0x000fe20000000000 */
[----:B------:R-:W-:Y:S01]  /*5710*/  UMOV UR25, 0x10000000 ;  /* 0x1000000000197882 */ /* 0x000fe20000000000 */
[----:B------:R-:W-:Y:S01]  /*5720*/  UMOV UR43, UR59 ;  /* 0x0000003b002b7c82 */ /* 0x000fe20008000000 */
[----:B------:R-:W-:Y:S01]  /*5730*/  @!P1 IMAD.MOV.U32 R0, RZ, RZ, 0x2000 ;  /* 0x00002000ff009424 */ /* 0x000fe200078e00ff */
[----:B------:R-:W-:Y:S01]  /*5740*/  @!UP0 UIADD3 UR40, UPT, UPT, UR21, 0x4200, URZ ;  /* 0x0000420015288890 */ /* 0x000fe2000fffe0ff */
[----:B------:R-:W-:Y:S01]  /*5750*/  @!P1 IADD3 R6, P0, PT, R16, 0x980, RZ ;  /* 0x0000098010069810 */ /* 0x000fe20007f1e0ff */
[----:B------:R-:W-:Y:S01]  /*5760*/  @!UP0 UIADD3 UR8, UPT, UPT, UR21, 0x5200, URZ ;  /* 0x0000520015088890 */ /* 0x000fe2000fffe0ff */
[----:B------:R-:W-:Y:S02]  /*5770*/  UMOV UR9, UR41 ;  /* 0x0000002900097c82 */ /* 0x000fe40008000000 */
[----:B-1----:R-:W-:Y:S01]  /*5780*/  IMAD.U32 R9, RZ, RZ, UR4 ;  /* 0x00000004ff097e24 */ /* 0x002fe2000f8e00ff */
[----:B------:R-:W-:Y:S01]  /*5790*/  UIADD3 UR4, UPT, UPT, UR17, -UR16, URZ ;  /* 0x8000001011047290 */ /* 0x000fe2000fffe0ff */
[----:B------:R-:W-:Y:S01]  /*57a0*/  IMAD.U32 R8, RZ, RZ, UR5 ;  /* 0x00000005ff087e24 */ /* 0x000fe2000f8e00ff */
[----:B------:R-:W-:Y:S01]  /*57b0*/  UMOV UR11, UR59 ;  /* 0x0000003b000b7c82 */ /* 0x000fe20008000000 */
[----:B------:R-:W-:Y:S01]  /*57c0*/  UMOV UR12, UR44 ;  /* 0x0000002c000c7c82 */ /* 0x000fe20008000000 */
[----:B------:R-:W-:Y:S01]  /*57d0*/  @!P1 R2UR UR7, R9 ;  /* 0x00000000090792ca */ /* 0x000fe200000e0000 */
[----:B------:R-:W-:Y:S01]  /*57e0*/  UIADD3 UR42, UPT, UPT, UR4, 0x40, URZ ;  /* 0x00000040042a7890 */ /* 0x000fe2000fffe0ff */
[----:B------:R-:W-:Y:S01]  /*57f0*/  @!P1 R2UR UR6, R8 ;  /* 0x00000000080692ca */ /* 0x000fe200000e0000 */
[----:B------:R-:W-:Y:S01]  /*5800*/  @!UP0 UIADD3 UR10, UPT, UPT, UR4, 0xc0, URZ ;  /* 0x000000c0040a8890 */ /* 0x000fe2000fffe0ff */
[----:B------:R-:W-:Y:S11]  /*5810*/  VOTEU.ALL UP0, P1 ;  /* 0x0000000000ff7886 */ /* 0x000ff60000800000 */
        /* <DEDUP_REMOVED lines=8> */
.L_x_222:
[----:B------:R-:W-:Y:S01]  /*58a0*/  @!P1 R2UR UR6, R6 ;  /* 0x00000000060692ca */ /* 0x000fe200000e0000 */
[----:B------:R-:W-:Y:S01]  /*58b0*/  VOTEU.ALL UP0, P1 ;  /* 0x0000000000ff7886 */ /* 0x000fe20000800000 */
[----:B------:R-:W-:Y:S01]  /*58c0*/  @!P1 R2UR UR5, R0 ;  /* 0x00000000000592ca */ /* 0x000fe200000e0000 */
[----:B------:R-:W-:Y:S01]  /*58d0*/  UMOV UR34, UR42 ;  /* 0x0000002a00227c82 */ /* 0x000fe20008000000 */
[----:B------:R-:W-:Y:S01]  /*58e0*/  UMOV UR36, UR44 ;  /* 0x0000002c00247c82 */ /* 0x000fe20008000000 */
[----:B------:R-:W-:Y:S01]  /*58f0*/  @!P1 IMAD.MOV.U32 R0, RZ, RZ, 0x2000 ;  /* 0x00002000ff009424 */ /* 0x000fe200078e00ff */
[----:B------:R-:W-:Y:S01]  /*5900*/  @!UP0 UIADD3 UR35, UPT, UPT, UR59, 0x40, URZ ;  /* 0x000000403b238890 */ /* 0x000fe2000fffe0ff */
[----:B-1----:R-:W-:Y:S01]  /*5910*/  SHF.L.U32 R9, RZ, 0x1f, RZ ;  /* 0x0000001fff097819 */ /* 0x002fe200000006ff */
[----:B------:R-:W-:Y:S01]  /*5920*/  @!UP0 UIADD3 UR32, UPT, UPT, UR21, 0x6200, URZ ;  /* 0x0000620015208890 */ /* 0x000fe2000fffe0ff */
[----:B------:R-:W-:Y:S01]  /*5930*/  @!P1 IADD3 R8, P0, PT, R16, 0x980, RZ ;  /* 0x0000098010089810 */ /* 0x000fe20007f1e0ff */
[----:B------:R-:W-:Y:S02]  /*5940*/  @!UP0 UIADD3 UR10, UPT, UPT, UR4, 0xc0, URZ ;  /* 0x000000c0040a8890 */ /* 0x000fe4000fffe0ff */
[----:B------:R-:W-:Y:S01]  /*5950*/  @!UP0 UIADD3 UR8, UPT, UPT, UR21, 0x7200, URZ ;  /* 0x0000720015088890 */ /* 0x000fe2000fffe0ff */
[----:B------:R-:W-:Y:S01]  /*5960*/  IMAD.U32 R18, RZ, RZ, UR6 ;  /* 0x00000006ff127e24 */ /* 0x000fe2000f8e00ff */
[----:B------:R-:W-:Y:S01]  /*5970*/  VOTEU.ALL UP0, P1 ;  /* 0x0000000000ff7886 */ /* 0x000fe20000800000 */
[----:B------:R-:W-:Y:S01]  /*5980*/  IMAD.U32 R19, RZ, RZ, UR5 ;  /* 0x00000005ff137e24 */ /* 0x000fe2000f8e00ff */
[----:B------:R-:W-:Y:S01]  /*5990*/  UMOV UR4, 0x0 ;  /* 0x0000000000047882 */ /* 0x000fe20000000000 */
[----:B------:R-:W-:Y:S01]  /*59a0*/  UMOV UR5, 0x10000000 ;  /* 0x1000000000057882 */ /* 0x000fe20000000000 */
[----:B------:R-:W-:Y:S01]  /*59b0*/  @!P1 R2UR UR6, R18 ;  /* 0x00000000120692ca */ /* 0x000fe200000e0000 */
[----:B------:R-:W-:Y:S01]  /*59c0*/  UMOV UR9, UR33 ;  /* 0x0000002100097c82 */ /* 0x000fe20008000000 */
[----:B------:R-:W-:Y:S01]  /*59d0*/  @!P1 R2UR UR7, R19 ;  /* 0x00000000130792ca */ /* 0x000fe200000e0000 */
[----:B------:R-:W-:Y:S01]  /*59e0*/  UMOV UR12, UR44 ;  /* 0x0000002c000c7c82 */ /* 0x000fe20008000000 */
[----:B------:R-:W-:Y:S01]  /*59f0*/  UMOV UR11, UR35 ;  /* 0x00000023000b7c82 */ /* 0x000fe20008000000 */
[----:B------:R-:W-:Y:S10]  /*5a00*/  @!P1 IMAD.X R6, RZ, RZ, R17, P0 ;  /* 0x000000ffff069224 */ /* 0x000ff400000e0611 */
[----:B------:R-:W-:Y:S01]  /*5a10*/  @!UP0 UTMALDG.3D [UR32], [UR6], desc[UR4] ;  /* 0x00000420060085b4 */ /* 0x000fe20008011000 */
[----:B------:R-:W-:Y:S05]  /*5a20*/  VOTEU.ALL UP0, P1 ;  /* 0x0000000000ff7886 */ /* 0x000fea0000800000 */
[----:B------:R1:W-:Y:S01]  /*5a30*/  @!UP0 UTMALDG.3D [UR8], [UR6], desc[UR4] ;  /* 0x00000408060085b4 */ /* 0x0003e20008011000 */
[----:B------:R2:W-:Y:S01]  /*5a40*/  @!P1 SYNCS.ARRIVE.TRANS64.RED.A0TR RZ, [UR21+0x48], R0 ;  /* 0x00004800ffff99a7 */ /* 0x0005e20008300415 */
[----:B------:R-:W-:Y:S01]  /*5a50*/  SYNCS.ARRIVE.TRANS64.RED.A1T0 RZ, [UR37], RZ ;  /* 0x000000ffffff79a7 */ /* 0x000fe20008100425 */
[----:B------:R-:W3:Y:S01]  /*5a60*/  SYNCS.PHASECHK.TRANS64.TRYWAIT P2, [UR21+0x50], R9 ;  /* 0x00005009ff0075a7 */ /* 0x000ee20008041115 */
[----:B-1----:R-:W-:Y:S01]  /*5a70*/  UIADD3 UR4, UPT, UPT, UR17, UR16, URZ ;  /* 0x0000001011047290 */ /* 0x002fe2000fffe0ff */
[----:B--23--:R-:W-:Y:S11]  /*5a80*/  @!P2 BRA `(.L_x_88) ;  /* 0x000000d8002ca947 */ /* 0x00cff60003800000 */
.L_x_224:
[----:B------:R-:W-:Y:S01]  /*5a90*/  @!P1 R2UR UR6, R8 ;  /* 0x00000000080692ca */ /* 0x000fe200000e0000 */
[----:B------:R-:W-:Y:S01]  /*5aa0*/  VOTEU.ALL UP0, P1 ;  /* 0x0000000000ff7886 */ /* 0x000fe20000800000 */
[----:B------:R-:W-:Y:S01]  /*5ab0*/  @!P1 R2UR UR5, R6 ;  /* 0x00000000060592ca */ /* 0x000fe200000e0000 */
[----:B------:R-:W-:Y:S01]  /*5ac0*/  UIADD3 UR26, UPT, UPT, UR4, 0x20, URZ ;  /* 0x00000020041a7890 */ /* 0x000fe2000fffe0ff */
[----:B-1----:R-:W-:Y:S01]  /*5ad0*/  @!P1 IMAD.MOV.U32 R0, RZ, RZ, 0x2000 ;  /* 0x00002000ff009424 */ /* 0x002fe200078e00ff */
[----:B------:R-:W-:Y:S01]  /*5ae0*/  UMOV UR30, 0x0 ;  /* 0x00000000001e7882 */ /* 0x000fe20000000000 */
[----:B------:R-:W-:Y:S01]  /*5af0*/  @!UP0 UIADD3 UR24, UPT, UPT, UR21, 0x200, URZ ;  /* 0x0000020015188890 */ /* 0x000fe2000fffe0ff */
[----:B------:R-:W-:Y:S01]  /*5b00*/  @!P1 IADD3 R8, P0, PT, R16, 0x980, RZ ;  /* 0x0000098010089810 */ /* 0x000fe20007f1e0ff */
[----:B------:R-:W-:Y:S02]  /*5b10*/  @!UP0 UIADD3 UR10, UPT, UPT, UR4, 0xa0, URZ ;  /* 0x000000a0040a8890 */ /* 0x000fe4000fffe0ff */
[----:B------:R-:W-:Y:S01]  /*5b20*/  @!UP0 UIADD3 UR8, UPT, UPT, UR21, 0x1200, URZ ;  /* 0x0000120015088890 */ /* 0x000fe2000fffe0ff */
[----:B------:R-:W-:Y:S02]  /*5b30*/  VOTEU.ALL UP0, P1 ;  /* 0x0000000000ff7886 */ /* 0x000fe40000800000 */
[----:B------:R-:W-:Y:S01]  /*5b40*/  IMAD.U32 R18, RZ, RZ, UR6 ;  /* 0x00000006ff127e24 */ /* 0x000fe2000f8e00ff */
[----:B------:R-:W-:Y:S01]  /*5b50*/  UMOV UR31, 0x10000000 ;  /* 0x10000000001f7882 */ /* 0x000fe20000000000 */
[----:B------:R-:W-:Y:S01]  /*5b60*/  IMAD.U32 R19, RZ, RZ, UR5 ;  /* 0x00000005ff137e24 */ /* 0x000fe2000f8e00ff */
[----:B------:R-:W-:Y:S01]  /*5b70*/  UMOV UR25, UR57 ;  /* 0x0000003900197c82 */ /* 0x000fe20008000000 */
[----:B------:R-:W-:Y:S01]  /*5b80*/  UMOV UR27, UR59 ;  /* 0x0000003b001b7c82 */ /* 0x000fe20008000000 */
[----:B------:R-:W-:Y:S01]  /*5b90*/  @!P1 R2UR UR6, R18 ;  /* 0x00000000120692ca */ /* 0x000fe200000e0000 */
[----:B------:R-:W-:Y:S01]  /*5ba0*/  UMOV UR28, UR44 ;  /* 0x0000002c001c7c82 */ /* 0x000fe20008000000 */
[----:B------:R-:W-:Y:S01]  /*5bb0*/  @!P1 R2UR UR7, R19 ;  /* 0x00000000130792ca */ /* 0x000fe200000e0000 */
[----:B------:R-:W-:Y:S01]  /*5bc0*/  UMOV UR9, UR57 ;  /* 0x0000003900097c82 */ /* 0x000fe20008000000 */
[----:B------:R-:W-:Y:S01]  /*5bd0*/  UMOV UR11, UR59 ;  /* 0x0000003b000b7c82 */ /* 0x000fe20008000000 */
[----:B------:R-:W-:Y:S01]  /*5be0*/  UMOV UR12, UR44 ;  /* 0x0000002c000c7c82 */ /* 0x000fe20008000000 */
[----:B------:R-:W-:Y:S09]  /*5bf0*/  @!P1 IMAD.X R6, RZ, RZ, R17, P0 ;  /* 0x000000ffff069224 */ /* 0x000ff200000e0611 */
[----:B------:R1:W-:Y:S01]  /*5c00*/  @!UP0 UTMALDG.3D [UR24], [UR6], desc[UR30] ;  /* 0x00001e18060085b4 */ /* 0x0003e20008011000 */
[----:B------:R-:W-:Y:S05]  /*5c10*/  VOTEU.ALL UP0, P1 ;  /* 0x0000000000ff7886 */ /* 0x000fea0000800000 */
[----:B------:R1:W-:Y:S01]  /*5c20*/  @!UP0 UTMALDG.3D [UR8], [UR6], desc[UR30] ;  /* 0x00001e08060085b4 */ /* 0x0003e20008011000 */
[----:B------:R1:W-:Y:S01]  /*5c30*/  @!P1 SYNCS.ARRIVE.TRANS64.RED.A0TR RZ, [UR21+0x30], R0 ;  /* 0x00003000ffff99a7 */ /* 0x0003e20008300415 */
[----:B------:R-:W-:Y:S01]  /*5c40*/  SYNCS.ARRIVE.TRANS64.RED.A1T0 RZ, [UR46], RZ ;  /* 0x000000ffffff79a7 */ /* 0x000fe2000810042e */
[----:B------:R-:W2:Y:S02]  /*5c50*/  SYNCS.PHASECHK.TRANS64.TRYWAIT P2, [UR21+0x58], R9 ;  /* 0x00005809ff0075a7 */ /* 0x000ea40008041115 */
[----:B-12---:R-:W-:Y:S05]  /*5c60*/  @!P2 BRA `(.L_x_89) ;  /* 0x000000d400cca947 */ /* 0x006fea0003800000 */
.L_x_226:
[----:B------:R-:W-:Y:S01]  /*5c70*/  @!P1 R2UR UR6, R8 ;  /* 0x00000000080692ca */ /* 0x000fe200000e0000 */
[----:B------:R-:W-:Y:S01]  /*5c80*/  VOTEU.ALL UP0, P1 ;  /* 0x0000000000ff7886 */ /* 0x000fe20000800000 */
[----:B------:R-:W-:Y:S01]  /*5c90*/  @!P1 R2UR UR5, R6 ;  /* 0x00000000060592ca */ /* 0x000fe200000e0000 */
[----:B------:R-:W-:Y:S01]  /*5ca0*/  UMOV UR30, 0x0 ;  /* 0x00000000001e7882 */ /* 0x000fe20000000000 */
[----:B------:R-:W-:Y:S01]  /*5cb0*/  UMOV UR31, 0x10000000 ;  /* 0x10000000001f7882 */ /* 0x000fe20000000000 */
[----:B------:R-:W-:Y:S01]  /*5cc0*/  UMOV UR25, UR49 ;  /* 0x0000003100197c82 */ /* 0x000fe20008000000 */
[----:B------:R-:W-:Y:S01]  /*5cd0*/  @!UP0 UIADD3 UR27, UPT, UPT, UR59, 0x40, URZ ;  /* 0x000000403b1b8890 */ /* 0x000fe2000fffe0ff */
[----:B-1----:R-:W-:Y:S01]  /*5ce0*/  @!P1 IMAD.MOV.U32 R0, RZ, RZ, 0x2000 ;  /* 0x00002000ff009424 */ /* 0x002fe200078e00ff */
[----:B------:R-:W-:Y:S01]  /*5cf0*/  @!UP0 UIADD3 UR24, UPT, UPT, UR21, 0x2200, URZ ;  /* 0x0000220015188890 */ /* 0x000fe2000fffe0ff */
[----:B------:R-:W-:Y:S01]  /*5d00*/  @!P1 IADD3 R8, P0, PT, R16, 0x980, RZ ;  /* 0x0000098010089810 */ /* 0x000fe20007f1e0ff */
[----:B------:R-:W-:Y:S02]  /*5d10*/  @!UP0 UIADD3 UR10, UPT, UPT, UR4, 0xa0, URZ ;  /* 0x000000a0040a8890 */ /* 0x000fe4000fffe0ff */
[----:B------:R-:W-:Y:S01]  /*5d20*/  @!UP0 UIADD3 UR8, UPT, UPT, UR21, 0x3200, URZ ;  /* 0x0000320015088890 */ /* 0x000fe2000fffe0ff */
[----:B------:R-:W-:Y:S01]  /*5d30*/  IMAD.U32 R18, RZ, RZ, UR6 ;  /* 0x00000006ff127e24 */ /* 0x000fe2000f8e00ff */
[----:B------:R-:W-:Y:S01]  /*5d40*/  VOTEU.ALL UP0, P1 ;  /* 0x0000000000ff7886 */ /* 0x000fe20000800000 */
[----:B------:R-:W-:Y:S01]  /*5d50*/  IMAD.U32 R19, RZ, RZ, UR5 ;  /* 0x00000005ff137e24 */ /* 0x000fe2000f8e00ff */
[----:B------:R-:W-:Y:S01]  /*5d60*/  UMOV UR28, UR44 ;  /* 0x0000002c001c7c82 */ /* 0x000fe20008000000 */
[----:B------:R-:W-:Y:S01]  /*5d70*/  UMOV UR9, UR49 ;  /* 0x0000003100097c82 */ /* 0x000fe20008000000 */
[----:B------:R-:W-:Y:S01]  /*5d80*/  @!P1 R2UR UR6, R18 ;  /* 0x00000000120692ca */ /* 0x000fe200000e0000 */
[----:B------:R-:W-:Y:S01]  /*5d90*/  UMOV UR12, UR44 ;  /* 0x0000002c000c7c82 */ /* 0x000fe20008000000 */
[----:B------:R-:W-:Y:S01]  /*5da0*/  @!P1 R2UR UR7, R19 ;  /* 0x00000000130792ca */ /* 0x000fe200000e0000 */
[----:B------:R-:W-:Y:S01]  /*5db0*/  UMOV UR11, UR27 ;  /* 0x0000001b000b7c82 */ /* 0x000fe20008000000 */
[----:B------:R-:W-:Y:S11]  /*5dc0*/  @!P1 IMAD.X R6, RZ, RZ, R17, P0 ;  /* 0x000000ffff069224 */ /* 0x000ff600000e0611 */
[----:B------:R1:W-:Y:S01]  /*5dd0*/  @!UP0 UTMALDG.3D [UR24], [UR6], desc[UR30] ;  /* 0x00001e18060085b4 */ /* 0x0003e20008011000 */
[----:B------:R-:W-:Y:S05]  /*5de0*/  VOTEU.ALL UP0, P1 ;  /* 0x0000000000ff7886 */ /* 0x000fea0000800000 */
[----:B------:R1:W-:Y:S01]  /*5df0*/  @!UP0 UTMALDG.3D [UR8], [UR6], desc[UR30] ;  /* 0x00001e08060085b4 */ /* 0x0003e20008011000 */
[----:B------:R1:W-:Y:S01]  /*5e00*/  @!P1 SYNCS.ARRIVE.TRANS64.RED.A0TR RZ, [UR21+0x38], R0 ;  /* 0x00003800ffff99a7 */ /* 0x0003e20008300415 */
[----:B------:R-:W-:Y:S11]  /*5e10*/  UISETP.NE.AND UP0, UPT, UR19, URZ, UPT ;  /* 0x000000ff1300728c */ /* 0x000ff6000bf05270 */
[----:B------:R-:W-:Y:S01]  /*5e20*/  @!UP0 UIADD3 UR18, UPT, UPT, UR17, URZ, URZ ;  /* 0x000000ff11128290 */ /* 0x000fe2000fffe0ff */
[----:B------:R-:W-:Y:S01]  /*5e30*/  SYNCS.ARRIVE.TRANS64.RED.A1T0 RZ, [UR45], RZ ;  /* 0x000000ffffff79a7 */ /* 0x000fe2000810042d */
[----:B------:R-:W2:Y:S02]  /*5e40*/  SYNCS.PHASECHK.TRANS64.TRYWAIT P2, [UR21+0x60], R9 ;  /* 0x00006009ff0075a7 */ /* 0x000ea40008041115 */
[----:B-12---:R-:W-:Y:S08]  /*5e50*/  @!P2 BRA `(.L_x_90) ;  /* 0x000000d40068a947 */ /* 0x006ff00003800000 */
.L_x_228:
        /* <DEDUP_REMOVED lines=9> */
[----:B------:R-:W-:Y:S01]  /*5ef0*/  VIADD R14, R14, 0x1 ;  /* 0x000000010e0e7836 */ /* 0x000fe20000000000 */
[----:B------:R-:W-:Y:S01]  /*5f00*/  @!UP0 UIADD3 UR8, UPT, UPT, UR21, 0x5200, URZ ;  /* 0x0000520015088890 */ /* 0x000fe2000fffe0ff */
[----:B------:R-:W-:Y:S02]  /*5f10*/  VOTEU.ALL UP0, P1 ;  /* 0x0000000000ff7886 */ /* 0x000fe40000800000 */
[----:B------:R-:W-:Y:S01]  /*5f20*/  IMAD.U32 R18, RZ, RZ, UR5 ;  /* 0x00000005ff127e24 */ /* 0x000fe2000f8e00ff */
[----:B------:R-:W-:Y:S01]  /*5f30*/  UMOV UR19, UR59 ;  /* 0x0000003b00137c82 */ /* 0x000fe20008000000 */
[----:B------:R-:W-:Y:S01]  /*5f40*/  IMAD.U32 R19, RZ, RZ, UR4 ;  /* 0x00000004ff137e24 */ /* 0x000fe2000f8e00ff */
        /* <DEDUP_REMOVED lines=12> */
[----:B------:R-:W2:Y:S02]  /*6010*/  SYNCS.PHASECHK.TRANS64.TRYWAIT P0, [UR21+0x68], R9 ;  /* 0x00006809ff0075a7 */ /* 0x000ea40008001115 */
[----:B-12---:R-:W-:Y:S05]  /*6020*/  @!P0 BRA `(.L_x_91) ;  /* 0x000000d4000c8947 */ /* 0x006fea0003800000 */
.L_x_230:
[----:B------:R-:W-:Y:S01]  /*6030*/  UIADD3 UR29, UPT, UPT, UR29, 0x1, URZ ;  /* 0x000000011d1d7890 */ /* 0x000fe2000fffe0ff */
[----:B------:R-:W-:Y:S01]  /*6040*/  @!P1 IADD3 R6, P0, PT, R16, 0x980, RZ ;  /* 0x0000098010069810 */ /* 0x000fe20007f1e0ff */
[----:B------:R-:W-:Y:S01]  /*6050*/  UPLOP3.LUT UP1, UPT, UPT, UPT, UPT, 0x80, 0x8 ;  /* 0x000000000008789c */ /* 0x000fe20003f2f070 */
[----:B------:R-:W-:Y:S01]  /*6060*/  R2UR UR25, R182 ;  /* 0x00000000b61972ca */ /* 0x000fe200000e0000 */
[----:B------:R-:W-:Y:S01]  /*6070*/  VOTEU.ALL UP0, P1 ;  /* 0x0000000000ff7886 */ /* 0x000fe20000800000 */
[----:B------:R-:W-:Y:S01]  /*6080*/  @!P1 R2UR UR5, R6 ;  /* 0x00000000060592ca */ /* 0x000fe200000e0000 */
[----:B-1----:R-:W-:Y:S01]  /*6090*/  @!P1 IMAD.X R0, RZ, RZ, R17, P0 ;  /* 0x000000ffff009224 */ /* 0x002fe200000e0611 */
[----:B------:R-:W-:Y:S01]  /*60a0*/  UMOV UR6, 0x0 ;  /* 0x0000000000067882 */ /* 0x000fe20000000000 */
[----:B------:R-:W-:Y:S01]  /*60b0*/  UMOV UR7, 0x10000000 ;  /* 0x1000000000077882 */ /* 0x000fe20000000000 */
[----:B------:R-:W-:Y:S01]  /*60c0*/  @!UP0 UIADD3 UR19, UPT, UPT, UR59, 0x40, URZ ;  /* 0x000000403b138890 */ /* 0x000fe2000fffe0ff */
[----:B------:R-:W-:Y:S01]  /*60d0*/  R2UR UR24, R183 ;  /* 0x00000000b71872ca */ /* 0x000fe200000e0000 */
[----:B------:R-:W-:Y:S01]  /*60e0*/  @!UP0 UIADD3 UR16, UPT, UPT, UR21, 0x6200, URZ ;  /* 0x0000620015108890 */ /* 0x000fe2000fffe0ff */
[----:B------:R-:W-:Y:S01]  /*60f0*/  @!P1 R2UR UR4, R0 ;  /* 0x00000000000492ca */ /* 0x000fe200000e0000 */
[----:B------:R-:W-:Y:S01]  /*6100*/  @!UP0 UIADD3 UR10, UPT, UPT, UR18, 0x80, URZ ;  /* 0x00000080120a8890 */ /* 0x000fe2000fffe0ff */
[----:B------:R-:W-:Y:S01]  /*6110*/  ISETP.NE.AND P0, PT, R14, 0x2, PT ;  /* 0x000000020e00780c */ /* 0x000fe20003f05270 */
[----:B------:R-:W-:Y:S01]  /*6120*/  @!UP0 UIADD3 UR8, UPT, UPT, UR21, 0x7200, URZ ;  /* 0x0000720015088890 */ /* 0x000fe2000fffe0ff */
[----:B------:R-:W-:Y:S02]  /*6130*/  VOTEU.ALL UP0, P1 ;  /* 0x0000000000ff7886 */ /* 0x000fe40000800000 */
[----:B------:R-:W-:Y:S01]  /*6140*/  IMAD.U32 R8, RZ, RZ, UR5 ;  /* 0x00000005ff087e24 */ /* 0x000fe2000f8e00ff */
[----:B------:R-:W-:Y:S01]  /*6150*/  UMOV UR17, UR33 ;  /* 0x0000002100117c82 */ /* 0x000fe20008000000 */
[----:B------:R-:W-:Y:S01]  /*6160*/  UMOV UR20, UR44 ;  /* 0x0000002c00147c82 */ /* 0x000fe20008000000 */
[----:B------:R-:W-:Y:S01]  /*6170*/  UMOV UR9, UR33 ;  /* 0x0000002100097c82 */ /* 0x000fe20008000000 */
[----:B------:R-:W-:Y:S01]  /*6180*/  UMOV UR12, UR44 ;  /* 0x0000002c000c7c82 */ /* 0x000fe20008000000 */
[----:B------:R-:W-:Y:S01]  /*6190*/  UMOV UR11, UR19 ;  /* 0x00000013000b7c82 */ /* 0x000fe20008000000 */
[----:B------:R-:W-:Y:S01]  /*61a0*/  SEL R0, RZ, 0x1, P0 ;  /* 0x00000001ff007807 */ /* 0x000fe20000000000 */
[----:B------:R-:W-:Y:S01]  /*61b0*/  IMAD.U32 R9, RZ, RZ, UR4 ;  /* 0x00000004ff097e24 */ /* 0x000fe2000f8e00ff */
[----:B------:R-:W-:Y:S01]  /*61c0*/  @!P1 R2UR UR4, R8 ;  /* 0x00000000080492ca */ /* 0x000fe200000e0000 */
[----:B------:R-:W-:Y:S01]  /*61d0*/  UMOV UR44, UR47 ;  /* 0x0000002f002c7c82 */ /* 0x000fe20008000000 */
[----:B------:R-:W-:Y:S02]  /*61e0*/  LOP3.LUT R13, R13, R0, RZ, 0x3c, !PT ;  /* 0x000000000d0d7212 */ /* 0x000fe400078e3cff */
[----:B------:R-:W-:Y:S02]  /*61f0*/  @!P1 R2UR UR5, R9 ;  /* 0x00000000090592ca */ /* 0x000fe400000e0000 */
[----:B------:R-:W-:Y:S11]  /*6200*/  SEL R14, R14, RZ, P0 ;  /* 0x000000ff0e0e7207 */ /* 0x000ff60000000000 */
[----:B------:R1:W-:Y:S01]  /*6210*/  @!UP0 UTMALDG.3D [UR16], [UR4], desc[UR6] ;  /* 0x00000610040085b4 */ /* 0x0003e20008011000 */
[----:B------:R-:W-:Y:S05]  /*6220*/  VOTEU.ALL UP0, P1 ;  /* 0x0000000000ff7886 */ /* 0x000fea0000800000 */
[----:B------:R2:W-:Y:S01]  /*6230*/  @!UP0 UTMALDG.3D [UR8], [UR4], desc[UR6] ;  /* 0x00000608040085b4 */ /* 0x0005e20008011000 */
[----:B------:R2:W-:Y:S01]  /*6240*/  @!P1 SYNCS.ARRIVE.TRANS64.RED.A0TR RZ, [UR21+0x48], R7 ;  /* 0x00004807ffff99a7 */ /* 0x0005e20008300415 */
[----:B------:R-:W-:Y:S01]  /*6250*/  SYNCS.ARRIVE.TRANS64.RED.A1T0 RZ, [UR37], RZ ;  /* 0x000000ffffff79a7 */ /* 0x000fe20008100425 */
[----:B-1----:R-:W-:Y:S02]  /*6260*/  UIADD3 UR20, UPT, UPT, UR13, UR25, URZ ;  /* 0x000000190d147290 */ /* 0x002fe4000fffe0ff */
[----:B------:R-:W-:Y:S01]  /*6270*/  UIADD3 UR19, UPT, UPT, UR14, UR24, URZ ;  /* 0x000000180e137290 */ /* 0x000fe2000fffe0ff */
[----:B------:R-:W-:Y:S11]  /*6280*/  BRA.U UP2, `(.L_x_92) ;  /* 0xffffffe902107547 */ /* 0x000ff6000b83ffff */
[----:B------:R-:W1:Y:S02]  /*6290*/  SYNCS.PHASECHK.TRANS64.TRYWAIT P0, [UR21+0x50], R10 ;  /* 0x0000500aff0075a7 */ /* 0x000e640008001115 */
[----:B-1----:R-:W-:Y:S05]  /*62a0*/  @!P0 BRA `(.L_x_93) ;  /* 0x000000d000848947 */ /* 0x002fea0003800000 */
.L_x_232:
[----:B------:R-:W3:Y:S02]  /*62b0*/  SYNCS.PHASECHK.TRANS64.TRYWAIT P0, [UR21+0x58], R10 ;  /* 0x0000580aff0075a7 */ /* 0x000ee40008001115 */
[----:B---3--:R-:W-:Y:S05]  /*62c0*/  @!P0 BRA `(.L_x_94) ;  /* 0x000000d000948947 */ /* 0x008fea0003800000 */
.L_x_234:
[----:B------:R-:W3:Y:S01]  /*62d0*/  SYNCS.PHASECHK.TRANS64.TRYWAIT P0, [UR21+0x60], R10 ;  /* 0x0000600aff0075a7 */ /* 0x000ee20008001115 */
[----:B------:R-:W-:Y:S01]  /*62e0*/  HFMA2 R0, -RZ, RZ, 0, 5.9604644775390625e-08 ;  /* 0x00000001ff007431 */ /* 0x000fe200000001ff */
[----:B---3--:R-:W-:Y:S06]  /*62f0*/  @!P0 BRA `(.L_x_95) ;  /* 0x000000d000a08947 */ /* 0x008fec0003800000 */
.L_x_236:
[----:B------:R-:W-:Y:S02]  /*6300*/  MOV R2, UR21 ;  /* 0x0000001500027c02 */ /* 0x000fe40008000f00 */
[----:B-1----:R-:W-:-:S07]  /*6310*/  SHF.L.U32 R3, R0, 0x1f, RZ ;  /* 0x0000001f00037819 */ /* 0x002fce00000006ff */
.L_x_96:
[----:B-1----:R1:W3:Y:S02]  /*6320*/  SYNCS.PHASECHK.TRANS64.TRYWAIT P0, [R2+URZ+0x68], R3 ;  /* 0x00006803020075a7 */ /* 0x0022e400080011ff */
[----:B---3--:R-:W-:Y:S05]  /*6330*/  @!P0 NANOSLEEP.SYNCS 0x989680 ;  /* 0x009896800000895d */ /* 0x008fea0003900000 */
[----:B------:R-:W3:Y:S02]  /*6340*/  @!P0 SYNCS.PHASECHK.TRANS64 P0, [R2+URZ+0x68], R3 ;  /* 0x00006803020085a7 */ /* 0x000ee400080010ff */
[----:B--23--:R-:W-:Y:S05]  /*6350*/  @P0 EXIT ;  /* 0x000000000000094d */ /* 0x00cfea0003800000 */
[----:B------:R-:W-:Y:S05]  /*6360*/  BRA `(.L_x_96) ;  /* 0xfffffffc00ec7947 */ /* 0x000fea000383ffff */
.L_x_77:
[----:B------:R-:W-:-:S06]  /*6370*/  UISETP.GE.AND UP0, UPT, UR21, 0x4, UPT ;  /* 0x000000041500788c */ /* 0x000fcc000bf06270 */
[----:B------:R-:W-:-:S13]  /*6380*/  PLOP3.LUT P0, PT, PT, PT, UP0, 0x80, 0x8 ;  /* 0x000000000008781c */ /* 0x000fda0003f0f008 */
[----:B-1----:R-:W-:Y:S05]  /*6390*/  @!P0 EXIT ;  /* 0x000000000000894d */ /* 0x002fea0003800000 */
[----:B------:R-:W1:Y:S08]  /*63a0*/  S2UR UR4, SR_CgaCtaId ;  /* 0x00000000000479c3 */ /* 0x000e700000008800 */
[----:B------:R-:W-:Y:S01]  /*63b0*/  BAR.SYNC.DEFER_BLOCKING 0x6, 0xa0 ;  /* 0x0182800000007b1d */ /* 0x000fe20000010000 */
[C---:B------:R-:W-:Y:S01]  /*63c0*/  IMAD.SHL.U32 R5, R187.reuse, 0x20, RZ ;  /* 0x00000020bb057824 */ /* 0x040fe200078e00ff */
[----:B------:R-:W-:Y:S01]  /*63d0*/  LOP3.LUT R188, R187, 0x2, RZ, 0xc0, !PT ;  /* 0x00000002bbbc7812 */ /* 0x000fe200078ec0ff */
[----:B------:R-:W-:-:S02]  /*63e0*/  IMAD.SHL.U32 R191, R181, 0x400, RZ ;  /* 0x00000400b5bf7824 */ /* 0x000fc400078e00ff */
[----:B------:R-:W-:Y:S02]  /*63f0*/  HFMA2 R189, -RZ, RZ, 0, 0 ;  /* 0x00000000ffbd7431 */ /* 0x000fe400000001ff */
[----:B------:R-:W-:Y:S01]  /*6400*/  IMAD.SHL.U32 R2, R187, 0x4, RZ ;  /* 0x00000004bb027824 */ /* 0x000fe200078e00ff */
[----:B------:R-:W-:Y:S01]  /*6410*/  UMOV UR45, 0x400 ;  /* 0x00000400002d7882 */ /* 0x000fe20000000000 */
[----:B------:R-:W2:Y:S01]  /*6420*/  LDC.64 R176, c[0x0][0xc88] ;  /* 0x00032200ffb07b82 */ /* 0x000ea20000000a00 */
[----:B------:R-:W-:Y:S01]  /*6430*/  LOP3.LUT R6, R5, 0x320, RZ, 0xc0, !PT ;  /* 0x0000032005067812 */ /* 0x000fe200078ec0ff */
[----:B------:R-:W-:Y:S01]  /*6440*/  IMAD.U32 R4, R187, 0x10000, RZ ;  /* 0x00010000bb047824 */ /* 0x000fe200078e00ff */
[----:B------:R-:W-:Y:S01]  /*6450*/  LOP3.LUT R5, R5, 0xc0, RZ, 0xc0, !PT ;  /* 0x000000c005057812 */ /* 0x000fe200078ec0ff */
[----:B------:R-:W-:Y:S01]  /*6460*/  IMAD.MOV.U32 R186, RZ, RZ, RZ ;  /* 0x000000ffffba7224 */ /* 0x000fe200078e00ff */
[----:B------:R-:W-:Y:S01]  /*6470*/  LOP3.LUT R191, R6, 0x400, R191, 0xf8, !PT ;  /* 0x0000040006bf7812 */ /* 0x000fe200078ef8bf */
[----:B------:R-:W-:Y:S01]  /*6480*/  IMAD.MOV R188, RZ, RZ, -R188 ;  /* 0x000000ffffbc7224 */ /* 0x000fe200078e0abc */
[----:B------:R-:W-:Y:S01]  /*6490*/  LOP3.LUT R6, R5, 0x18, R2, 0xf8, !PT ;  /* 0x0000001805067812 */ /* 0x000fe200078ef802 */
[----:B------:R-:W3:Y:S01]  /*64a0*/  LDC.64 R178, c[0x0][0xc90] ;  /* 0x00032400ffb27b82 */ /* 0x000ee20000000a00 */
[----:B------:R-:W-:Y:S01]  /*64b0*/  LOP3.LUT R187, R187, 0x4, RZ, 0xc0, !PT ;  /* 0x00000004bbbb7812 */ /* 0x000fe200078ec0ff */
[----:B------:R-:W4:Y:S01]  /*64c0*/  LDCU UR63, c[0x0][0x370] ;  /* 0x00006e00ff3f77ac */ /* 0x000f220008000800 */
[----:B------:R-:W-:-:S02]  /*64d0*/  LOP3.LUT R2, R4, 0x200000, RZ, 0xc0, !PT ;  /* 0x0020000004027812 */ /* 0x000fc400078ec0ff */
[----:B------:R-:W-:Y:S01]  /*64e0*/  LOP3.LUT R191, R191, R6, RZ, 0xfc, !PT ;  /* 0x00000006bfbf7212 */ /* 0x000fe200078efcff */
[----:B------:R-:W2:Y:S01]  /*64f0*/  LDCU.64 UR54, c[0x0][0x348] ;  /* 0x00006900ff3677ac */ /* 0x000ea20008000a00 */
[----:B------:R-:W-:Y:S01]  /*6500*/  IADD3 R190, PT, PT, -R187, 0x2, RZ ;  /* 0x00000002bbbe7810 */ /* 0x000fe20007ffe1ff */
[----:B------:R-:W2:Y:S01]  /*6510*/  LDC.64 R174, c[0x0][0xcb0] ;  /* 0x00032c00ffae7b82 */ /* 0x000ea20000000a00 */
[----:B------:R-:W-:Y:S01]  /*6520*/  LOP3.LUT R192, R181, 0x3, RZ, 0xc0, !PT ;  /* 0x00000003b5c07812 */ /* 0x000fe200078ec0ff */
[----:B-1----:R-:W-:Y:S01]  /*6530*/  ULEA UR45, UR4, UR45, 0x18 ;  /* 0x0000002d042d7291 */ /* 0x002fe2000f8ec0ff */
[----:B------:R-:W-:Y:S01]  /*6540*/  IMAD.MOV R187, RZ, RZ, -R187 ;  /* 0x000000ffffbb7224 */ /* 0x000fe200078e0abb */
[----:B------:R-:W-:Y:S01]  /*6550*/  SHF.L.U32 R190, R190, 0x4, RZ ;  /* 0x00000004bebe7819 */ /* 0x000fe200000006ff */
[----:B------:R-:W1:Y:S03]  /*6560*/  LDCU UR42, c[0x0][0xf0c] ;  /* 0x0001e180ff2a77ac */ /* 0x000e660008000800 */
[----:B------:R-:W1:Y:S01]  /*6570*/  LDC.64 R172, c[0x0][0xca8] ;  /* 0x00032a00ffac7b82 */ /* 0x000e620000000a00 */
[----:B------:R-:W-:-:S02]  /*6580*/  UIADD3 UR4, UPT, UPT, UR45, 0x200, URZ ;  /* 0x000002002d047890 */ /* 0x000fc4000fffe0ff */
[----:B------:R-:W4:Y:S01]  /*6590*/  LDS R3, [UR45+0x100] ;  /* 0x0001002dff037984 */ /* 0x000f220008000800 */
[----:B------:R-:W1:Y:S03]  /*65a0*/  LDCU UR38, c[0x0][0xf30] ;  /* 0x0001e600ff2677ac */ /* 0x000e660008000800 */
[----:B------:R-:W-:Y:S01]  /*65b0*/  IMAD.U32 R184, RZ, RZ, UR4 ;  /* 0x00000004ffb87e24 */ /* 0x000fe2000f8e00ff */
[----:B------:R-:W1:Y:S03]  /*65c0*/  LDCU.64 UR60, c[0x0][0xc88] ;  /* 0x00019100ff3c77ac */ /* 0x000e660008000a00 */
[----:B------:R-:W-:Y:S01]  /*65d0*/  IMAD R191, R191, 0x2, R184 ;  /* 0x00000002bfbf7824 */ /* 0x000fe200078e02b8 */
[----:B------:R-:W1:Y:S01]  /*65e0*/  LDCU.64 UR40, c[0x0][0xf28] ;  /* 0x0001e500ff2877ac */ /* 0x000e620008000a00 */
[----:B------:R-:W1:Y:S01]  /*65f0*/  LDCU.128 UR56, c[0x0][0xf10] ;  /* 0x0001e200ff3877ac */ /* 0x000e620008000c00 */
[----:B------:R-:W1:Y:S01]  /*6600*/  LDCU UR62, c[0x0][0x374] ;  /* 0x00006e80ff3e77ac */ /* 0x000e620008000800 */
[----:B------:R-:W-:Y:S01]  /*6610*/  UMOV UR43, URZ ;  /* 0x000000ff002b7c82 */ /* 0x000fe20008000000 */
[----:B------:R-:W-:Y:S01]  /*6620*/  UMOV UR53, URZ ;  /* 0x000000ff00357c82 */ /* 0x000fe20008000000 */
[----:B------:R-:W-:Y:S01]  /*6630*/  UMOV UR47, URZ ;  /* 0x000000ff002f7c82 */ /* 0x000fe20008000000 */
[----:B--234-:R-:W-:-:S07]  /*6640*/  IMAD.IADD R2, R3, 0x1, R2 ;  /* 0x0000000103027824 */ /* 0x01cfce00078e0202 */
.L_x_188:
[C---:B------:R-:W-:Y:S02]  /*6650*/  LEA R0, R186.reuse, UR45, 0x3 ;  /* 0x0000002dba007c11 */ /* 0x040fe4000f8e18ff */
[----:B------:R-:W-:Y:S02]  /*6660*/  SHF.L.U32 R3, R189, 0x1f, RZ ;  /* 0x0000001fbd037819 */ /* 0x000fe400000006ff */
[----:B--2---:R-:W-:Y:S02]  /*6670*/  LEA R5, R186, UR45, 0x4 ;  /* 0x0000002dba057c11 */ /* 0x004fe4000f8e20ff */
[----:B------:R-:W2:Y:S02]  /*6680*/  SYNCS.PHASECHK.TRANS64.TRYWAIT P0, [R0+URZ+0x80], R3 ;  /* 0x00008003000075a7 */ /* 0x000ea400080011ff */
[----:B--2---:R-:W-:Y:S05]  /*6690*/  @!P0 BRA `(.L_x_97) ;  /* 0x000000cc00d08947 */ /* 0x004fea0003800000 */
.L_x_237:
[----:B------:R-:W-:Y:S01]  /*66a0*/  R2UR UR7, R193 ;  /* 0x00000000c10772ca */ /* 0x000fe200000e0000 */
[----:B------:R-:W3:Y:S01]  /*66b0*/  LDS.128 R4, [R5+0xe0] ;  /* 0x0000e00005047984 */ /* 0x000ee20000000c00 */
[----:B--2---:R-:W-:Y:S01]  /*66c0*/  VIADD R0, R0, 0x90 ;  /* 0x0000009000007836 */ /* 0x004fe20000000000 */
[----:B------:R-:W-:Y:S04]  /*66d0*/  UISETP.GE.AND UP0, UPT, UR39, 0x1, UPT ;  /* 0x000000012700788c */ /* 0x000fe8000bf06270 */
[----:B------:R-:W-:Y:S01]  /*66e0*/  PRMT R0, RZ, 0x654, R0 ;  /* 0x00000654ff007816 */ /* 0x000fe20000000000 */
[----:B------:R-:W-:Y:S01]  /*66f0*/  @!PT LDS RZ, [RZ] ;  /* 0x00000000fffff984 */ /* 0x000fe20000000800 */
[----:B------:R-:W-:Y:S01]  /*6700*/  @!PT LDS RZ, [RZ] ;  /* 0x00000000fffff984 */ /* 0x000fe20000000800 */
[----:B------:R-:W-:Y:S01]  /*6710*/  @!PT LDS RZ, [RZ] ;  /* 0x00000000fffff984 */ /* 0x000fe20000000800 */
[----:B------:R-:W-:Y:S01]  /*6720*/  @!PT LDS RZ, [RZ] ;  /* 0x00000000fffff984 */ /* 0x000fe20000000800 */
[----:B------:R2:W-:Y:S06]  /*6730*/  MEMBAR.ALL.CTA ;  /* 0x0000000000007992 */ /* 0x0005ec0000008000 */
[----:B--2---:R-:W2:Y:S02]  /*6740*/  FENCE.VIEW.ASYNC.S ;  /* 0x00000000000073c6 */ /* 0x004ea40000000000 */
[----:B--2---:R2:W-:Y:S01]  /*6750*/  SYNCS.ARRIVE.TRANS64.RED.A1T0 RZ, [R0+URZ], RZ ;  /* 0x000000ff00ff79a7 */ /* 0x0045e200081004ff */
[----:B---3--:R-:W-:Y:S11]  /*6760*/  LOP3.LUT P0, RZ, R6, 0x1, RZ, 0xc0, !PT ;  /* 0x0000000106ff7812 */ /* 0x008ff6000780c0ff */
[----:B------:R-:W-:Y:S02]  /*6770*/  @!UPT UIADD3 URZ, UPT, UPT, URZ, URZ, URZ ;  /* 0x000000fffffff290 */ /* 0x000fe4000fffe0ff */
[----:B------:R-:W-:Y:S01]  /*6780*/  VOTEU.ANY UP1, P0 ;  /* 0x0000000000ff7886 */ /* 0x000fe20000020100 */
[----:B------:R-:W-:Y:S01]  /*6790*/  PLOP3.LUT P0, PT, PT, PT, UP1, 0x80, 0x8 ;  /* 0x000000000008781c */ /* 0x000fe20003f0f018 */
[----:B------:R-:W-:Y:S06]  /*67a0*/  UP2UR UR4, UPR, URZ, 0x2 ;  /* 0x00000002ff047883 */ /* 0x000fec0008000000 */
[----:B------:R-:W-:Y:S06]  /*67b0*/  IMAD.U32 R194, RZ, RZ, UR4 ;  /* 0x00000004ffc27e24 */ /* 0x000fec000f8e00ff */
[----:B------:R-:W-:Y:S02]  /*67c0*/  @P0 SHF.R.U32.HI R3, RZ, 0x10, R5 ;  /* 0x00000010ff030819 */ /* 0x000fe40000011605 */
[----:B------:R-:W-:Y:S02]  /*67d0*/  @P0 MOV R8, R4 ;  /* 0x0000000400080202 */ /* 0x000fe40000000f00 */
[----:B------:R-:W-:Y:S02]  /*67e0*/  @P0 R2UR UR4, R3 ;  /* 0x00000000030402ca */ /* 0x000fe400000e0000 */
[----:B------:R-:W-:Y:S02]  /*67f0*/  @P0 LOP3.LUT R4, R5, 0xffff, RZ, 0xc0, !PT ;  /* 0x0000ffff05040812 */ /* 0x000fe400078ec0ff */
[----:B------:R-:W-:Y:S02]  /*6800*/  @P0 R2UR UR6, R8 ;  /* 0x00000000080602ca */ /* 0x000fe400000e0000 */
[----:B------:R-:W-:Y:S07]  /*6810*/  @P0 R2UR UR5, R4 ;  /* 0x00000000040502ca */ /* 0x000fee00000e0000 */
[----:B------:R-:W-:Y:S02]  /*6820*/  @UP1 UMOV UR7, UR4 ;  /* 0x0000000400071c82 */ /* 0x000fe40008000000 */
[----:B------:R-:W-:Y:S02]  /*6830*/  IMAD.U32 R193, RZ, RZ, UR7 ;  /* 0x00000007ffc17e24 */ /* 0x000fe4000f8e00ff */
[----:B------:R-:W-:Y:S02]  /*6840*/  @UP1 UMOV UR37, UR6 ;  /* 0x0000000600251c82 */ /* 0x000fe40008000000 */
[----:B------:R-:W-:Y:S01]  /*6850*/  @UP1 UMOV UR36, UR5 ;  /* 0x0000000500241c82 */ /* 0x000fe20008000000 */
[----:B--2---:R-:W-:Y:S05]  /*6860*/  BRA.U !UP0, `(.L_x_98) ;  /* 0x0000000108cc7547 */ /* 0x004fea000b800000 */
[----:B------:R-:W2:Y:S01]  /*6870*/  LDCU UR12, c[0x0][0xf20] ;  /* 0x0001e400ff0c77ac */ /* 0x000ea20008000800 */
[----:B-1----:R-:W-:Y:S02]  /*6880*/  UIMAD.WIDE.U32 UR4, UR62, UR59, URZ ;  /* 0x0000003b3e0472a5 */ /* 0x002fe4000f8e00ff */
[----:B------:R-:W-:Y:S02]  /*6890*/  UIMAD.WIDE.U32 UR6, UR63, UR56, URZ ;  /* 0x000000383f0672a5 */ /* 0x000fe4000f8e00ff */
[----:B------:R-:W-:Y:S02]  /*68a0*/  UISETP.NE.AND UP0, UPT, UR58, 0x1, UPT ;  /* 0x000000013a00788c */ /* 0x000fe4000bf05270 */
[----:B------:R-:W-:Y:S02]  /*68b0*/  UIMAD.WIDE.U32 UR8, UR36, UR59, URZ ;  /* 0x0000003b240872a5 */ /* 0x000fe4000f8e00ff */
[----:B------:R-:W-:Y:S02]  /*68c0*/  UISETP.NE.AND UP1, UPT, UR42, 0x1, UPT ;  /* 0x000000012a00788c */ /* 0x000fe4000bf25270 */
[----:B------:R-:W-:Y:S02]  /*68d0*/  UIMAD.WIDE.U32 UR10, UR37, UR56, URZ ;  /* 0x00000038250a72a5 */ /* 0x000fe4000f8e00ff */
[----:B------:R-:W-:Y:S01]  /*68e0*/  UISETP.NE.AND UP2, UPT, UR39, 0x1, UPT ;  /* 0x000000012700788c */ /* 0x000fe2000bf45270 */
[----:B------:R-:W-:Y:S02]  /*68f0*/  UMOV UR4, UR5 ;  /* 0x0000000500047c82 */ /* 0x000fe40008000000 */
[----:B--2---:R-:W-:Y:S03]  /*6900*/  USHF.R.U32.HI UR5, URZ, UR12, UR4 ;  /* 0x0000000cff057299 */ /* 0x004fe60008011604 */
[----:B------:R-:W-:Y:S02]  /*6910*/  UMOV UR4, UR7 ;  /* 0x0000000700047c82 */ /* 0x000fe40008000000 */
[----:B------:R-:W-:Y:S02]  /*6920*/  USHF.R.U32.HI UR7, URZ, UR57, UR4 ;  /* 0x00000039ff077299 */ /* 0x000fe40008011604 */
[----:B------:R-:W-:Y:S02]  /*6930*/  USEL UR4, UR62, UR5, !UP0 ;  /* 0x000000053e047287 */ /* 0x000fe4000c000000 */
[----:B------:R-:W-:Y:S01]  /*6940*/  USEL UR7, UR63, UR7, !UP1 ;  /* 0x000000073f077287 */ /* 0x000fe2000c800000 */
[----:B------:R-:W-:Y:S01]  /*6950*/  UMOV UR5, UR9 ;  /* 0x0000000900057c82 */ /* 0x000fe20008000000 */
[----:B------:R-:W-:Y:S02]  /*6960*/  UIMAD.WIDE.U32 UR8, UR4, UR40, URZ ;  /* 0x00000028040872a5 */ /* 0x000fe4000f8e00ff */
[----:B------:R-:W-:Y:S03]  /*6970*/  USHF.R.U32.HI UR6, URZ, UR12, UR5 ;  /* 0x0000000cff067299 */ /* 0x000fe60008011605 */
[----:B------:R-:W-:Y:S01]  /*6980*/  UMOV UR5, UR11 ;  /* 0x0000000b00057c82 */ /* 0x000fe20008000000 */
[----:B------:R-:W-:Y:S02]  /*6990*/  UIMAD.WIDE.U32 UR10, UR7, UR40, URZ ;  /* 0x00000028070a72a5 */ /* 0x000fe4000f8e00ff */
[----:B------:R-:W-:Y:S02]  /*69a0*/  USEL UR6, UR36, UR6, !UP0 ;  /* 0x0000000624067287 */ /* 0x000fe4000c000000 */
[----:B------:R-:W-:Y:S01]  /*69b0*/  USHF.R.U32.HI UR5, URZ, UR57, UR5 ;  /* 0x00000039ff057299 */ /* 0x000fe20008011605 */
[----:B------:R-:W-:Y:S02]  /*69c0*/  UMOV UR8, UR9 ;  /* 0x0000000900087c82 */ /* 0x000fe40008000000 */
[----:B------:R-:W-:Y:S01]  /*69d0*/  UMOV UR10, UR11 ;  /* 0x0000000b000a7c82 */ /* 0x000fe20008000000 */
[----:B------:R-:W-:Y:S02]  /*69e0*/  @UP2 USHF.R.U32.HI UR4, URZ, UR41, UR8 ;  /* 0x00000029ff042299 */ /* 0x000fe40008011608 */
[----:B------:R-:W-:Y:S02]  /*69f0*/  @UP2 USHF.R.U32.HI UR7, URZ, UR41, UR10 ;  /* 0x00000029ff072299 */ /* 0x000fe4000801160a */
[----:B------:R-:W-:Y:S02]  /*6a00*/  UIMAD UR4, UR39, UR4, URZ ;  /* 0x00000004270472a4 */ /* 0x000fe4000f8e02ff */
        /* <DEDUP_REMOVED lines=8> */
[----:B------:R-:W-:Y:S02]  /*6a90*/  USEL UR11, UR6, UR4, !UP2 ;  /* 0x00000004060b7287 */ /* 0x000fe4000d000000 */
[----:B------:R-:W-:Y:S02]  /*6aa0*/  UIADD3 UR8, UPT, UPT, -UR5, URZ, URZ ;  /* 0x000000ff05087290 */ /* 0x000fe4000fffe1ff */
[----:B------:R-:W-:Y:S01]  /*6ab0*/  UIADD3 UR10, UPT, UPT, -UR11, URZ, URZ ;  /* 0x000000ff0b0a7290 */ /* 0x000fe2000fffe1ff */
[----:B------:R-:W-:Y:S01]  /*6ac0*/  @!UP0 UMOV UR4, UR9 ;  /* 0x0000000900048c82 */ /* 0x000fe20008000000 */
[----:B------:R-:W-:Y:S02]  /*6ad0*/  UIADD3 UR9, UPT, UPT, -UR6, URZ, URZ ;  /* 0x000000ff06097290 */ /* 0x000fe4000fffe1ff */
[----:B------:R-:W-:Y:S02]  /*6ae0*/  @!UP0 USHF.R.U32.HI UR4, URZ, UR41, UR4 ;  /* 0x00000029ff048299 */ /* 0x000fe40008011604 */
[----:B------:R-:W-:Y:S02]  /*6af0*/  UIMAD UR10, UR39, UR10, UR6 ;  /* 0x0000000a270a72a4 */ /* 0x000fe4000f8e0206 */
[----:B------:R-:W-:Y:S04]  /*6b00*/  @!UP0 USEL UR4, UR5, UR4, !UP2 ;  /* 0x0000000405048287 */ /* 0x000fe8000d000000 */
[----:B------:R-:W-:Y:S02]  /*6b10*/  @!UP0 UIMAD UR10, UR7, UR10, UR4 ;  /* 0x0000000a070a82a4 */ /* 0x000fe4000f8e0204 */
[----:B------:R-:W-:Y:S02]  /*6b20*/  @!UP0 UIADD3 UR11, UPT, UPT, UR11, -UR4, URZ ;  /* 0x800000040b0b8290 */ /* 0x000fe4000fffe0ff */
[----:B------:R-:W-:Y:S02]  /*6b30*/  UIMAD UR7, UR42, UR8, UR37 ;  /* 0x000000082a0772a4 */ /* 0x000fe4000f8e0225 */
[----:B------:R-:W-:Y:S02]  /*6b40*/  @!UP0 UIMAD UR6, UR11, UR39, UR5 ;  /* 0x000000270b0682a4 */ /* 0x000fe4000f8e0205 */
[----:B------:R-:W-:Y:S01]  /*6b50*/  UIMAD UR4, UR58, UR9, UR36 ;  /* 0x000000093a0472a4 */ /* 0x000fe2000f8e0224 */
[----:B------:R-:W-:Y:S02]  /*6b60*/  @!UP0 UMOV UR5, UR10 ;  /* 0x0000000a00058c82 */ /* 0x000fe40008000000 */
[----:B------:R-:W-:Y:S02]  /*6b70*/  UIMAD UR37, UR5, UR42, UR7 ;  /* 0x0000002a052572a4 */ /* 0x000fe4000f8e0207 */
[----:B------:R-:W-:Y:S11]  /*6b80*/  UIMAD UR36, UR6, UR58, UR4 ;  /* 0x0000003a062472a4 */ /* 0x000ff6000f8e0204 */
[----:B------:R-:W-:Y:S01]  /*6b90*/  @!UPT UIADD3 URZ, UPT, UPT, URZ, URZ, URZ ;  /* 0x000000fffffff290 */ /* 0x000fe2000fffe0ff */
.L_x_98:
[----:B-1----:R-:W-:Y:S01]  /*6ba0*/  UISETP.NE.AND UP0, UPT, UR38, 0x1, UPT ;  /* 0x000000012600788c */ /* 0x002fe2000bf05270 */
[----:B------:R-:W-:Y:S01]  /*6bb0*/  LOP3.LUT P0, RZ, R184, 0x1b0, RZ, 0xc0, !PT ;  /* 0x000001b0b8ff7812 */ /* 0x000fe2000780c0ff */
[----:B------:R-:W-:Y:S01]  /*6bc0*/  USHF.L.U32 UR50, UR19, 0x7, URZ ;  /* 0x0000000713327899 */ /* 0x000fe200080006ff */
[----:B------:R-:W-:Y:S01]  /*6bd0*/  BSSY.RECONVERGENT B6, `(.L_x_99) ;  /* 0x0000034000067945 */ /* 0x000fe20003800200 */
[----:B------:R-:W-:Y:S01]  /*6be0*/  USHF.L.U32 UR52, UR20, 0x8, URZ ;  /* 0x0000000814347899 */ /* 0x000fe200080006ff */
[----:B------:R-:W-:Y:S06]  /*6bf0*/  IADD3 R186, PT, PT, R186, 0x1, RZ ;  /* 0x00000001baba7810 */ /* 0x000fec0007ffe0ff */
[----:B------:R-:W1:Y:S01]  /*6c00*/  @!UP0 LDCU.128 UR12, c[0x0][0xf10] ;  /* 0x0001e200ff0c87ac */ /* 0x000e620008000c00 */
[----:B------:R-:W2:Y:S01]  /*6c10*/  @!UP0 LDCU UR5, c[0x0][0xf0c] ;  /* 0x0001e180ff0587ac */ /* 0x000ea20008000800 */
[----:B------:R-:W3:Y:S01]  /*6c20*/  @!UP0 LDCU UR10, c[0x0][0xf20] ;  /* 0x0001e400ff0a87ac */ /* 0x000ee20008000800 */
[----:B-1----:R-:W-:Y:S02]  /*6c30*/  UIMAD.WIDE.U32 UR8, UR37, UR12, URZ ;  /* 0x0000000c250872a5 */ /* 0x002fe4000f8e00ff */
[----:B------:R-:W-:Y:S02]  /*6c40*/  UIMAD.WIDE.U32 UR6, UR36, UR15, URZ ;  /* 0x0000000f240672a5 */ /* 0x000fe4000f8e00ff */
[----:B------:R-:W-:Y:S03]  /*6c50*/  @!UP0 UISETP.NE.AND UP1, UPT, UR14, 0x1, UPT ;  /* 0x000000010e00888c */ /* 0x000fe6000bf25270 */
[----:B------:R-:W-:Y:S01]  /*6c60*/  @!UP0 UMOV UR4, UR9 ;  /* 0x0000000900048c82 */ /* 0x000fe20008000000 */
[----:B--2---:R-:W-:Y:S02]  /*6c70*/  @!UP0 UISETP.NE.AND UP2, UPT, UR5, 0x1, UPT ;  /* 0x000000010500888c */ /* 0x004fe4000bf45270 */
[----:B------:R-:W-:Y:S01]  /*6c80*/  @!UP0 USHF.R.U32.HI UR4, URZ, UR13, UR4 ;  /* 0x0000000dff048299 */ /* 0x000fe20008011604 */
[----:B------:R-:W-:Y:S02]  /*6c90*/  @!UP0 UMOV UR6, UR7 ;  /* 0x0000000700068c82 */ /* 0x000fe40008000000 */
[----:B---3--:R-:W-:Y:S02]  /*6ca0*/  @!UP0 USHF.R.U32.HI UR6, URZ, UR10, UR6 ;  /* 0x0000000aff068299 */ /* 0x008fe40008011606 */
[----:B------:R-:W-:Y:S02]  /*6cb0*/  @!UP0 USEL UR7, UR37, UR4, !UP2 ;  /* 0x0000000425078287 */ /* 0x000fe4000d000000 */
[----:B------:R-:W-:Y:S04]  /*6cc0*/  @!UP0 USEL UR6, UR36, UR6, !UP1 ;  /* 0x0000000624068287 */ /* 0x000fe8000c800000 */
[----:B------:R-:W-:Y:S02]  /*6cd0*/  @!UP0 UIADD3 UR4, UPT, UPT, -UR7, UR6, URZ ;  /* 0x0000000607048290 */ /* 0x000fe4000fffe1ff */
[----:B------:R-:W-:Y:S02]  /*6ce0*/  @!UP0 UIADD3 UR6, UPT, UPT, UR7, -UR6, URZ ;  /* 0x8000000607068290 */ /* 0x000fe4000fffe0ff */
[----:B------:R-:W-:Y:S02]  /*6cf0*/  @!UP0 UIMAD UR37, UR4, UR5, UR37 ;  /* 0x00000005042582a4 */ /* 0x000fe4000f8e0225 */
[----:B------:R-:W-:Y:S01]  /*6d00*/  @!UP0 UIMAD UR36, UR6, UR14, UR36 ;  /* 0x0000000e062482a4 */ /* 0x000fe2000f8e0224 */
[----:B------:R-:W-:Y:S11]  /*6d10*/  @!P0 BRA `(.L_x_100) ;  /* 0x00000000007c8947 */ /* 0x000ff60003800000 */
[----:B------:R-:W1:Y:S01]  /*6d20*/  LDCU.64 UR8, c[0x4][0x80] ;  /* 0x01001000ff0877ac */ /* 0x000e620008000a00 */
[----:B------:R-:W-:Y:S01]  /*6d30*/  MOV R16, 0x0 ;  /* 0x0000000000107802 */ /* 0x000fe20000000f00 */
[----:B------:R-:W-:Y:S02]  /*6d40*/  HFMA2 R12, -RZ, RZ, 0, 5.9604644775390625e-08 ;  /* 0x00000001ff0c7431 */ /* 0x000fe400000001ff */
[----:B------:R-:W-:Y:S01]  /*6d50*/  IMAD.MOV.U32 R8, RZ, RZ, 0x70 ;  /* 0x00000070ff087424 */ /* 0x000fe200078e00ff */
[----:B------:R2:W3:Y:S01]  /*6d60*/  LDC.64 R14, c[0x4][R16] ;  /* 0x01000000100e7b82 */ /* 0x0004e20000000a00 */
[----:B------:R-:W4:Y:S01]  /*6d70*/  LDCU.64 UR6, c[0x4][0x88] ;  /* 0x01001100ff0677ac */ /* 0x000f220008000a00 */
[----:B------:R-:W-:Y:S01]  /*6d80*/  IMAD.MOV.U32 R13, RZ, RZ, RZ ;  /* 0x000000ffff0d7224 */ /* 0x000fe200078e00ff */
[----:B------:R-:W2:Y:S01]  /*6d90*/  LDCU.64 UR4, c[0x4][0x8] ;  /* 0x01000100ff0477ac */ /* 0x000ea20008000a00 */
[----:B-1----:R-:W-:Y:S01]  /*6da0*/  MOV R5, UR9 ;  /* 0x0000000900057c02 */ /* 0x002fe20008000f00 */
[----:B------:R-:W-:Y:S01]  /*6db0*/  IMAD.U32 R4, RZ, RZ, UR8 ;  /* 0x00000008ff047e24 */ /* 0x000fe2000f8e00ff */
[----:B----4-:R-:W-:Y:S01]  /*6dc0*/  MOV R7, UR7 ;  /* 0x0000000700077c02 */ /* 0x010fe20008000f00 */
[----:B------:R-:W-:Y:S01]  /*6dd0*/  IMAD.U32 R6, RZ, RZ, UR6 ;  /* 0x00000006ff067e24 */ /* 0x000fe2000f8e00ff */
[----:B--2---:R-:W-:Y:S01]  /*6de0*/  MOV R11, UR5 ;  /* 0x00000005000b7c02 */ /* 0x004fe20008000f00 */
[----:B------:R-:W-:Y:S02]  /*6df0*/  IMAD.U32 R10, RZ, RZ, UR4 ;  /* 0x00000004ff0a7e24 */ /* 0x000fe4000f8e00ff */
[----:B------:R-:W-:Y:S07]  /*6e00*/  LEPC R20, `(.L_x_101) ;  /* 0x000000001014794e */ /* 0x000fee0000000000 */
[----:B---3-5:R-:W-:Y:S05]  /*6e10*/  CALL.ABS.NOINC R14 ;  /* 0x000000000e007343 */ /* 0x028fea0003c00000 */
.L_x_101:
[----:B------:R-:W1:Y:S01]  /*6e20*/  LDCU.64 UR8, c[0x4][0x80] ;  /* 0x01001000ff0877ac */ /* 0x000e620008000a00 */
[----:B------:R-:W2:Y:S01]  /*6e30*/  LDC.64 R16, c[0x4][R16] ;  /* 0x0100000010107b82 */ /* 0x000ea20000000a00 */
[----:B------:R-:W-:Y:S02]  /*6e40*/  HFMA2 R12, -RZ, RZ, 0, 5.9604644775390625e-08 ;  /* 0x00000001ff0c7431 */ /* 0x000fe400000001ff */
[----:B------:R-:W-:Y:S02]  /*6e50*/  IMAD.MOV.U32 R8, RZ, RZ, 0x70 ;  /* 0x00000070ff087424 */ /* 0x000fe400078e00ff */
[----:B------:R-:W-:Y:S01]  /*6e60*/  IMAD.MOV.U32 R13, RZ, RZ, RZ ;  /* 0x000000ffff0d7224 */ /* 0x000fe200078e00ff */
[----:B------:R-:W3:Y:S01]  /*6e70*/  LDCU.64 UR6, c[0x4][0x88] ;  /* 0x01001100ff0677ac */ /* 0x000ee20008000a00 */
[----:B------:R-:W4:Y:S01]  /*6e80*/  LDCU.64 UR4, c[0x4][0x8] ;  /* 0x01000100ff0477ac */ /* 0x000f220008000a00 */
[----:B-1----:R-:W-:Y:S02]  /*6e90*/  MOV R4, UR8 ;  /* 0x0000000800047c02 */ /* 0x002fe40008000f00 */
[----:B------:R-:W-:Y:S02]  /*6ea0*/  MOV R5, UR9 ;  /* 0x0000000900057c02 */ /* 0x000fe40008000f00 */
[----:B---3--:R-:W-:Y:S01]  /*6eb0*/  MOV R7, UR7 ;  /* 0x0000000700077c02 */ /* 0x008fe20008000f00 */
[----:B------:R-:W-:Y:S01]  /*6ec0*/  IMAD.U32 R6, RZ, RZ, UR6 ;  /* 0x00000006ff067e24 */ /* 0x000fe2000f8e00ff */
[----:B----4-:R-:W-:Y:S01]  /*6ed0*/  MOV R11, UR5 ;  /* 0x00000005000b7c02 */ /* 0x010fe20008000f00 */
[----:B------:R-:W-:Y:S02]  /*6ee0*/  IMAD.U32 R10, RZ, RZ, UR4 ;  /* 0x00000004ff0a7e24 */ /* 0x000fe4000f8e00ff */
[----:B------:R-:W-:Y:S07]  /*6ef0*/  LEPC R20, `(.L_x_100) ;  /* 0x000000001014794e */ /* 0x000fee0000000000 */
[----:B--2---:R-:W-:Y:S05]  /*6f00*/  CALL.ABS.NOINC R16 ;  /* 0x0000000010007343 */ /* 0x004fea0003c00000 */
.L_x_100:
[----:B------:R-:W-:Y:S05]  /*6f10*/  BSYNC.RECONVERGENT B6 ;  /* 0x0000000000067941 */ /* 0x000fea0003800200 */
.L_x_99:
[----:B------:R-:W-:Y:S02]  /*6f20*/  ISETP.NE.U32.AND P0, PT, RZ, UR60, PT ;  /* 0x0000003cff007c0c */ /* 0x000fe4000bf05070 */
[C---:B------:R-:W-:Y:S02]  /*6f30*/  ISETP.NE.U32.AND P1, PT, R178.reuse, RZ, PT ;  /* 0x000000ffb200720c */ /* 0x040fe40003f25070 */
[----:B------:R-:W-:Y:S02]  /*6f40*/  ISETP.NE.U32.AND P4, PT, R178, RZ, PT ;  /* 0x000000ffb200720c */ /* 0x000fe40003f85070 */
[----:B------:R-:W-:Y:S02]  /*6f50*/  ISETP.NE.AND.EX P0, PT, RZ, UR61, PT, P0 ;  /* 0x0000003dff007c0c */ /* 0x000fe4000bf05300 */
[C---:B------:R-:W-:Y:S02]  /*6f60*/  ISETP.NE.AND.EX P1, PT, R179.reuse, RZ, PT, P1 ;  /* 0x000000ffb300720c */ /* 0x040fe40003f25310 */
[----:B------:R-:W-:Y:S02]  /*6f70*/  ISETP.NE.AND.EX P4, PT, R179, RZ, P0, P4 ;  /* 0x000000ffb300720c */ /* 0x000fe40000785340 */
[----:B------:R-:W-:Y:S02]  /*6f80*/  ISETP.NE.U32.AND P5, PT, R174, RZ, PT ;  /* 0x000000ffae00720c */ /* 0x000fe40003fa5070 */
[----:B------:R-:W-:Y:S02]  /*6f90*/  ISETP.NE.U32.AND P3, PT, RZ, UR60, PT ;  /* 0x0000003cff007c0c */ /* 0x000fe4000bf65070 */
[----:B------:R-:W-:Y:S02]  /*6fa0*/  PLOP3.LUT P2, PT, PT, PT, PT, 0x8, 0x80 ;  /* 0x000000000080781c */ /* 0x000fe40003f4e170 */
[----:B------:R-:W-:Y:S02]  /*6fb0*/  ISETP.NE.AND.EX P5, PT, R175, RZ, PT, P5 ;  /* 0x000000ffaf00720c */ /* 0x000fe40003fa5350 */
[----:B------:R-:W-:Y:S03]  /*6fc0*/  ISETP.NE.AND.EX P3, PT, RZ, UR61, PT, P3 ;  /* 0x0000003dff007c0c */ /* 0x000fe6000bf65330 */
[----:B------:R-:W-:Y:S01]  /*6fd0*/  @!P4 PLOP3.LUT P2, PT, P1, PT, PT, 0x80, 0x8 ;  /* 0x000000000008c81c */ /* 0x000fe20000f4f070 */
[----:B------:R-:W-:Y:S01]  /*6fe0*/  @!UPT UIADD3 URZ, UPT, UPT, URZ, URZ, URZ ;  /* 0x000000fffffff290 */ /* 0x000fe2000fffe0ff */
[----:B------:R-:W-:Y:S11]  /*6ff0*/  @!P1 BRA `(.L_x_102) ;  /* 0x0000000000309947 */ /* 0x000ff60003800000 */
[----:B------:R-:W-:Y:S01]  /*7000*/  ISETP.NE.U32.AND P0, PT, R176, RZ, PT ;  /* 0x000000ffb000720c */ /* 0x000fe20003f05070 */
[----:B------:R-:W1:Y:S01]  /*7010*/  LDCU.64 UR4, c[0x0][0x358] ;  /* 0x00006b00ff0477ac */ /* 0x000e620008000a00 */
[----:B------:R-:W-:Y:S02]  /*7020*/  IMAD.MOV.U32 R180, RZ, RZ, 0x1 ;  /* 0x00000001ffb47424 */ /* 0x000fe400078e00ff */
[----:B------:R-:W-:Y:S11]  /*7030*/  ISETP.NE.AND.EX P0, PT, R177, RZ, PT, P0 ;  /* 0x000000ffb100720c */ /* 0x000ff60003f05300 */
[----:B------:R-:W-:Y:S02]  /*7040*/  @!UPT UIADD3 URZ, UPT, UPT, URZ, URZ, URZ ;  /* 0x000000fffffff290 */ /* 0x000fe4000fffe0ff */
[----:B------:R-:W2:Y:S01]  /*7050*/  @P0 LDC.64 R4, c[0x0][0xc88] ;  /* 0x00032200ff040b82 */ /* 0x000ea20000000a00 */
[----:B------:R-:W-:Y:S04]  /*7060*/  @P0 IMAD R0, R178, UR44, RZ ;  /* 0x0000002cb2000c24 */ /* 0x000fe8000f8e02ff */
[----:B--2---:R-:W-:Y:S04]  /*7070*/  @P0 IMAD.WIDE R4, R0, 0x4, R4 ;  /* 0x0000000400040825 */ /* 0x004fe800078e0204 */
[----:B------:R-:W-:Y:S01]  /*7080*/  HFMA2 R0, -RZ, RZ, 0, 5.9604644775390625e-08 ;  /* 0x00000001ff007431 */ /* 0x000fe200000001ff */
[----:B-1---5:R1:W5:Y:S04]  /*7090*/  @P0 LDG.E R133, desc[UR4][R4.64] ;  /* 0x0000000404850981 */ /* 0x022368000c1e1900 */
[----:B------:R-:W-:Y:S01]  /*70a0*/  @!P0 PRMT R180, R0, 0x7610, R180 ;  /* 0x0000761000b48816 */ /* 0x000fe200000000b4 */
[----:B-1----:R-:W2:Y:S06]  /*70b0*/  @!P0 LDC R133, c[0x0][0xc80] ;  /* 0x00032000ff858b82 */ /* 0x002eac0000000800 */
.L_x_102:
[----:B------:R-:W-:Y:S05]  /*70c0*/  @!P5 BRA `(.L_x_103) ;  /* 0x000000000024d947 */ /* 0x000fea0003800000 */
[----:B------:R-:W-:Y:S01]  /*70d0*/  ISETP.NE.U32.AND P0, PT, R172, RZ, PT ;  /* 0x000000ffac00720c */ /* 0x000fe20003f05070 */
[----:B------:R-:W1:Y:S03]  /*70e0*/  LDCU.64 UR4, c[0x0][0x358] ;  /* 0x00006b00ff0477ac */ /* 0x000e660008000a00 */
[----:B------:R-:W-:Y:S11]  /*70f0*/  ISETP.NE.AND.EX P0, PT, R173, RZ, PT, P0 ;  /* 0x000000ffad00720c */ /* 0x000ff60003f05300 */
[----:B------:R-:W-:Y:S02]  /*7100*/  @!UPT UIADD3 URZ, UPT, UPT, URZ, URZ, URZ ;  /* 0x000000fffffff290 */ /* 0x000fe4000fffe0ff */
[----:B------:R-:W3:Y:S01]  /*7110*/  @P0 LDC.64 R4, c[0x0][0xca8] ;  /* 0x00032a00ff040b82 */ /* 0x000ee20000000a00 */
[----:B------:R-:W-:Y:S04]  /*7120*/  @P0 IMAD R0, R174, UR44, RZ ;  /* 0x0000002cae000c24 */ /* 0x000fe8000f8e02ff */
[----:B---3--:R-:W-:Y:S05]  /*7130*/  @P0 IMAD.WIDE R4, R0, 0x4, R4 ;  /* 0x0000000400040825 */ /* 0x008fea00078e0204 */
[----:B-1---5:R1:W5:Y:S02]  /*7140*/  @P0 LDG.E R130, desc[UR4][R4.64] ;  /* 0x0000000404820981 */ /* 0x022364000c1e1900 */
[----:B-1----:R-:W3:Y:S02]  /*7150*/  @!P0 LDC R130, c[0x0][0xca0] ;  /* 0x00032800ff828b82 */ /* 0x002ee40000000800 */
.L_x_103:
[----:B--2--5:R-:W-:Y:S01]  /*7160*/  FSETP.NEU.AND P0, PT, R133, RZ, PT ;  /* 0x000000ff8500720b */ /* 0x024fe20003f0d000 */
[----:B------:R-:W-:Y:S01]  /*7170*/  IMAD.U32 R3, RZ, RZ, UR43 ;  /* 0x0000002bff037e24 */ /* 0x000fe2000f8e00ff */
[----:B------:R-:W-:Y:S01]  /*7180*/  SEL R5, RZ, 0xffffffff, P3 ;  /* 0xffffffffff057807 */ /* 0x000fe20001800000 */
[----:B------:R-:W-:Y:S01]  /*7190*/  IMAD.SHL.U32 R200, R188, 0x10, RZ ;  /* 0x00000010bcc87824 */ /* 0x000fe200078e00ff */
[----:B------:R-:W-:Y:S01]  /*71a0*/  @!P4 LOP3.LUT P3, RZ, R180, 0xff, RZ, 0xc0, !PT ;  /* 0x000000ffb4ffc812 */ /* 0x000fe2000786c0ff */
[----:B------:R-:W-:Y:S01]  /*71b0*/  IMAD R131, R3, 0xc0, R2 ;  /* 0x000000c003837824 */ /* 0x000fe200078e0202 */
[----:B------:R-:W-:Y:S01]  /*71c0*/  @!P4 SEL R0, RZ, 0xffffffff, P0 ;  /* 0xffffffffff00c807 */ /* 0x000fe20000000000 */
[----:B------:R-:W-:Y:S01]  /*71d0*/  IMAD.SHL.U32 R198, R187, 0x10, RZ ;  /* 0x00000010bbc67824 */ /* 0x000fe200078e00ff */
[----:B------:R-:W-:Y:S01]  /*71e0*/  BSSY B1, `(.L_x_104) ;  /* 0x000004f000017945 */ /* 0x000fe20003800000 */
[----:B------:R-:W-:Y:S01]  /*71f0*/  IMAD.IADD R199, R191, 0x1, R200 ;  /* 0x00000001bfc77824 */ /* 0x000fe200078e02c8 */
[C---:B------:R-:W-:Y:S01]  /*7200*/  @P2 SEL R0, R5.reuse, R0, !P3 ;  /* 0x0000000005002207 */ /* 0x040fe20005800000 */
[----:B------:R-:W-:Y:S01]  /*7210*/  IMAD.MOV.U32 R137, RZ, RZ, 0x1 ;  /* 0x00000001ff897424 */ /* 0x000fe200078e00ff */
[----:B------:R-:W-:Y:S01]  /*7220*/  CS2R R146, SRZ ;  /* 0x0000000000927805 */ /* 0x000fe2000001ff00 */
[----:B------:R-:W-:Y:S01]  /*7230*/  IMAD.MOV.U32 R138, RZ, RZ, RZ ;  /* 0x000000ffff8a7224 */ /* 0x000fe200078e00ff */
[----:B------:R-:W-:Y:S02]  /*7240*/  @!P4 LOP3.LUT R0, R0, 0x1, RZ, 0xc0, !PT ;  /* 0x000000010000c812 */ /* 0x000fe400078ec0ff */
[----:B------:R-:W-:Y:S02]  /*7250*/  CS2R R144, SRZ ;  /* 0x0000000000907805 */ /* 0x000fe4000001ff00 */
[----:B------:R-:W-:Y:S02]  /*7260*/  CS2R R142, SRZ ;  /* 0x00000000008e7805 */ /* 0x000fe4000001ff00 */
[----:B------:R-:W-:Y:S02]  /*7270*/  CS2R R140, SRZ ;  /* 0x00000000008c7805 */ /* 0x000fe4000001ff00 */
[----:B------:R-:W-:Y:S01]  /*7280*/  ISETP.NE.U32.OR P5, PT, R0, 0x1, P4 ;  /* 0x000000010000780c */ /* 0x000fe200027a5470 */
[----:B------:R-:W-:Y:S01]  /*7290*/  IMAD.U32 R0, RZ, RZ, UR43 ;  /* 0x0000002bff007e24 */ /* 0x000fe2000f8e00ff */
[----:B------:R-:W-:Y:S02]  /*72a0*/  LOP3.LUT P4, R185, R180, 0xff, RZ, 0xc0, !PT ;  /* 0x000000ffb4b97812 */ /* 0x000fe4000788c0ff */
[----:B------:R-:W-:Y:S02]  /*72b0*/  CS2R R150, SRZ ;  /* 0x0000000000967805 */ /* 0x000fe4000001ff00 */
[----:B------:R-:W-:Y:S02]  /*72c0*/  P2R R195, PR, RZ, 0x20 ;  /* 0x00000020ffc37803 */ /* 0x000fe40000000000 */
[----:B------:R-:W-:Y:S02]  /*72d0*/  CS2R R148, SRZ ;  /* 0x0000000000947805 */ /* 0x000fe4000001ff00 */
[----:B------:R-:W-:Y:S02]  /*72e0*/  SHF.L.U32 R4, R0, 0x1f, RZ ;  /* 0x0000001f00047819 */ /* 0x000fe400000006ff */
[----:B------:R-:W-:Y:S02]  /*72f0*/  CS2R R154, SRZ ;  /* 0x00000000009a7805 */ /* 0x000fe4000001ff00 */
[----:B------:R-:W-:Y:S02]  /*7300*/  SEL R0, RZ, 0xffffffff, P0 ;  /* 0xffffffffff007807 */ /* 0x000fe40000000000 */
[----:B------:R-:W-:Y:S02]  /*7310*/  CS2R R152, SRZ ;  /* 0x0000000000987805 */ /* 0x000fe4000001ff00 */
[----:B------:R-:W-:Y:S02]  /*7320*/  ISETP.NE.AND P0, PT, RZ, UR43, PT ;  /* 0x0000002bff007c0c */ /* 0x000fe4000bf05270 */
[----:B------:R-:W-:Y:S02]  /*7330*/  CS2R R158, SRZ ;  /* 0x00000000009e7805 */ /* 0x000fe4000001ff00 */
[----:B------:R-:W-:Y:S02]  /*7340*/  @P1 SEL R0, R5, R0, !P4 ;  /* 0x0000000005001207 */ /* 0x000fe40006000000 */
[----:B------:R-:W-:Y:S02]  /*7350*/  CS2R R156, SRZ ;  /* 0x00000000009c7805 */ /* 0x000fe4000001ff00 */
[----:B------:R-:W-:Y:S02]  /*7360*/  @P5 SHF.L.U32 R6, RZ, 0x1f, RZ ;  /* 0x0000001fff065819 */ /* 0x000fe400000006ff */
[----:B------:R-:W-:Y:S02]  /*7370*/  CS2R R162, SRZ ;  /* 0x0000000000a27805 */ /* 0x000fe4000001ff00 */
[----:B------:R-:W-:Y:S02]  /*7380*/  SEL R202, RZ, 0x60, P0 ;  /* 0x00000060ffca7807 */ /* 0x000fe40000000000 */
[----:B------:R-:W-:Y:S01]  /*7390*/  CS2R R160, SRZ ;  /* 0x0000000000a07805 */ /* 0x000fe2000001ff00 */
[----:B------:R-:W1:Y:S01]  /*73a0*/  @P5 SYNCS.PHASECHK.TRANS64.TRYWAIT P3, [UR45+0x30], R6 ;  /* 0x00003006ff0055a7 */ /* 0x000e62000806112d */
[----:B------:R-:W-:Y:S02]  /*73b0*/  LOP3.LUT R0, R0, 0x1, RZ, 0xc0, !PT ;  /* 0x0000000100007812 */ /* 0x000fe400078ec0ff */
[----:B------:R-:W-:Y:S01]  /*73c0*/  CS2R R166, SRZ ;  /* 0x0000000000a67805 */ /* 0x000fe2000001ff00 */
[----:B------:R-:W-:Y:S01]  /*73d0*/  IMAD.IADD R201, R131, 0x1, R202 ;  /* 0x0000000183c97824 */ /* 0x000fe200078e02ca */
[----:B------:R-:W-:Y:S02]  /*73e0*/  CS2R R164, SRZ ;  /* 0x0000000000a47805 */ /* 0x000fe4000001ff00 */
[----:B------:R-:W-:Y:S02]  /*73f0*/  ISETP.NE.U32.AND P1, PT, R0, 0x1, PT ;  /* 0x000000010000780c */ /* 0x000fe40003f25070 */
[----:B------:R-:W-:Y:S02]  /*7400*/  CS2R R170, SRZ ;  /* 0x0000000000aa7805 */ /* 0x000fe4000001ff00 */
[----:B------:R-:W-:Y:S02]  /*7410*/  CS2R R168, SRZ ;  /* 0x0000000000a87805 */ /* 0x000fe4000001ff00 */
[----:B------:R-:W-:Y:S01]  /*7420*/  SHF.R.U32.HI R0, RZ, 0x15, R201 ;  /* 0x00000015ff007819 */ /* 0x000fe200000116c9 */
[----:B------:R-:W-:Y:S01]  /*7430*/  IMAD.IADD R197, R191, 0x1, R198 ;  /* 0x00000001bfc57824 */ /* 0x000fe200078e02c6 */
[----:B------:R-:W-:Y:S01]  /*7440*/  P2R R139, PR, RZ, 0x2 ;  /* 0x00000002ff8b7803 */ /* 0x000fe20000000000 */
[----:B------:R-:W-:Y:S01]  /*7450*/  VIADD R202, R202, UR52 ;  /* 0x00000034caca7c36 */ /* 0x000fe20008000000 */
[----:B------:R-:W-:Y:S01]  /*7460*/  LOP3.LUT R203, R0, 0x3, RZ, 0xc0, !PT ;  /* 0x0000000300cb7812 */ /* 0x000fe200078ec0ff */
[----:B------:R-:W-:Y:S01]  /*7470*/  IMAD.IADD R196, R190, 0x1, R199 ;  /* 0x00000001bec47824 */ /* 0x000fe200078e02c7 */
[----:B------:R2:W4:Y:S01]  /*7480*/  SYNCS.PHASECHK.TRANS64.TRYWAIT P2, [UR45+0xa0], R4 ;  /* 0x0000a004ff0075a7 */ /* 0x000522000804112d */
[----:B-1----:R-:W-:Y:S01]  /*7490*/  @P5 SEL R137, RZ, 0x1, !P3 ;  /* 0x00000001ff895807 */ /* 0x002fe20005800000 */
[----:B--2---:R-:W-:Y:S06]  /*74a0*/  @!P5 BRA `(.L_x_105) ;  /* 0x000000000088d947 */ /* 0x004fec0003800000 */
[----:B------:R-:W-:Y:S01]  /*74b0*/  IMAD.MOV.U32 R147, RZ, RZ, RZ ;  /* 0x000000ffff937224 */ /* 0x000fe200078e00ff */
[----:B------:R-:W-:Y:S01]  /*74c0*/  ISETP.NE.AND P0, PT, R137, RZ, PT ;  /* 0x000000ff8900720c */ /* 0x000fe20003f05270 */
[----:B------:R-:W-:Y:S01]  /*74d0*/  BSSY B0, `(.L_x_106) ;  /* 0x0000014000007945 */ /* 0x000fe20003800000 */
[----:B------:R-:W-:Y:S02]  /*74e0*/  CS2R R170, SRZ ;  /* 0x0000000000aa7805 */ /* 0x000fe4000001ff00 */
        /* <DEDUP_REMOVED lines=13> */
[----:B------:R-:W-:Y:S01]  /*75c0*/  CS2R R144, SRZ ;  /* 0x0000000000907805 */ /* 0x000fe2000001ff00 */
[----:B------:R-:W-:Y:S06]  /*75d0*/  @P0 BRA `(.L_x_107) ;  /* 0x00000000000c0947 */ /* 0x000fec0003800000 */
[----:B------:R-:W-:Y:S04]  /*75e0*/  SHF.L.U32 R6, RZ, 0x1f, RZ ;  /* 0x0000001fff067819 */ /* 0x000fe800000006ff */
[----:B------:R-:W1:Y:S02]  /*75f0*/  SYNCS.PHASECHK.TRANS64.TRYWAIT P0, [UR45+0x30], R6 ;  /* 0x00003006ff0075a7 */ /* 0x000e64000800112d */
[----:B-1----:R-:W-:Y:S05]  /*7600*/  @!P0 BRA `(.L_x_108) ;  /* 0x000000c000088947 */ /* 0x002fea0003800000 */
.L_x_107:
[----:B------:R-:W-:Y:S05]  /*7610*/  BSYNC B0 ;  /* 0x0000000000007941 */ /* 0x000fea0003800000 */
.L_x_106:
[----:B------:R-:W-:Y:S01]  /*7620*/  ISETP.NE.AND P0, PT, R139, RZ, PT ;  /* 0x000000ff8b00720c */ /* 0x000fe20003f05270 */
[----:B------:R-:W-:Y:S11]  /*7630*/  HFMA2 R138, -RZ, RZ, 0, 5.9604644775390625e-08 ;  /* 0x00000001ff8a7431 */ /* 0x000ff600000001ff */
[----:B------:R-:W-:Y:S01]  /*7640*/  @!UPT UIADD3 URZ, UPT, UPT, URZ, URZ, URZ ;  /* 0x000000fffffff290 */ /* 0x000fe2000fffe0ff */
[----:B------:R2:W1:Y:S04]  /*7650*/  @P0 LDS.128 R168, [R191] ;  /* 0x00000000bfa80984 */ /* 0x0004680000000c00 */
[----:B------:R2:W1:Y:S04]  /*7660*/  @P0 LDS.128 R164, [R199+0x10] ;  /* 0x00001000c7a40984 */ /* 0x0004680000000c00 */
[----:B------:R2:W1:Y:S04]  /*7670*/  @P0 LDS.128 R160, [R197+0x20] ;  /* 0x00002000c5a00984 */ /* 0x0004680000000c00 */
[----:B------:R2:W1:Y:S04]  /*7680*/  @P0 LDS.128 R156, [R196+0x10] ;  /* 0x00001000c49c0984 */ /* 0x0004680000000c00 */
[----:B------:R2:W1:Y:S04]  /*7690*/  @P0 LDS.128 R152, [R191+0x1000] ;  /* 0x00100000bf980984 */ /* 0x0004680000000c00 */
[----:B------:R2:W1:Y:S04]  /*76a0*/  @P0 LDS.128 R148, [R199+0x1010] ;  /* 0x00101000c7940984 */ /* 0x0004680000000c00 */
[----:B------:R2:W1:Y:S04]  /*76b0*/  @P0 LDS.128 R140, [R197+0x1020] ;  /* 0x00102000c58c0984 */ /* 0x0004680000000c00 */
[----:B------:R2:W1:Y:S02]  /*76c0*/  @P0 LDS.128 R144, [R196+0x1010] ;  /* 0x00101000c4900984 */ /* 0x0004640000000c00 */
.L_x_105:
[----:B------:R-:W-:Y:S05]  /*76d0*/  BSYNC B1 ;  /* 0x0000000000017941 */ /* 0x000fea0003800000 */
.L_x_104:
[----:B------:R-:W-:Y:S02]  /*76e0*/  ISETP.NE.AND P0, PT, R192, R203, PT ;  /* 0x000000cbc000720c */ /* 0x000fe40003f05270 */
[----:B------:R-:W-:Y:S01]  /*76f0*/  MOV R55, RZ ;  /* 0x000000ff00377202 */ /* 0x000fe20000000f00 */
[----:B----4-:R-:W-:Y:S10]  /*7700*/  @P2 BRA `(.L_x_109) ;  /* 0x0000000000082947 */ /* 0x010ff40003800000 */
[----:B------:R-:W4:Y:S02]  /*7710*/  SYNCS.PHASECHK.TRANS64.TRYWAIT P1, [UR45+0xa0], R4 ;  /* 0x0000a004ff0075a7 */ /* 0x000f24000802112d */
[----:B----4-:R-:W-:Y:S05]  /*7720*/  @!P1 BRA `(.L_x_110) ;  /* 0x000000bc00d89947 */ /* 0x010fea0003800000 */
.L_x_109:
[----:B------:R-:W-:Y:S01]  /*7730*/  IMAD.MOV.U32 R54, RZ, RZ, RZ ;  /* 0x000000ffff367224 */ /* 0x000fe200078e00ff */
        /* <DEDUP_REMOVED lines=32> */
[----:B------:R-:W-:Y:S11]  /*7940*/  LOP3.LUT P0, RZ, R0, 0x3, R181, 0x48, !PT ;  /* 0x0000000300ff7812 */ /* 0x000ff600078048b5 */
[----:B------:R-:W-:Y:S02]  /*7950*/  @!UPT UIADD3 URZ, UPT, UPT, URZ, URZ, URZ ;  /* 0x000000fffffff290 */ /* 0x000fe4000fffe0ff */
[----:B------:R-:W-:Y:S05]  /*7960*/  @!P0 BRA `(.L_x_112) ;  /* 0x0000000000408947 */ /* 0x000fea0003800000 */
[----:B------:R-:W4:Y:S01]  /*7970*/  LDCU.64 UR8, c[0x4][0x70] ;  /* 0x01000e00ff0877ac */ /* 0x000f220008000a00 */
[----:B------:R-:W-:Y:S01]  /*7980*/  MOV R15, 0x0 ;  /* 0x00000000000f7802 */ /* 0x000fe20000000f00 */
[----:B------:R-:W-:Y:S02]  /*7990*/  HFMA2 R12, -RZ, RZ, 0, 5.9604644775390625e-08 ;  /* 0x00000001ff0c7431 */ /* 0x000fe400000001ff */
[----:B------:R-:W-:Y:S02]  /*79a0*/  IMAD.MOV.U32 R8, RZ, RZ, 0x192 ;  /* 0x00000192ff087424 */ /* 0x000fe400078e00ff */
[----:B------:R-:W-:Y:S01]  /*79b0*/  IMAD.MOV.U32 R13, RZ, RZ, RZ ;  /* 0x000000ffff0d7224 */ /* 0x000fe200078e00ff */
[----:B------:R-:W5:Y:S01]  /*79c0*/  LDCU.64 UR6, c[0x4][0x78] ;  /* 0x01000f00ff0677ac */ /* 0x000f620008000a00 */
[----:B------:R-:W2:Y:S01]  /*79d0*/  LDC.64 R14, c[0x4][R15] ;  /* 0x010000000f0e7b82 */ /* 0x000ea20000000a00 */
[----:B------:R-:W3:Y:S01]  /*79e0*/  LDCU.64 UR4, c[0x4][0x10] ;  /* 0x01000200ff0477ac */ /* 0x000ee20008000a00 */
[----:B----4-:R-:W-:Y:S01]  /*79f0*/  MOV R5, UR9 ;  /* 0x0000000900057c02 */ /* 0x010fe20008000f00 */
[----:B-1----:R-:W-:Y:S01]  /*7a00*/  IMAD.U32 R4, RZ, RZ, UR8 ;  /* 0x00000008ff047e24 */ /* 0x002fe2000f8e00ff */
[----:B-----5:R-:W-:Y:S01]  /*7a10*/  MOV R7, UR7 ;  /* 0x0000000700077c02 */ /* 0x020fe20008000f00 */
[----:B------:R-:W-:Y:S01]  /*7a20*/  IMAD.U32 R6, RZ, RZ, UR6 ;  /* 0x00000006ff067e24 */ /* 0x000fe2000f8e00ff */
[----:B---3--:R-:W-:Y:S01]  /*7a30*/  MOV R11, UR5 ;  /* 0x00000005000b7c02 */ /* 0x008fe20008000f00 */
[----:B------:R-:W-:Y:S02]  /*7a40*/  IMAD.U32 R10, RZ, RZ, UR4 ;  /* 0x00000004ff0a7e24 */ /* 0x000fe4000f8e00ff */
[----:B------:R-:W-:Y:S07]  /*7a50*/  LEPC R20, `(.L_x_112) ;  /* 0x000000001014794e */ /* 0x000fee0000000000 */
[----:B--2---:R-:W-:Y:S05]  /*7a60*/  CALL.ABS.NOINC R14 ;  /* 0x000000000e007343 */ /* 0x004fea0003c00000 */
.L_x_112:
[----:B------:R-:W-:Y:S05]  /*7a70*/  WARPSYNC.ALL ;  /* 0x0000000000007948 */ /* 0x000fea0003800000 */
[C---:B------:R-:W-:Y:S01]  /*7a80*/  R2UR UR4, R201.reuse ;  /* 0x00000000c90472ca */ /* 0x040fe200000e0000 */
[----:B------:R-:W-:Y:S05]  /*7a90*/  VIADD R0, R201, 0x80 ;  /* 0x00000080c9007836 */ /* 0x000fea0000000000 */
[----:B------:R-:W-:Y:S04]  /*7aa0*/  SHF.R.U32.HI R0, RZ, 0x15, R0 ;  /* 0x00000015ff007819 */ /* 0x000fe80000011600 */
[----:B------:R-:W-:Y:S03]  /*7ab0*/  LOP3.LUT P0, RZ, R0, 0x3, R181, 0x48, !PT ;  /* 0x0000000300ff7812 */ /* 0x000fe600078048b5 */
[----:B------:R-:W4:Y:S10]  /*7ac0*/  LDTM.x32 R24, tmem[UR4] ;  /* 0x00000004001879ee */ /* 0x000f3400082c0000 */
[----:B----4-:R-:W-:Y:S05]  /*7ad0*/  @!P0 BRA `(.L_x_113) ;  /* 0x0000000000408947 */ /* 0x010fea0003800000 */
        /* <DEDUP_REMOVED lines=16> */
.L_x_113:
[----:B------:R-:W-:Y:S05]  /*7be0*/  WARPSYNC.ALL ;  /* 0x0000000000007948 */ /* 0x000fea0003800000 */
[----:B------:R-:W-:Y:S11]  /*7bf0*/  R2UR UR4, R201 ;  /* 0x00000000c90472ca */ /* 0x000ff600000e0000 */
[----:B------:R-:W-:Y:S02]  /*7c00*/  @!UPT UIADD3 URZ, UPT, UPT, URZ, URZ, URZ ;  /* 0x000000fffffff290 */ /* 0x000fe4000fffe0ff */
[----:B------:R-:W4:Y:S02]  /*7c10*/  LDTM.x32 R56, tmem[UR4+0x80] ;  /* 0x00008004003879ee */ /* 0x000f2400082c0000 */
[----:B----4-:R-:W-:Y:S01]  /*7c20*/  NOP ;  /* 0x0000000000007918 */ /* 0x010fe20000000000 */
.L_x_111:
[----:B-1----:R-:W-:Y:S01]  /*7c30*/  SHF.L.U32 R132, R168, 0x10, RZ ;  /* 0x00000010a8847819 */ /* 0x002fe200000006ff */
[----:B---3--:R-:W-:Y:S01]  /*7c40*/  FMUL R0, R130, R24 ;  /* 0x0000001882007220 */ /* 0x008fe20000400000 */
[----:B------:R-:W-:Y:S01]  /*7c50*/  LOP3.LUT R134, R168, 0xffff0000, RZ, 0xc0, !PT ;  /* 0xffff0000a8867812 */ /* 0x000fe200078ec0ff */
[C---:B------:R-:W-:Y:S01]  /*7c60*/  FMUL R3, R130.reuse, R25 ;  /* 0x0000001982037220 */ /* 0x040fe20000400000 */
[----:B------:R-:W-:Y:S01]  /*7c70*/  SHF.L.U32 R135, R169, 0x10, RZ ;  /* 0x00000010a9877819 */ /* 0x000fe200000006ff */
[----:B------:R-:W-:Y:S01]  /*7c80*/  FMUL R4, R130, R26 ;  /* 0x0000001a82047220 */ /* 0x000fe20000400000 */
[----:B------:R-:W-:Y:S01]  /*7c90*/  LOP3.LUT R136, R165, 0xffff0000, RZ, 0xc0, !PT ;  /* 0xffff0000a5887812 */ /* 0x000fe200078ec0ff */
[----:B------:R-:W-:Y:S01]  /*7ca0*/  FFMA R0, R133, R132, R0 ;  /* 0x0000008485007223 */ /* 0x000fe20000000000 */
[----:B------:R-:W-:Y:S01]  /*7cb0*/  LOP3.LUT R132, R169, 0xffff0000, RZ, 0xc0, !PT ;  /* 0xffff0000a9847812 */ /* 0x000fe200078ec0ff */
[C---:B------:R-:W-:Y:S01]  /*7cc0*/  FFMA R3, R133.reuse, R134, R3 ;  /* 0x0000008685037223 */ /* 0x040fe20000000003 */
[C---:B------:R-:W-:Y:S01]  /*7cd0*/  LOP3.LUT R134, R170.reuse, 0xffff0000, RZ, 0xc0, !PT ;  /* 0xffff0000aa867812 */ /* 0x040fe200078ec0ff */
[----:B------:R-:W-:Y:S01]  /*7ce0*/  FFMA R4, R133, R135, R4 ;  /* 0x0000008785047223 */ /* 0x000fe20000000004 */
[----:B------:R-:W-:Y:S01]  /*7cf0*/  SHF.L.U32 R135, R170, 0x10, RZ ;  /* 0x00000010aa877819 */ /* 0x000fe200000006ff */
[----:B------:R-:W-:Y:S01]  /*7d00*/  FMUL R5, R130, R27 ;  /* 0x0000001b82057220 */ /* 0x000fe20000400000 */
[----:B------:R-:W-:Y:S01]  /*7d10*/  ISETP.NE.AND P0, PT, R192, R203, PT ;  /* 0x000000cbc000720c */ /* 0x000fe20003f05270 */
[C---:B------:R-:W-:Y:S01]  /*7d20*/  FMUL R6, R130.reuse, R28 ;  /* 0x0000001c82067220 */ /* 0x040fe20000400000 */
[----:B------:R-:W-:Y:S01]  /*7d30*/  F2FP.BF16.F32.PACK_AB R204, R3, R0 ;  /* 0x0000000003cc723e */ /* 0x000fe200000010ff */
[----:B------:R-:W-:Y:S01]  /*7d40*/  FMUL R7, R130, R29 ;  /* 0x0000001d82077220 */ /* 0x000fe20000400000 */
[----:B------:R-:W-:Y:S01]  /*7d50*/  ISETP.NE.AND P1, PT, R192, RZ, PT ;  /* 0x000000ffc000720c */ /* 0x000fe20003f25270 */
[----:B------:R-:W-:Y:S01]  /*7d60*/  FFMA R5, R133, R132, R5 ;  /* 0x0000008485057223 */ /* 0x000fe20000000005 */
[----:B------:R-:W-:Y:S01]  /*7d70*/  SHF.L.U32 R132, R171, 0x10, RZ ;  /* 0x00000010ab847819 */ /* 0x000fe200000006ff */
[----:B------:R-:W-:Y:S01]  /*7d80*/  FFMA R6, R133, R135, R6 ;  /* 0x0000008785067223 */ /* 0x000fe20000000006 */
[----:B------:R-:W-:Y:S01]  /*7d90*/  SHF.L.U32 R135, R165, 0x10, RZ ;  /* 0x00000010a5877819 */ /* 0x000fe200000006ff */
[----:B------:R-:W-:Y:S01]  /*7da0*/  FFMA R7, R133, R134, R7 ;  /* 0x0000008685077223 */ /* 0x000fe20000000007 */
[----:B------:R-:W-:Y:S01]  /*7db0*/  LOP3.LUT R134, R171, 0xffff0000, RZ, 0xc0, !PT ;  /* 0xffff0000ab867812 */ /* 0x000fe200078ec0ff */
[C---:B------:R-:W-:Y:S01]  /*7dc0*/  FMUL R8, R130.reuse, R30 ;  /* 0x0000001e82087220 */ /* 0x040fe20000400000 */
[----:B------:R-:W-:Y:S01]  /*7dd0*/  F2FP.BF16.F32.PACK_AB R205, R5, R4 ;  /* 0x0000000405cd723e */ /* 0x000fe200000010ff */
[----:B------:R-:W-:Y:S01]  /*7de0*/  FMUL R9, R130, R31 ;  /* 0x0000001f82097220 */ /* 0x000fe20000400000 */
[----:B------:R-:W-:Y:S01]  /*7df0*/  F2FP.BF16.F32.PACK_AB R206, R7, R6 ;  /* 0x0000000607ce723e */ /* 0x000fe200000010ff */
[C---:B------:R-:W-:Y:S01]  /*7e00*/  FFMA R8, R133.reuse, R132, R8 ;  /* 0x0000008485087223 */ /* 0x040fe20000000008 */
[C---:B------:R-:W-:Y:S01]  /*7e10*/  SHF.L.U32 R132, R164.reuse, 0x10, RZ ;  /* 0x00000010a4847819 */ /* 0x040fe200000006ff */
[----:B------:R-:W-:Y:S01]  /*7e20*/  FFMA R9, R133, R134, R9 ;  /* 0x0000008685097223 */ /* 0x000fe20000000009 */
[----:B------:R-:W-:Y:S01]  /*7e30*/  LOP3.LUT R134, R164, 0xffff0000, RZ, 0xc0, !PT ;  /* 0xffff0000a4867812 */ /* 0x000fe200078ec0ff */
[C---:B------:R-:W-:Y:S01]  /*7e40*/  FMUL R10, R130.reuse, R32 ;  /* 0x00000020820a7220 */ /* 0x040fe20000400000 */
[C---:B------:R-:W-:Y:S01]  /*7e50*/  FMUL R11, R130.reuse, R33 ;  /* 0x00000021820b7220 */ /* 0x040fe20000400000 */
        /* <DEDUP_REMOVED lines=10> */
[----:B------:R-:W-:Y:S01]  /*7f00*/  FFMA R12, R133, R135, R12 ;  /* 0x00000087850c7223 */ /* 0x000fe2000000000c */
[----:B------:R-:W-:Y:S01]  /*7f10*/  SHF.L.U32 R135, R167, 0x10, RZ ;  /* 0x00000010a7877819 */ /* 0x000fe200000006ff */
[----:B------:R-:W-:Y:S01]  /*7f20*/  FFMA R13, R133, R136, R13 ;  /* 0x00000088850d7223 */ /* 0x000fe2000000000d */
[----:B------:R-:W-:Y:S01]  /*7f30*/  LOP3.LUT R136, R167, 0xffff0000, RZ, 0xc0, !PT ;  /* 0xffff0000a7887812 */ /* 0x000fe200078ec0ff */
[----:B------:R-:W-:Y:S01]  /*7f40*/  FFMA R14, R133, R132, R14 ;  /* 0x00000084850e7223 */ /* 0x000fe2000000000e */
[----:B------:R-:W-:Y:S01]  /*7f50*/  SHF.L.U32 R132, R160, 0x10, RZ ;  /* 0x00000010a0847819 */ /* 0x000fe200000006ff */
[----:B------:R-:W-:Y:S01]  /*7f60*/  FMUL R16, R130, R38 ;  /* 0x0000002682107220 */ /* 0x000fe20000400000 */
[----:B------:R-:W-:Y:S01]  /*7f70*/  F2FP.BF16.F32.PACK_AB R209, R13, R12 ;  /* 0x0000000c0dd1723e */ /* 0x000fe200000010ff */
[----:B------:R-:W-:Y:S01]  /*7f80*/  FFMA R15, R133, R134, R15 ;  /* 0x00000086850f7223 */ /* 0x000fe2000000000f */
[----:B------:R-:W-:Y:S01]  /*7f90*/  LOP3.LUT R134, R160, 0xffff0000, RZ, 0xc0, !PT ;  /* 0xffff0000a0867812 */ /* 0x000fe200078ec0ff */
[C---:B------:R-:W-:Y:S01]  /*7fa0*/  FMUL R17, R130.reuse, R39 ;  /* 0x0000002782117220 */ /* 0x040fe20000400000 */
[C---:B------:R-:W-:Y:S01]  /*7fb0*/  FMUL R18, R130.reuse, R40 ;  /* 0x0000002882127220 */ /* 0x040fe20000400000 */
[----:B------:R-:W-:Y:S01]  /*7fc0*/  FMUL R19, R130, R41 ;  /* 0x0000002982137220 */ /* 0x000fe20000400000 */
[----:B------:R-:W-:Y:S01]  /*7fd0*/  F2FP.BF16.F32.PACK_AB R210, R15, R14 ;  /* 0x0000000e0fd2723e */ /* 0x000fe200000010ff */
[C---:B------:R-:W-:Y:S01]  /*7fe0*/  FFMA R16, R133.reuse, R135, R16 ;  /* 0x0000008785107223 */ /* 0x040fe20000000010 */
[----:B------:R-:W-:Y:S01]  /*7ff0*/  SHF.L.U32 R135, R162, 0x10, RZ ;  /* 0x00000010a2877819 */ /* 0x000fe200000006ff */
[----:B------:R-:W-:Y:S01]  /*8000*/  FFMA R17, R133, R136, R17 ;  /* 0x0000008885117223 */ /* 0x000fe20000000011 */
[----:B------:R-:W-:Y:S01]  /*8010*/  LOP3.LUT R136, R159, 0xffff0000, RZ, 0xc0, !PT ;  /* 0xffff00009f887812 */ /* 0x000fe200078ec0ff */
[----:B------:R-:W-:Y:S01]  /*8020*/  FFMA R18, R133, R132, R18 ;  /* 0x0000008485127223 */ /* 0x000fe20000000012 */
[----:B------:R-:W-:Y:S01]  /*8030*/  SHF.L.U32 R132, R161, 0x10, RZ ;  /* 0x00000010a1847819 */ /* 0x000fe200000006ff */
[----:B------:R-:W-:Y:S01]  /*8040*/  FFMA R19, R133, R134, R19 ;  /* 0x0000008685137223 */ /* 0x000fe20000000013 */
[----:B------:R-:W-:Y:S01]  /*8050*/  LOP3.LUT R134, R161, 0xffff0000, RZ, 0xc0, !PT ;  /* 0xffff0000a1867812 */ /* 0x000fe200078ec0ff */
[C---:B------:R-:W-:Y:S01]  /*8060*/  FMUL R20, R130.reuse, R42 ;  /* 0x0000002a82147220 */ /* 0x040fe20000400000 */
[----:B------:R-:W-:Y:S01]  /*8070*/  F2FP.BF16.F32.PACK_AB R211, R17, R16 ;  /* 0x0000001011d3723e */ /* 0x000fe200000010ff */
[C---:B------:R-:W-:Y:S01]  /*8080*/  FMUL R21, R130.reuse, R43 ;  /* 0x0000002b82157220 */ /* 0x040fe20000400000 */
[----:B------:R-:W-:Y:S01]  /*8090*/  FMUL R22, R130, R44 ;  /* 0x0000002c82167220 */ /* 0x000fe20000400000 */
[C---:B------:R-:W-:Y:S01]  /*80a0*/  FFMA R20, R133.reuse, R132, R20 ;  /* 0x0000008485147223 */ /* 0x040fe20000000014 */
[----:B------:R-:W-:Y:S01]  /*80b0*/  LOP3.LUT R132, R162, 0xffff0000, RZ, 0xc0, !PT ;  /* 0xffff0000a2847812 */ /* 0x000fe200078ec0ff */
[----:B------:R-:W-:Y:S01]  /*80c0*/  FFMA R21, R133, R134, R21 ;  /* 0x0000008685157223 */ /* 0x000fe20000000015 */
[----:B------:R-:W-:Y:S01]  /*80d0*/  LOP3.LUT R134, R163, 0xffff0000, RZ, 0xc0, !PT ;  /* 0xffff0000a3867812 */ /* 0x000fe200078ec0ff */
[----:B------:R-:W-:Y:S01]  /*80e0*/  FFMA R22, R133, R135, R22 ;  /* 0x0000008785167223 */ /* 0x000fe20000000016 */
[----:B------:R-:W-:Y:S01]  /*80f0*/  SHF.L.U32 R135, R163, 0x10, RZ ;  /* 0x00000010a3877819 */ /* 0x000fe200000006ff */
[C---:B------:R-:W-:Y:S01]  /*8100*/  FMUL R23, R130.reuse, R45 ;  /* 0x0000002d82177220 */ /* 0x040fe20000400000 */
[C---:B------:R-:W-:Y:S01]  /*8110*/  FMUL R88, R130.reuse, R46 ;  /* 0x0000002e82587220 */ /* 0x040fe20000400000 */
[C---:B------:R-:W-:Y:S01]  /*8120*/  FMUL R89, R130.reuse, R47 ;  /* 0x0000002f82597220 */ /* 0x040fe20000400000 */
[----:B------:R-:W-:Y:S01]  /*8130*/  FMUL R90, R130, R48 ;  /* 0x00000030825a7220 */ /* 0x000fe20000400000 */
[C---:B------:R-:W-:Y:S01]  /*8140*/  FFMA R23, R133.reuse, R132, R23 ;  /* 0x0000008485177223 */ /* 0x040fe20000000017 */
[C---:B------:R-:W-:Y:S01]  /*8150*/  SHF.L.U32 R132, R156.reuse, 0x10, RZ ;  /* 0x000000109c847819 */ /* 0x040fe200000006ff */
[----:B------:R-:W-:Y:S01]  /*8160*/  FFMA R88, R133, R135, R88 ;  /* 0x0000008785587223 */ /* 0x000fe20000000058 */
[----:B------:R-:W-:Y:S01]  /*8170*/  SHF.L.U32 R135, R159, 0x10, RZ ;  /* 0x000000109f877819 */ /* 0x000fe200000006ff */
[C---:B------:R-:W-:Y:S01]  /*8180*/  FFMA R89, R133.reuse, R134, R89 ;  /* 0x0000008685597223 */ /* 0x040fe20000000059 */
[----:B------:R-:W-:Y:S01]  /*8190*/  LOP3.LUT R134, R156, 0xffff0000, RZ, 0xc0, !PT ;  /* 0xffff00009c867812 */ /* 0x000fe200078ec0ff */
[C---:B------:R-:W-:Y:S01]  /*81a0*/  FMUL R91, R130.reuse, R49 ;  /* 0x00000031825b7220 */ /* 0x040fe20000400000 */
[----:B------:R-:W-:Y:S01]  /*81b0*/  FFMA R90, R133, R132, R90 ;  /* 0x00000084855a7223 */ /* 0x000fe2000000005a */
[----:B------:R-:W-:Y:S01]  /*81c0*/  SHF.L.U32 R132, R157, 0x10, RZ ;  /* 0x000000109d847819 */ /* 0x000fe200000006ff */
[C---:B------:R-:W-:Y:S01]  /*81d0*/  FMUL R92, R130.reuse, R50 ;  /* 0x00000032825c7220 */ /* 0x040fe20000400000 */
[----:B------:R-:W-:Y:S01]  /*81e0*/  FFMA R91, R133, R134, R91 ;  /* 0x00000086855b7223 */ /* 0x000fe2000000005b */
[----:B------:R-:W-:Y:S01]  /*81f0*/  LOP3.LUT R134, R157, 0xffff0000, RZ, 0xc0, !PT ;  /* 0xffff00009d867812 */ /* 0x000fe200078ec0ff */
[----:B------:R-:W-:Y:S01]  /*8200*/  FMUL R93, R130, R51 ;  /* 0x00000033825d7220 */ /* 0x000fe20000400000 */
[----:B------:R1:W-:Y:S01]  /*8210*/  @!P0 STS.128 [R191], R204 ;  /* 0x000000ccbf008388 */ /* 0x0003e20000000c00 */
[C---:B------:R-:W-:Y:S01]  /*8220*/  FFMA R92, R133.reuse, R132, R92 ;  /* 0x00000084855c7223 */ /* 0x040fe2000000005c */
[----:B------:R-:W-:Y:S01]  /*8230*/  SHF.L.U32 R132, R158, 0x10, RZ ;  /* 0x000000109e847819 */ /* 0x000fe200000006ff */
[----:B------:R-:W-:Y:S01]  /*8240*/  FMUL R94, R130, R52 ;  /* 0x00000034825e7220 */ /* 0x000fe20000400000 */
[C---:B------:R-:W-:Y:S01]  /*8250*/  FFMA R93, R133.reuse, R134, R93 ;  /* 0x00000086855d7223 */ /* 0x040fe2000000005d */
[----:B------:R-:W-:Y:S01]  /*8260*/  LOP3.LUT R134, R158, 0xffff0000, RZ, 0xc0, !PT ;  /* 0xffff00009e867812 */ /* 0x000fe200078ec0ff */
[----:B------:R-:W-:Y:S01]  /*8270*/  FMUL R95, R130, R53 ;  /* 0x00000035825f7220 */ /* 0x000fe20000400000 */
[C---:B------:R-:W-:Y:S01]  /*8280*/  FFMA R94, R133.reuse, R132, R94 ;  /* 0x00000084855e7223 */ /* 0x040fe2000000005e */
[----:B------:R-:W-:Y:S01]  /*8290*/  SHF.L.U32 R132, R152, 0x10, RZ ;  /* 0x0000001098847819 */ /* 0x000fe200000006ff */
[C---:B------:R-:W-:Y:S01]  /*82a0*/  FMUL R96, R130.reuse, R54 ;  /* 0x0000003682607220 */ /* 0x040fe20000400000 */
[C---:B------:R-:W-:Y:S01]  /*82b0*/  FMUL R97, R130.reuse, R55 ;  /* 0x0000003782617220 */ /* 0x040fe20000400000 */
[----:B------:R3:W-:Y:S01]  /*82c0*/  @!P0 STS.128 [R199+0x10], R208 ;  /* 0x000010d0c7008388 */ /* 0x0007e20000000c00 */
[----:B------:R-:W-:Y:S01]  /*82d0*/  FMUL R98, R130, R56 ;  /* 0x0000003882627220 */ /* 0x000fe20000400000 */
[C---:B------:R-:W-:Y:S01]  /*82e0*/  FFMA R95, R133.reuse, R134, R95 ;  /* 0x00000086855f7223 */ /* 0x040fe2000000005f */
[----:B------:R-:W-:Y:S01]  /*82f0*/  LOP3.LUT R134, R154, 0xffff0000, RZ, 0xc0, !PT ;  /* 0xffff00009a867812 */ /* 0x000fe200078ec0ff */
[----:B------:R-:W-:Y:S01]  /*8300*/  FFMA R96, R133, R135, R96 ;  /* 0x0000008785607223 */ /* 0x000fe20000000060 */
[----:B------:R-:W-:Y:S01]  /*8310*/  SHF.L.U32 R135, R153, 0x10, RZ ;  /* 0x0000001099877819 */ /* 0x000fe200000006ff */
[----:B------:R-:W-:Y:S01]  /*8320*/  FFMA R97, R133, R136, R97 ;  /* 0x0000008885617223 */ /* 0x000fe20000000061 */
[----:B------:R-:W-:Y:S01]  /*8330*/  LOP3.LUT R136, R145, 0xffff0000, RZ, 0xc0, !PT ;  /* 0xffff000091887812 */ /* 0x000fe200078ec0ff */
[C---:B------:R-:W-:Y:S01]  /*8340*/  FFMA R98, R133.reuse, R132, R98 ;  /* 0x0000008485627223 */ /* 0x040fe20000000062 */
[----:B------:R-:W-:Y:S01]  /*8350*/  LOP3.LUT R132, R152, 0xffff0000, RZ, 0xc0, !PT ;  /* 0xffff000098847812 */ /* 0x000fe200078ec0ff */
[C---:B------:R-:W-:Y:S01]  /*8360*/  FMUL R99, R130.reuse, R57 ;  /* 0x0000003982637220 */ /* 0x040fe20000400000 */
[C---:B------:R-:W-:Y:S01]  /*8370*/  FMUL R100, R130.reuse, R58 ;  /* 0x0000003a82647220 */ /* 0x040fe20000400000 */
[C---:B------:R-:W-:Y:S01]  /*8380*/  FMUL R101, R130.reuse, R59 ;  /* 0x0000003b82657220 */ /* 0x040fe20000400000 */
[----:B------:R-:W-:Y:S01]  /*8390*/  FMUL R102, R130, R60 ;  /* 0x0000003c82667220 */ /* 0x000fe20000400000 */
[----:B------:R-:W-:Y:S01]  /*83a0*/  FFMA R99, R133, R132, R99 ;  /* 0x0000008485637223 */ /* 0x000fe20000000063 */
[----:B------:R-:W-:Y:S01]  /*83b0*/  LOP3.LUT R132, R153, 0xffff0000, RZ, 0xc0, !PT ;  /* 0xffff000099847812 */ /* 0x000fe200078ec0ff */
[----:B------:R-:W-:Y:S01]  /*83c0*/  FFMA R100, R133, R135, R100 ;  /* 0x0000008785647223 */ /* 0x000fe20000000064 */
[----:B------:R-:W-:Y:S01]  /*83d0*/  SHF.L.U32 R135, R154, 0x10, RZ ;  /* 0x000000109a877819 */ /* 0x000fe200000006ff */
[C---:B------:R-:W-:Y:S01]  /*83e0*/  FMUL R103, R130.reuse, R61 ;  /* 0x0000003d82677220 */ /* 0x040fe20000400000 */
[C---:B------:R-:W-:Y:S01]  /*83f0*/  FMUL R104, R130.reuse, R62 ;  /* 0x0000003e82687220 */ /* 0x040fe20000400000 */
[----:B-1----:R-:W-:Y:S01]  /*8400*/  F2FP.BF16.F32.PACK_AB R204, R19, R18 ;  /* 0x0000001213cc723e */ /* 0x002fe200000010ff */
[----:B------:R-:W-:Y:S01]  /*8410*/  FFMA R101, R133, R132, R101 ;  /* 0x0000008485657223 */ /* 0x000fe20000000065 */
[----:B------:R-:W-:Y:S01]  /*8420*/  SHF.L.U32 R132, R155, 0x10, RZ ;  /* 0x000000109b847819 */ /* 0x000fe200000006ff */
[----:B------:R-:W-:Y:S01]  /*8430*/  FFMA R102, R133, R135, R102 ;  /* 0x0000008785667223 */ /* 0x000fe20000000066 */
[----:B------:R-:W-:Y:S01]  /*8440*/  F2FP.BF16.F32.PACK_AB R205, R21, R20 ;  /* 0x0000001415cd723e */ /* 0x000fe200000010ff */
[----:B------:R-:W-:Y:S01]  /*8450*/  FFMA R103, R133, R134, R103 ;  /* 0x0000008685677223 */ /* 0x000fe20000000067 */
[----:B------:R-:W-:Y:S01]  /*8460*/  LOP3.LUT R134, R155, 0xffff0000, RZ, 0xc0, !PT ;  /* 0xffff00009b867812 */ /* 0x000fe200078ec0ff */
[----:B------:R-:W-:Y:S01]  /*8470*/  FMUL R105, R130, R63 ;  /* 0x0000003f82697220 */ /* 0x000fe20000400000 */
[----:B------:R-:W-:Y:S01]  /*8480*/  F2FP.BF16.F32.PACK_AB R206, R23, R22 ;  /* 0x0000001617ce723e */ /* 0x000fe200000010ff */
[----:B------:R-:W-:Y:S01]  /*8490*/  FFMA R104, R133, R132, R104 ;  /* 0x0000008485687223 */ /* 0x000fe20000000068 */
[----:B------:R-:W-:Y:S01]  /*84a0*/  F2FP.BF16.F32.PACK_AB R207, R89, R88 ;  /* 0x0000005859cf723e */ /* 0x000fe200000010ff */
[----:B------:R-:W-:Y:S01]  /*84b0*/  FFMA R105, R133, R134, R105 ;  /* 0x0000008685697223 */ /* 0x000fe20000000069 */
[----:B------:R-:W-:Y:S01]  /*84c0*/  SHF.L.U32 R132, R148, 0x10, RZ ;  /* 0x0000001094847819 */ /* 0x000fe200000006ff */
[----:B------:R-:W-:Y:S01]  /*84d0*/  FMUL R106, R130, R64 ;  /* 0x00000040826a7220 */ /* 0x000fe20000400000 */
[----:B------:R-:W-:Y:S01]  /*84e0*/  LOP3.LUT R134, R148, 0xffff0000, RZ, 0xc0, !PT ;  /* 0xffff000094867812 */ /* 0x000fe200078ec0ff */
[----:B------:R1:W-:Y:S01]  /*84f0*/  @!P0 STS.128 [R197+0x20], R204 ;  /* 0x000020ccc5008388 */ /* 0x0003e20000000c00 */
[----:B------:R-:W-:Y:S01]  /*8500*/  SHF.L.U32 R135, R149, 0x10, RZ ;  /* 0x0000001095877819 */ /* 0x000fe200000006ff */
[C---:B------:R-:W-:Y:S01]  /*8510*/  FMUL R107, R130.reuse, R65 ;  /* 0x00000041826b7220 */ /* 0x040fe20000400000 */
[----:B---3--:R-:W-:Y:S01]  /*8520*/  F2FP.BF16.F32.PACK_AB R208, R91, R90 ;  /* 0x0000005a5bd0723e */ /* 0x008fe200000010ff */
[C---:B------:R-:W-:Y:S01]  /*8530*/  FMUL R108, R130.reuse, R66 ;  /* 0x00000042826c7220 */ /* 0x040fe20000400000 */
[----:B------:R-:W-:Y:S01]  /*8540*/  F2FP.BF16.F32.PACK_AB R209, R93, R92 ;  /* 0x0000005c5dd1723e */ /* 0x000fe200000010ff */
[----:B------:R-:W-:Y:S01]  /*8550*/  FFMA R106, R133, R132, R106 ;  /* 0x00000084856a7223 */ /* 0x000fe2000000006a */
[----:B------:R-:W-:Y:S01]  /*8560*/  F2FP.BF16.F32.PACK_AB R210, R95, R94 ;  /* 0x0000005e5fd2723e */ /* 0x000fe200000010ff */
[----:B------:R-:W-:Y:S01]  /*8570*/  FFMA R107, R133, R134, R107 ;  /* 0x00000086856b7223 */ /* 0x000fe2000000006b */
[----:B------:R-:W-:Y:S01]  /*8580*/  F2FP.BF16.F32.PACK_AB R211, R97, R96 ;  /* 0x0000006061d3723e */ /* 0x000fe200000010ff */
[----:B------:R-:W-:Y:S01]  /*8590*/  FFMA R108, R133, R135, R108 ;  /* 0x00000087856c7223 */ /* 0x000fe2000000006c */
[----:B------:R-:W-:Y:S01]  /*85a0*/  LOP3.LUT R132, R149, 0xffff0000, RZ, 0xc0, !PT ;  /* 0xffff000095847812 */ /* 0x000fe200078ec0ff */
[----:B------:R-:W-:Y:S01]  /*85b0*/  FMUL R109, R130, R67 ;  /* 0x00000043826d7220 */ /* 0x000fe20000400000 */
[C---:B------:R-:W-:Y:S01]  /*85c0*/  SHF.L.U32 R135, R150.reuse, 0x10, RZ ;  /* 0x0000001096877819 */ /* 0x040fe200000006ff */
[----:B------:R3:W-:Y:S01]  /*85d0*/  @!P0 STS.128 [R196+0x10], R208 ;  /* 0x000010d0c4008388 */ /* 0x0007e20000000c00 */
[----:B------:R-:W-:Y:S01]  /*85e0*/  LOP3.LUT R134, R150, 0xffff0000, RZ, 0xc0, !PT ;  /* 0xffff000096867812 */ /* 0x000fe200078ec0ff */
[C---:B------:R-:W-:Y:S01]  /*85f0*/  FMUL R110, R130.reuse, R68 ;  /* 0x00000044826e7220 */ /* 0x040fe20000400000 */
[C---:B------:R-:W-:Y:S01]  /*8600*/  FMUL R111, R130.reuse, R69 ;  /* 0x00000045826f7220 */ /* 0x040fe20000400000 */
[----:B------:R-:W-:Y:S01]  /*8610*/  FFMA R109, R133, R132, R109 ;  /* 0x00000084856d7223 */ /* 0x000fe2000000006d */
[----:B------:R-:W-:Y:S01]  /*8620*/  SHF.L.U32 R132, R151, 0x10, RZ ;  /* 0x0000001097847819 */ /* 0x000fe200000006ff */
[----:B------:R-:W-:Y:S01]  /*8630*/  FFMA R110, R133, R135, R110 ;  /* 0x00000087856e7223 */ /* 0x000fe2000000006e */
[----:B------:R-:W-:Y:S01]  /*8640*/  SHF.L.U32 R135, R141, 0x10, RZ ;  /* 0x000000108d877819 */ /* 0x000fe200000006ff */
[----:B------:R-:W-:Y:S01]  /*8650*/  FFMA R111, R133, R134, R111 ;  /* 0x00000086856f7223 */ /* 0x000fe2000000006f */
[----:B------:R-:W-:Y:S01]  /*8660*/  LOP3.LUT R134, R151, 0xffff0000, RZ, 0xc0, !PT ;  /* 0xffff000097867812 */ /* 0x000fe200078ec0ff */
[C---:B------:R-:W-:Y:S01]  /*8670*/  FMUL R112, R130.reuse, R70 ;  /* 0x0000004682707220 */ /* 0x040fe20000400000 */
[C---:B------:R-:W-:Y:S01]  /*8680*/  FMUL R113, R130.reuse, R71 ;  /* 0x0000004782717220 */ /* 0x040fe20000400000 */
[C---:B------:R-:W-:Y:S01]  /*8690*/  FMUL R114, R130.reuse, R72 ;  /* 0x0000004882727220 */ /* 0x040fe20000400000 */
[----:B------:R-:W-:Y:S01]  /*86a0*/  FMUL R115, R130, R73 ;  /* 0x0000004982737220 */ /* 0x000fe20000400000 */
[C---:B------:R-:W-:Y:S01]  /*86b0*/  FFMA R112, R133.reuse, R132, R112 ;  /* 0x0000008485707223 */ /* 0x040fe20000000070 */
[C---:B------:R-:W-:Y:S01]  /*86c0*/  SHF.L.U32 R132, R140.reuse, 0x10, RZ ;  /* 0x000000108c847819 */ /* 0x040fe200000006ff */
[----:B------:R-:W-:Y:S01]  /*86d0*/  FFMA R113, R133, R134, R113 ;  /* 0x0000008685717223 */ /* 0x000fe20000000071 */
[----:B------:R-:W-:Y:S01]  /*86e0*/  LOP3.LUT R134, R140, 0xffff0000, RZ, 0xc0, !PT ;  /* 0xffff00008c867812 */ /* 0x000fe200078ec0ff */
[----:B------:R-:W-:Y:S01]  /*86f0*/  FMUL R116, R130, R74 ;  /* 0x0000004a82747220 */ /* 0x000fe20000400000 */
[----:B-1----:R-:W-:Y:S01]  /*8700*/  F2FP.BF16.F32.PACK_AB R204, R99, R98 ;  /* 0x0000006263cc723e */ /* 0x002fe200000010ff */
[----:B------:R-:W-:Y:S01]  /*8710*/  FFMA R114, R133, R132, R114 ;  /* 0x0000008485727223 */ /* 0x000fe20000000072 */
[----:B------:R-:W-:Y:S01]  /*8720*/  LOP3.LUT R132, R141, 0xffff0000, RZ, 0xc0, !PT ;  /* 0xffff00008d847812 */ /* 0x000fe200078ec0ff */
[C---:B------:R-:W-:Y:S01]  /*8730*/  FFMA R115, R133.reuse, R134, R115 ;  /* 0x0000008685737223 */ /* 0x040fe20000000073 */
[C---:B------:R-:W-:Y:S01]  /*8740*/  LOP3.LUT R134, R142.reuse, 0xffff0000, RZ, 0xc0, !PT ;  /* 0xffff00008e867812 */ /* 0x040fe200078ec0ff */
[----:B------:R-:W-:Y:S01]  /*8750*/  FFMA R116, R133, R135, R116 ;  /* 0x0000008785747223 */ /* 0x000fe20000000074 */
[----:B------:R-:W-:Y:S01]  /*8760*/  SHF.L.U32 R135, R142, 0x10, RZ ;  /* 0x000000108e877819 */ /* 0x000fe200000006ff */
[C---:B------:R-:W-:Y:S01]  /*8770*/  FMUL R117, R130.reuse, R75 ;  /* 0x0000004b82757220 */ /* 0x040fe20000400000 */
[----:B------:R-:W-:Y:S01]  /*8780*/  F2FP.BF16.F32.PACK_AB R205, R101, R100 ;  /* 0x0000006465cd723e */ /* 0x000fe200000010ff */
[C---:B------:R-:W-:Y:S01]  /*8790*/  FMUL R118, R130.reuse, R76 ;  /* 0x0000004c82767220 */ /* 0x040fe20000400000 */
[----:B------:R-:W-:Y:S01]  /*87a0*/  F2FP.BF16.F32.PACK_AB R206, R103, R102 ;  /* 0x0000006667ce723e */ /* 0x000fe200000010ff */
[C---:B------:R-:W-:Y:S01]  /*87b0*/  FMUL R119, R130.reuse, R77 ;  /* 0x0000004d82777220 */ /* 0x040fe20000400000 */
[C---:B------:R-:W-:Y:S01]  /*87c0*/  FFMA R117, R133.reuse, R132, R117 ;  /* 0x0000008485757223 */ /* 0x040fe20000000075 */
[----:B------:R-:W-:Y:S01]  /*87d0*/  FFMA R118, R133, R135, R118 ;  /* 0x0000008785767223 */ /* 0x000fe20000000076 */
[----:B------:R-:W-:Y:S01]  /*87e0*/  SHF.L.U32 R132, R143, 0x10, RZ ;  /* 0x000000108f847819 */ /* 0x000fe200000006ff */
[----:B------:R-:W-:Y:S01]  /*87f0*/  FFMA R119, R133, R134, R119 ;  /* 0x0000008685777223 */ /* 0x000fe20000000077 */
[----:B------:R-:W-:Y:S01]  /*8800*/  F2FP.BF16.F32.PACK_AB R207, R105, R104 ;  /* 0x0000006869cf723e */ /* 0x000fe200000010ff */
[C---:B------:R-:W-:Y:S01]  /*8810*/  FMUL R120, R130.reuse, R78 ;  /* 0x0000004e82787220 */ /* 0x040fe20000400000 */
[----:B------:R-:W-:Y:S01]  /*8820*/  LOP3.LUT R134, R143, 0xffff0000, RZ, 0xc0, !PT ;  /* 0xffff00008f867812 */ /* 0x000fe200078ec0ff */
[----:B------:R-:W-:Y:S01]  /*8830*/  FMUL R121, R130, R79 ;  /* 0x0000004f82797220 */ /* 0x000fe20000400000 */
[----:B---3--:R-:W-:Y:S01]  /*8840*/  F2FP.BF16.F32.PACK_AB R208, R107, R106 ;  /* 0x0000006a6bd0723e */ /* 0x008fe200000010ff */
[----:B------:R1:W-:Y:S01]  /*8850*/  @!P0 STS.128 [R191+0x1000], R204 ;  /* 0x001000ccbf008388 */ /* 0x0003e20000000c00 */
[C---:B------:R-:W-:Y:S01]  /*8860*/  FFMA R120, R133.reuse, R132, R120 ;  /* 0x0000008485787223 */ /* 0x040fe20000000078 */
[----:B------:R-:W-:Y:S01]  /*8870*/  FFMA R121, R133, R134, R121 ;  /* 0x0000008685797223 */ /* 0x000fe20000000079 */
[----:B------:R-:W-:Y:S01]  /*8880*/  SHF.L.U32 R132, R144, 0x10, RZ ;  /* 0x0000001090847819 */ /* 0x000fe200000006ff */
[----:B------:R-:W-:Y:S01]  /*8890*/  FMUL R122, R130, R80 ;  /* 0x00000050827a7220 */ /* 0x000fe20000400000 */
[----:B------:R-:W-:Y:S01]  /*88a0*/  LOP3.LUT R134, R144, 0xffff0000, RZ, 0xc0, !PT ;  /* 0xffff000090867812 */ /* 0x000fe200078ec0ff */
[C---:B------:R-:W-:Y:S01]  /*88b0*/  FMUL R123, R130.reuse, R81 ;  /* 0x00000051827b7220 */ /* 0x040fe20000400000 */
[----:B------:R-:W-:Y:S01]  /*88c0*/  SHF.L.U32 R135, R145, 0x10, RZ ;  /* 0x0000001091877819 */ /* 0x000fe200000006ff */
[C---:B------:R-:W-:Y:S01]  /*88d0*/  FMUL R124, R130.reuse, R82 ;  /* 0x00000052827c7220 */ /* 0x040fe20000400000 */
[----:B------:R-:W-:Y:S01]  /*88e0*/  F2FP.BF16.F32.PACK_AB R209, R109, R108 ;  /* 0x0000006c6dd1723e */ /* 0x000fe200000010ff */
[----:B------:R-:W-:Y:S01]  /*88f0*/  FMUL R125, R130, R83 ;  /* 0x00000053827d7220 */ /* 0x000fe20000400000 */
[----:B------:R-:W-:Y:S01]  /*8900*/  F2FP.BF16.F32.PACK_AB R210, R111, R110 ;  /* 0x0000006e6fd2723e */ /* 0x000fe200000010ff */
[----:B------:R-:W-:Y:S01]  /*8910*/  FFMA R122, R133, R132, R122 ;  /* 0x00000084857a7223 */ /* 0x000fe2000000007a */
[----:B------:R-:W-:Y:S01]  /*8920*/  F2FP.BF16.F32.PACK_AB R211, R113, R112 ;  /* 0x0000007071d3723e */ /* 0x000fe200000010ff */
[C---:B------:R-:W-:Y:S01]  /*8930*/  FFMA R123, R133.reuse, R134, R123 ;  /* 0x00000086857b7223 */ /* 0x040fe2000000007b */
[----:B------:R-:W-:Y:S01]  /*8940*/  SHF.L.U32 R132, R146, 0x10, RZ ;  /* 0x0000001092847819 */ /* 0x000fe200000006ff */
[C---:B------:R-:W-:Y:S01]  /*8950*/  FFMA R124, R133.reuse, R135, R124 ;  /* 0x00000087857c7223 */ /* 0x040fe2000000007c */
[----:B------:R-:W-:Y:S01]  /*8960*/  FMUL R126, R130, R84 ;  /* 0x00000054827e7220 */ /* 0x000fe20000400000 */
[----:B------:R1:W-:Y:S01]  /*8970*/  @!P0 STS.128 [R199+0x1010], R208 ;  /* 0x001010d0c7008388 */ /* 0x0003e20000000c00 */
[----:B------:R-:W-:Y:S01]  /*8980*/  LOP3.LUT R134, R146, 0xffff0000, RZ, 0xc0, !PT ;  /* 0xffff000092867812 */ /* 0x000fe200078ec0ff */
[----:B------:R-:W-:Y:S01]  /*8990*/  FFMA R125, R133, R136, R125 ;  /* 0x00000088857d7223 */ /* 0x000fe2000000007d */
[C---:B------:R-:W-:Y:S01]  /*89a0*/  FMUL R127, R130.reuse, R85 ;  /* 0x00000055827f7220 */ /* 0x040fe20000400000 */
[C---:B------:R-:W-:Y:S01]  /*89b0*/  SHF.L.U32 R135, R147.reuse, 0x10, RZ ;  /* 0x0000001093877819 */ /* 0x040fe200000006ff */
[C---:B------:R-:W-:Y:S01]  /*89c0*/  FMUL R128, R130.reuse, R86 ;  /* 0x0000005682807220 */ /* 0x040fe20000400000 */
[----:B------:R-:W-:Y:S01]  /*89d0*/  LOP3.LUT R136, R147, 0xffff0000, RZ, 0xc0, !PT ;  /* 0xffff000093887812 */ /* 0x000fe200078ec0ff */
[----:B------:R-:W-:Y:S01]  /*89e0*/  FMUL R129, R130, R87 ;  /* 0x0000005782817220 */ /* 0x000fe20000400000 */
[----:B------:R-:W-:Y:S01]  /*89f0*/  F2FP.BF16.F32.PACK_AB R212, R115, R114 ;  /* 0x0000007273d4723e */ /* 0x000fe200000010ff */
[----:B------:R-:W-:Y:S01]  /*8a00*/  FFMA R126, R133, R132, R126 ;  /* 0x00000084857e7223 */ /* 0x000fe2000000007e */
[----:B------:R-:W-:Y:S01]  /*8a10*/  F2FP.BF16.F32.PACK_AB R213, R117, R116 ;  /* 0x0000007475d5723e */ /* 0x000fe200000010ff */
[----:B------:R-:W-:Y:S01]  /*8a20*/  FFMA R127, R133, R134, R127 ;  /* 0x00000086857f7223 */ /* 0x000fe2000000007f */
[----:B------:R-:W-:Y:S01]  /*8a30*/  F2FP.BF16.F32.PACK_AB R214, R119, R118 ;  /* 0x0000007677d6723e */ /* 0x000fe200000010ff */
[----:B------:R-:W-:Y:S01]  /*8a40*/  FFMA R128, R133, R135, R128 ;  /* 0x0000008785807223 */ /* 0x000fe20000000080 */
[----:B------:R-:W-:Y:S01]  /*8a50*/  F2FP.BF16.F32.PACK_AB R215, R121, R120 ;  /* 0x0000007879d7723e */ /* 0x000fe200000010ff */
[----:B------:R-:W-:Y:S01]  /*8a60*/  FFMA R129, R133, R136, R129 ;  /* 0x0000008885817223 */ /* 0x000fe20000000081 */
[----:B------:R-:W-:Y:S02]  /*8a70*/  F2FP.BF16.F32.PACK_AB R216, R123, R122 ;  /* 0x0000007a7bd8723e */ /* 0x000fe400000010ff */
[----:B------:R-:W-:Y:S01]  /*8a80*/  F2FP.BF16.F32.PACK_AB R217, R125, R124 ;  /* 0x0000007c7dd9723e */ /* 0x000fe200000010ff */
[----:B------:R1:W-:Y:S01]  /*8a90*/  @!P0 STS.128 [R197+0x1020], R212 ;  /* 0x001020d4c5008388 */ /* 0x0003e20000000c00 */
[----:B------:R-:W-:Y:S02]  /*8aa0*/  F2FP.BF16.F32.PACK_AB R218, R127, R126 ;  /* 0x0000007e7fda723e */ /* 0x000fe400000010ff */
[----:B------:R-:W-:Y:S05]  /*8ab0*/  F2FP.BF16.F32.PACK_AB R219, R129, R128 ;  /* 0x0000008081db723e */ /* 0x000fea00000010ff */
[----:B------:R1:W-:Y:S01]  /*8ac0*/  @!P0 STS.128 [R196+0x1010], R216 ;  /* 0x001010d8c4008388 */ /* 0x0003e20000000c00 */
[----:B------:R-:W-:Y:S01]  /*8ad0*/  @!PT LDS RZ, [RZ] ;  /* 0x00000000fffff984 */ /* 0x000fe20000000800 */
[----:B------:R-:W-:Y:S01]  /*8ae0*/  @!PT LDS RZ, [RZ] ;  /* 0x00000000fffff984 */ /* 0x000fe20000000800 */
[----:B------:R-:W-:Y:S01]  /*8af0*/  @!PT LDS RZ, [RZ] ;  /* 0x00000000fffff984 */ /* 0x000fe20000000800 */
[----:B------:R-:W-:Y:S01]  /*8b00*/  @!PT LDS RZ, [RZ] ;  /* 0x00000000fffff984 */ /* 0x000fe20000000800 */
[----:B------:R3:W-:Y:S07]  /*8b10*/  MEMBAR.ALL.CTA ;  /* 0x0000000000007992 */ /* 0x0007ee0000008000 */
[----:B---3--:R-:W3:Y:S01]  /*8b20*/  FENCE.VIEW.ASYNC.S ;  /* 0x00000000000073c6 */ /* 0x008ee20000000000 */
[----:B------:R-:W-:Y:S05]  /*8b30*/  WARPSYNC.ALL ;  /* 0x0000000000007948 */ /* 0x000fea0003800000 */
[----:B------:R-:W-:Y:S01]  /*8b40*/  BSSY.RECONVERGENT B0, `(.L_x_114) ;  /* 0x0000012000007945 */ /* 0x000fe20003800200 */
[----:B---3--:R-:W-:Y:S06]  /*8b50*/  BAR.SYNC.DEFER_BLOCKING 0x1, 0x80 ;  /* 0x0042000000007b1d */ /* 0x008fec0000010000 */
[----:B------:R-:W-:Y:S05]  /*8b60*/  @P1 BRA `(.L_x_115) ;  /* 0x00000000003c1947 */ /* 0x000fea0003800000 */
[----:B------:R-:W-:Y:S01]  /*8b70*/  UIADD3 UR4, UPT, UPT, UR45, 0x200, URZ ;  /* 0x000002002d047890 */ /* 0x000fe2000fffe0ff */
[----:B------:R-:W-:Y:S01]  /*8b80*/  R2UR UR49, R202 ;  /* 0x00000000ca3172ca */ /* 0x000fe200000e0000 */
[----:B------:R-:W-:Y:S01]  /*8b90*/  UMOV UR51, UR44 ;  /* 0x0000002c00337c82 */ /* 0x000fe20008000000 */
[----:B------:R-:W-:Y:S01]  /*8ba0*/  UIADD3 UR8, UPT, UPT, UR45, 0x1200, URZ ;  /* 0x000012002d087890 */ /* 0x000fe2000fffe0ff */
[----:B------:R-:W-:Y:S02]  /*8bb0*/  UMOV UR10, UR50 ;  /* 0x00000032000a7c82 */ /* 0x000fe40008000000 */
[----:B------:R-:W-:Y:S01]  /*8bc0*/  IMAD.U32 R184, RZ, RZ, UR4 ;  /* 0x00000004ffb87e24 */ /* 0x000fe2000f8e00ff */
[----:B------:R-:W-:Y:S01]  /*8bd0*/  UIADD3 UR4, UP0, UPT, UR54, 0xa80, URZ ;  /* 0x00000a8036047890 */ /* 0x000fe2000ff1e0ff */
[----:B------:R-:W-:Y:S03]  /*8be0*/  UMOV UR11, UR44 ;  /* 0x0000002c000b7c82 */ /* 0x000fe60008000000 */
[----:B------:R-:W-:Y:S01]  /*8bf0*/  R2UR UR48, R184 ;  /* 0x00000000b83072ca */ /* 0x000fe200000e0000 */
[----:B------:R-:W-:Y:S02]  /*8c00*/  UIADD3.X UR5, UPT, UPT, URZ, UR55, URZ, UP0, !UPT ;  /* 0x00000037ff057290 */ /* 0x000fe400087fe4ff */
[----:B------:R-:W-:Y:S10]  /*8c10*/  UIADD3 UR9, UPT, UPT, UR49, 0x80, URZ ;  /* 0x0000008031097890 */ /* 0x000ff4000fffe0ff */
[----:B------:R3:W-:Y:S01]  /*8c20*/  UTMASTG.3D [UR48], [UR4] ;  /* 0x00000030040073b5 */ /* 0x0007e20008010000 */
[----:B------:R3:W-:Y:S01]  /*8c30*/  UTMASTG.3D [UR8], [UR4] ;  /* 0x00000008040073b5 */ /* 0x0007e20008010000 */
[----:B------:R0:W-:Y:S01]  /*8c40*/  UTMACMDFLUSH ;  /* 0x00000000000079b7 */ /* 0x0001e20000000000 */
[----:B---3--:R-:W-:Y:S04]  /*8c50*/  DEPBAR.LE SB0, 0x1 ;  /* 0x000080400000791a */ /* 0x008fe80000000000 */
.L_x_115:
[----:B------:R-:W-:Y:S05]  /*8c60*/  BSYNC.RECONVERGENT B0 ;  /* 0x0000000000007941 */ /* 0x000fea0003800200 */
.L_x_114:
[----:B------:R-:W-:Y:S01]  /*8c70*/  BAR.SYNC.DEFER_BLOCKING 0x1, 0x80 ;  /* 0x0042000000007b1d */ /* 0x000fe20000010000 */
[----:B------:R-:W-:Y:S01]  /*8c80*/  ISETP.NE.AND P1, PT, R195, RZ, PT ;  /* 0x000000ffc300720c */ /* 0x000fe20003f25270 */
[----:B------:R-:W-:Y:S01]  /*8c90*/  UISETP.NE.AND UP0, UPT, UR53, URZ, UPT ;  /* 0x000000ff3500728c */ /* 0x000fe2000bf05270 */
[----:B------:R-:W-:Y:S11]  /*8ca0*/  LEA R3, R138, UR45, 0x3 ;  /* 0x0000002d8a037c11 */ /* 0x000ff6000f8e18ff */
[----:B------:R-:W-:Y:S01]  /*8cb0*/  @P1 SHF.L.U32 R6, RZ, 0x1f, RZ ;  /* 0x0000001fff061819 */ /* 0x000fe200000006ff */
[----:B------:R-:W-:Y:S06]  /*8cc0*/  BRA.U !UP0, `(.L_x_116) ;  /* 0x0000000108247547 */ /* 0x000fec000b800000 */
[----:B------:R-:W3:Y:S01]  /*8cd0*/  S2R R0, SR_CgaCtaId ;  /* 0x0000000000007919 */ /* 0x000ee20000008800 */
[----:B------:R-:W-:Y:S01]  /*8ce0*/  IMAD.U32 R4, RZ, RZ, UR47 ;  /* 0x0000002fff047e24 */ /* 0x000fe2000f8e00ff */
[----:B------:R-:W-:Y:S04]  /*8cf0*/  UIADD3 UR4, UPT, UPT, UR47, 0x1, URZ ;  /* 0x000000012f047890 */ /* 0x000fe8000fffe0ff */
[----:B------:R-:W-:Y:S01]  /*8d00*/  @P1 LEA R4, R4, UR45, 0x3 ;  /* 0x0000002d04041c11 */ /* 0x000fe2000f8e18ff */
[----:B------:R-:W-:Y:S04]  /*8d10*/  UISETP.NE.AND UP0, UPT, UR4, 0x4, UPT ;  /* 0x000000040400788c */ /* 0x000fe8000bf05270 */
[----:B------:R-:W-:Y:S01]  /*8d20*/  @P1 VIADD R5, R4, 0x50 ;  /* 0x0000005004051836 */ /* 0x000fe20000000000 */
[----:B------:R-:W-:Y:S04]  /*8d30*/  USEL UR47, UR4, URZ, UP0 ;  /* 0x000000ff042f7287 */ /* 0x000fe80008000000 */
[----:B---3--:R-:W-:Y:S04]  /*8d40*/  @P1 PRMT R0, R0, 0x654, R5 ;  /* 0x0000065400001816 */ /* 0x008fe80000000005 */
[----:B------:R3:W-:Y:S04]  /*8d50*/  @P1 SYNCS.ARRIVE.TRANS64.RED.A1T0 RZ, [R0+URZ], RZ ;  /* 0x000000ff00ff19a7 */ /* 0x0007e800081004ff */
.L_x_116:
[----:B------:R-:W4:Y:S01]  /*8d60*/  @P1 SYNCS.PHASECHK.TRANS64.TRYWAIT P0, [R3+URZ+0x30], R6 ;  /* 0x00003006030015a7 */ /* 0x000f2200080011ff */
[----:B------:R-:W-:Y:S01]  /*8d70*/  BSSY B1, `(.L_x_117) ;  /* 0x0000019000017945 */ /* 0x000fe20003800000 */
[----:B----4-:R-:W-:Y:S03]  /*8d80*/  @P1 SEL R137, RZ, 0x1, !P0 ;  /* 0x00000001ff891807 */ /* 0x010fe60004000000 */
[----:B------:R-:W-:Y:S05]  /*8d90*/  @!P1 BRA `(.L_x_118) ;  /* 0x0000000000589947 */ /* 0x000fea0003800000 */
[----:B------:R-:W-:Y:S01]  /*8da0*/  ISETP.NE.AND P1, PT, R139, RZ, PT ;  /* 0x000000ff8b00720c */ /* 0x000fe20003f25270 */
[----:B------:R-:W-:Y:S01]  /*8db0*/  BSSY B0, `(.L_x_119) ;  /* 0x000000a000007945 */ /* 0x000fe20003800000 */
[----:B------:R-:W-:Y:S11]  /*8dc0*/  ISETP.NE.AND P0, PT, R137, RZ, PT ;  /* 0x000000ff8900720c */ /* 0x000ff60003f05270 */
[----:B------:R-:W-:Y:S04]  /*8dd0*/  @P1 IMAD R9, R138, 0x2000, R191 ;  /* 0x000020008a091824 */ /* 0x000fe800078e02bf */
[----:B------:R-:W-:Y:S01]  /*8de0*/  @P1 IMAD.IADD R7, R200, 0x1, R9 ;  /* 0x00000001c8071824 */ /* 0x000fe200078e0209 */
[----:B------:R-:W-:Y:S03]  /*8df0*/  @P1 IADD3 R5, PT, PT, R198, R9, RZ ;  /* 0x00000009c6051210 */ /* 0x000fe60007ffe0ff */
[----:B------:R-:W-:Y:S01]  /*8e00*/  @P1 IMAD.IADD R4, R190, 0x1, R7 ;  /* 0x00000001be041824 */ /* 0x000fe200078e0207 */
[----:B------:R-:W-:Y:S06]  /*8e10*/  @P0 BRA `(.L_x_120) ;  /* 0x00000000000c0947 */ /* 0x000fec0003800000 */
[----:B---3--:R-:W-:Y:S04]  /*8e20*/  SHF.L.U32 R0, RZ, 0x1f, RZ ;  /* 0x0000001fff007819 */ /* 0x008fe800000006ff */
[----:B------:R-:W3:Y:S02]  /*8e30*/  SYNCS.PHASECHK.TRANS64.TRYWAIT P0, [R3+URZ+0x30], R0 ;  /* 0x00003000030075a7 */ /* 0x000ee400080011ff */
[----:B---3--:R-:W-:Y:S05]  /*8e40*/  @!P0 BRA `(.L_x_121) ;  /* 0x000000a800288947 */ /* 0x008fea0003800000 */
.L_x_120:
[----:B------:R-:W-:Y:S05]  /*8e50*/  BSYNC B0 ;  /* 0x0000000000007941 */ /* 0x000fea0003800000 */
.L_x_119:
[----:B------:R-:W-:Y:S02]  /*8e60*/  ISETP.NE.AND P0, PT, R139, RZ, PT ;  /* 0x000000ff8b00720c */ /* 0x000fe40003f05270 */
[----:B------:R-:W-:Y:S11]  /*8e70*/  IADD3 R138, PT, PT, R138, 0x1, RZ ;  /* 0x000000018a8a7810 */ /* 0x000ff60007ffe0ff */
[----:B------:R4:W1:Y:S04]  /*8e80*/  @P0 LDS.128 R160, [R5+0x20] ;  /* 0x0000200005a00984 */ /* 0x0008680000000c00 */
[----:B------:R4:W1:Y:S04]  /*8e90*/  @P0 LDS.128 R140, [R5+0x1020] ;  /* 0x00102000058c0984 */ /* 0x0008680000000c00 */
[----:B------:R4:W1:Y:S04]  /*8ea0*/  @P0 LDS.128 R168, [R9] ;  /* 0x0000000009a80984 */ /* 0x0008680000000c00 */
[----:B------:R4:W1:Y:S04]  /*8eb0*/  @P0 LDS.128 R152, [R9+0x1000] ;  /* 0x0010000009980984 */ /* 0x0008680000000c00 */
[----:B------:R4:W1:Y:S04]  /*8ec0*/  @P0 LDS.128 R164, [R7+0x10] ;  /* 0x0000100007a40984 */ /* 0x0008680000000c00 */
[----:B------:R4:W1:Y:S04]  /*8ed0*/  @P0 LDS.128 R148, [R7+0x1010] ;  /* 0x0010100007940984 */ /* 0x0008680000000c00 */
[----:B------:R4:W1:Y:S04]  /*8ee0*/  @P0 LDS.128 R156, [R4+0x10] ;  /* 0x00001000049c0984 */ /* 0x0008680000000c00 */
[----:B------:R4:W1:Y:S02]  /*8ef0*/  @P0 LDS.128 R144, [R4+0x1010] ;  /* 0x0010100004900984 */ /* 0x0008640000000c00 */
.L_x_118:
[----:B------:R-:W-:Y:S05]  /*8f00*/  BSYNC B1 ;  /* 0x0000000000017941 */ /* 0x000fea0003800000 */
.L_x_117:
[----:B------:R-:W-:Y:S05]  /*8f10*/  VIADD R201, R201, 0x400000 ;  /* 0x00400000c9c97836 */ /* 0x000fea0000000000 */
[----:B---3--:R-:W-:Y:S04]  /*8f20*/  SHF.R.U32.HI R0, RZ, 0x15, R201 ;  /* 0x00000015ff007819 */ /* 0x008fe800000116c9 */
[----:B------:R-:W-:Y:S04]  /*8f30*/  LOP3.LUT R17, R0, 0x3, RZ, 0xc0, !PT ;  /* 0x0000000300117812 */ /* 0x000fe800078ec0ff */
[----:B------:R-:W-:Y:S11]  /*8f40*/  ISETP.NE.AND P0, PT, R192, R17, PT ;  /* 0x00000011c000720c */ /* 0x000ff60003f05270 */
[----:B------:R-:W-:Y:S02]  /*8f50*/  @!UPT UIADD3 URZ, UPT, UPT, URZ, URZ, URZ ;  /* 0x000000fffffff290 */ /* 0x000fe4000fffe0ff */
[----:B------:R-:W-:Y:S05]  /*8f60*/  @P0 BRA `(.L_x_122) ;  /* 0x0000000000bc0947 */ /* 0x000fea0003800000 */
        /* <DEDUP_REMOVED lines=8> */
[----:B------:R-:W3:Y:S01]  /*8ff0*/  LDCU.64 UR6, c[0x4][0x78] ;  /* 0x01000f00ff0677ac */ /* 0x000ee20008000a00 */
[----:B------:R-:W1:Y:S01]  /*9000*/  LDC.64 R14, c[0x4][R15] ;  /* 0x010000000f0e7b82 */ /* 0x000e620000000a00 */
[----:B------:R-:W5:Y:S01]  /*9010*/  LDCU.64 UR4, c[0x4][0x10] ;  /* 0x01000200ff0477ac */ /* 0x000f620008000a00 */
[----:B----4-:R-:W-:Y:S01]  /*9020*/  MOV R5, UR9 ;  /* 0x0000000900057c02 */ /* 0x010fe20008000f00 */
[----:B------:R-:W-:Y:S01]  /*9030*/  IMAD.U32 R4, RZ, RZ, UR8 ;  /* 0x00000008ff047e24 */ /* 0x000fe2000f8e00ff */
[----:B---3--:R-:W-:Y:S01]  /*9040*/  MOV R7, UR7 ;  /* 0x0000000700077c02 */ /* 0x008fe20008000f00 */
[----:B------:R-:W-:Y:S01]  /*9050*/  IMAD.U32 R6, RZ, RZ, UR6 ;  /* 0x00000006ff067e24 */ /* 0x000fe2000f8e00ff */
[----:B-----5:R-:W-:Y:S01]  /*9060*/  MOV R11, UR5 ;  /* 0x00000005000b7c02 */ /* 0x020fe20008000f00 */
[----:B------:R-:W-:Y:S02]  /*9070*/  IMAD.U32 R10, RZ, RZ, UR4 ;  /* 0x00000004ff0a7e24 */ /* 0x000fe4000f8e00ff */
[----:B------:R-:W-:Y:S07]  /*9080*/  LEPC R20, `(.L_x_123) ;  /* 0x000000001014794e */ /* 0x000fee0000000000 */
[----:B-12---:R-:W-:Y:S05]  /*9090*/  CALL.ABS.NOINC R14 ;  /* 0x000000000e007343 */ /* 0x006fea0003c00000 */
.L_x_123:
[----:B------:R-:W-:Y:S05]  /*90a0*/  WARPSYNC.ALL ;  /* 0x0000000000007948 */ /* 0x000fea0003800000 */
[C---:B------:R-:W-:Y:S01]  /*90b0*/  R2UR UR4, R201.reuse ;  /* 0x00000000c90472ca */ /* 0x040fe200000e0000 */
[----:B------:R-:W-:Y:S05]  /*90c0*/  VIADD R0, R201, 0x80 ;  /* 0x00000080c9007836 */ /* 0x000fea0000000000 */
[----:B------:R-:W-:Y:S04]  /*90d0*/  SHF.R.U32.HI R0, RZ, 0x15, R0 ;  /* 0x00000015ff007819 */ /* 0x000fe80000011600 */
[----:B------:R-:W-:Y:S03]  /*90e0*/  LOP3.LUT P0, RZ, R0, 0x3, R181, 0x48, !PT ;  /* 0x0000000300ff7812 */ /* 0x000fe600078048b5 */
[----:B------:R-:W3:Y:S10]  /*90f0*/  LDTM.x32 R24, tmem[UR4] ;  /* 0x00000004001879ee */ /* 0x000ef400082c0000 */
[----:B---3--:R-:W-:Y:S05]  /*9100*/  @!P0 BRA `(.L_x_124) ;  /* 0x0000000000408947 */ /* 0x008fea0003800000 */
        /* <DEDUP_REMOVED lines=16> */
.L_x_124:
[----:B------:R-:W-:Y:S05]  /*9210*/  WARPSYNC.ALL ;  /* 0x0000000000007948 */ /* 0x000fea0003800000 */
[----:B------:R-:W-:Y:S11]  /*9220*/  R2UR UR4, R201 ;  /* 0x00000000c90472ca */ /* 0x000ff600000e0000 */
[----:B------:R-:W-:Y:S02]  /*9230*/  @!UPT UIADD3 URZ, UPT, UPT, URZ, URZ, URZ ;  /* 0x000000fffffff290 */ /* 0x000fe4000fffe0ff */
[----:B------:R-:W3:Y:S02]  /*9240*/  LDTM.x32 R56, tmem[UR4+0x80] ;  /* 0x00008004003879ee */ /* 0x000ee400082c0000 */
[----:B---3--:R-:W-:Y:S01]  /*9250*/  NOP ;  /* 0x0000000000007918 */ /* 0x008fe20000000000 */
.L_x_122:
[----:B-1----:R-:W-:Y:S01]  /*9260*/  SHF.L.U32 R18, R168, 0x10, RZ ;  /* 0x00000010a8127819 */ /* 0x002fe200000006ff */
[----:B------:R-:W-:Y:S01]  /*9270*/  FMUL R0, R130, R24 ;  /* 0x0000001882007220 */ /* 0x000fe20000400000 */
[C---:B------:R-:W-:Y:S01]  /*9280*/  SHF.L.U32 R19, R169.reuse, 0x10, RZ ;  /* 0x00000010a9137819 */ /* 0x040fe200000006ff */
[----:B------:R-:W-:Y:S05]  /*9290*/  WARPSYNC.ALL ;  /* 0x0000000000007948 */ /* 0x000fea0003800000 */
[----:B------:R-:W-:Y:S01]  /*92a0*/  LOP3.LUT R20, R169, 0xffff0000, RZ, 0xc0, !PT ;  /* 0xffff0000a9147812 */ /* 0x000fe200078ec0ff */
[----:B------:R-:W1:Y:S01]  /*92b0*/  S2UR UR5, SR_CgaCtaId ;  /* 0x00000000000579c3 */ /* 0x000e620000008800 */
[----:B------:R-:W-:Y:S01]  /*92c0*/  ISETP.NE.AND P1, PT, R192, R17, PT ;  /* 0x00000011c000720c */ /* 0x000fe20003f25270 */
[----:B------:R-:W-:Y:S01]  /*92d0*/  FFMA R0, R133, R18, R0 ;  /* 0x0000001285007223 */ /* 0x000fe20000000000 */
[----:B------:R-:W-:Y:S01]  /*92e0*/  LOP3.LUT R18, R168, 0xffff0000, RZ, 0xc0, !PT ;  /* 0xffff0000a8127812 */ /* 0x000fe200078ec0ff */
[----:B------:R-:W-:Y:S01]  /*92f0*/  FMUL R3, R130, R25 ;  /* 0x0000001982037220 */ /* 0x000fe20000400000 */
[----:B------:R-:W-:Y:S01]  /*9300*/  LOP3.LUT R16, R164, 0xffff0000, RZ, 0xc0, !PT ;  /* 0xffff0000a4107812 */ /* 0x000fe200078ec0ff */
[C---:B----4-:R-:W-:Y:S01]  /*9310*/  FMUL R4, R130.reuse, R26 ;  /* 0x0000001a82047220 */ /* 0x050fe20000400000 */
[----:B------:R-:W-:Y:S01]  /*9320*/  SHF.L.U32 R15, R165, 0x10, RZ ;  /* 0x00000010a50f7819 */ /* 0x000fe200000006ff */
[----:B------:R-:W-:Y:S01]  /*9330*/  FMUL R5, R130, R27 ;  /* 0x0000001b82057220 */ /* 0x000fe20000400000 */
[----:B------:R-:W-:Y:S01]  /*9340*/  SHF.L.U32 R17, R166, 0x10, RZ ;  /* 0x00000010a6117819 */ /* 0x000fe200000006ff */
[C---:B------:R-:W-:Y:S01]  /*9350*/  FFMA R3, R133.reuse, R18, R3 ;  /* 0x0000001285037223 */ /* 0x040fe20000000003 */
[----:B------:R-:W-:Y:S01]  /*9360*/  SHF.L.U32 R18, R170, 0x10, RZ ;  /* 0x00000010aa127819 */ /* 0x000fe200000006ff */
[C---:B------:R-:W-:Y:S01]  /*9370*/  FFMA R4, R133.reuse, R19, R4 ;  /* 0x0000001385047223 */ /* 0x040fe20000000004 */
[----:B------:R-:W-:Y:S01]  /*9380*/  SHF.L.U32 R19, R164, 0x10, RZ ;  /* 0x00000010a4137819 */ /* 0x000fe200000006ff */
[----:B------:R-:W-:Y:S01]  /*9390*/  FFMA R5, R133, R20, R5 ;  /* 0x0000001485057223 */ /* 0x000fe20000000005 */
[----:B------:R-:W-:Y:S01]  /*93a0*/  LOP3.LUT R20, R170, 0xffff0000, RZ, 0xc0, !PT ;  /* 0xffff0000aa147812 */ /* 0x000fe200078ec0ff */
[C---:B------:R-:W-:Y:S01]  /*93b0*/  FMUL R6, R130.reuse, R28 ;  /* 0x0000001c82067220 */ /* 0x040fe20000400000 */
[----:B------:R-:W-:Y:S01]  /*93c0*/  F2FP.BF16.F32.PACK_AB R88, R3, R0 ;  /* 0x000000000358723e */ /* 0x000fe200000010ff */
[C---:B------:R-:W-:Y:S01]  /*93d0*/  FMUL R7, R130.reuse, R29 ;  /* 0x0000001d82077220 */ /* 0x040fe20000400000 */
[----:B------:R-:W-:Y:S01]  /*93e0*/  F2FP.BF16.F32.PACK_AB R89, R5, R4 ;  /* 0x000000040559723e */ /* 0x000fe200000010ff */
[----:B------:R-:W-:Y:S01]  /*93f0*/  FFMA R6, R133, R18, R6 ;  /* 0x0000001285067223 */ /* 0x000fe20000000006 */
[----:B------:R-:W-:Y:S01]  /*9400*/  SHF.L.U32 R18, R171, 0x10, RZ ;  /* 0x00000010ab127819 */ /* 0x000fe200000006ff */
[----:B------:R-:W-:Y:S01]  /*9410*/  FFMA R7, R133, R20, R7 ;  /* 0x0000001485077223 */ /* 0x000fe20000000007 */
[----:B------:R-:W-:Y:S01]  /*9420*/  LOP3.LUT R20, R171, 0xffff0000, RZ, 0xc0, !PT ;  /* 0xffff0000ab147812 */ /* 0x000fe200078ec0ff */
[C---:B------:R-:W-:Y:S01]  /*9430*/  FMUL R8, R130.reuse, R30 ;  /* 0x0000001e82087220 */ /* 0x040fe20000400000 */
[----:B------:R-:W-:Y:S01]  /*9440*/  ISETP.NE.AND P2, PT, R195, RZ, PT ;  /* 0x000000ffc300720c */ /* 0x000fe20003f45270 */
[----:B------:R-:W-:Y:S01]  /*9450*/  FMUL R9, R130, R31 ;  /* 0x0000001f82097220 */ /* 0x000fe20000400000 */
[----:B------:R-:W-:Y:S01]  /*9460*/  F2FP.BF16.F32.PACK_AB R90, R7, R6 ;  /* 0x00000006075a723e */ /* 0x000fe200000010ff */
[----:B------:R-:W-:Y:S01]  /*9470*/  UIADD3 UR4, UPT, UPT, UR45, 0xa8, URZ ;  /* 0x000000a82d047890 */ /* 0x000fe2000fffe0ff */
[----:B------:R-:W-:Y:S01]  /*9480*/  ISETP.NE.AND P0, PT, R192, RZ, PT ;  /* 0x000000ffc000720c */ /* 0x000fe20003f05270 */
[----:B------:R-:W-:Y:S01]  /*9490*/  FFMA R8, R133, R18, R8 ;  /* 0x0000001285087223 */ /* 0x000fe20000000008 */
[----:B------:R-:W-:Y:S01]  /*94a0*/  LOP3.LUT R18, R165, 0xffff0000, RZ, 0xc0, !PT ;  /* 0xffff0000a5127812 */ /* 0x000fe200078ec0ff */
[----:B------:R-:W-:Y:S01]  /*94b0*/  FFMA R9, R133, R20, R9 ;  /* 0x0000001485097223 */ /* 0x000fe20000000009 */
[----:B------:R-:W-:Y:S01]  /*94c0*/  LOP3.LUT R20, R167, 0xffff0000, RZ, 0xc0, !PT ;  /* 0xffff0000a7147812 */ /* 0x000fe200078ec0ff */
[----:B-1----:R-:W-:Y:S01]  /*94d0*/  UPRMT UR4, UR5, 0x654, UR4 ;  /* 0x0000065405047896 */ /* 0x002fe20008000004 */
[----:B------:R-:W-:Y:S01]  /*94e0*/  NOP ;  /* 0x0000000000007918 */ /* 0x000fe20000000000 */
[C---:B------:R-:W-:Y:S01]  /*94f0*/  FMUL R10, R130.reuse, R32 ;  /* 0x00000020820a7220 */ /* 0x040fe20000400000 */
[----:B------:R-:W-:Y:S01]  /*9500*/  F2FP.BF16.F32.PACK_AB R91, R9, R8 ;  /* 0x00000008095b723e */ /* 0x000fe200000010ff */
[C---:B------:R-:W-:Y:S01]  /*9510*/  FMUL R11, R130.reuse, R33 ;  /* 0x00000021820b7220 */ /* 0x040fe20000400000 */
[C---:B------:R-:W-:Y:S01]  /*9520*/  FMUL R12, R130.reuse, R34 ;  /* 0x00000022820c7220 */ /* 0x040fe20000400000 */
[----:B------:R-:W-:Y:S01]  /*9530*/  FMUL R13, R130, R35 ;  /* 0x00000023820d7220 */ /* 0x000fe20000400000 */
[----:B------:R-:W-:Y:S01]  /*9540*/  FFMA R10, R133, R19, R10 ;  /* 0x00000013850a7223 */ /* 0x000fe2000000000a */
[----:B------:R-:W-:Y:S01]  /*9550*/  SHF.L.U32 R19, R167, 0x10, RZ ;  /* 0x00000010a7137819 */ /* 0x000fe200000006ff */
[----:B------:R-:W-:Y:S01]  /*9560*/  SYNCS.ARRIVE.TRANS64.RED.A1T0 RZ, [UR4], RZ ;  /* 0x000000ffffff79a7 */ /* 0x000fe20008100404 */
[----:B------:R1:W-:Y:S01]  /*9570*/  @!P1 STS.128 [R191+0x2000], R88 ;  /* 0x00200058bf009388 */ /* 0x0003e20000000c00 */
[C---:B------:R-:W-:Y:S01]  /*9580*/  FFMA R11, R133.reuse, R16, R11 ;  /* 0x00000010850b7223 */ /* 0x040fe2000000000b */
[C---:B------:R-:W-:Y:S01]  /*9590*/  FFMA R12, R133.reuse, R15, R12 ;  /* 0x0000000f850c7223 */ /* 0x040fe2000000000c */
[----:B------:R-:W-:Y:S01]  /*95a0*/  FFMA R13, R133, R18, R13 ;  /* 0x00000012850d7223 */ /* 0x000fe2000000000d */
[----:B------:R-:W-:Y:S01]  /*95b0*/  LOP3.LUT R18, R166, 0xffff0000, RZ, 0xc0, !PT ;  /* 0xffff0000a6127812 */ /* 0x000fe200078ec0ff */
[C---:B------:R-:W-:Y:S01]  /*95c0*/  FMUL R14, R130.reuse, R36 ;  /* 0x00000024820e7220 */ /* 0x040fe20000400000 */
[----:B------:R-:W-:Y:S01]  /*95d0*/  F2FP.BF16.F32.PACK_AB R92, R11, R10 ;  /* 0x0000000a0b5c723e */ /* 0x000fe200000010ff */
[----:B------:R-:W-:Y:S01]  /*95e0*/  FMUL R15, R130, R37 ;  /* 0x00000025820f7220 */ /* 0x000fe20000400000 */
[----:B------:R-:W-:Y:S01]  /*95f0*/  SHF.L.U32 R11, R160, 0x10, RZ ;  /* 0x00000010a00b7819 */ /* 0x000fe200000006ff */
[----:B------:R-:W-:Y:S01]  /*9600*/  FFMA R14, R133, R17, R14 ;  /* 0x00000011850e7223 */ /* 0x000fe2000000000e */
[----:B------:R-:W-:Y:S01]  /*9610*/  F2FP.BF16.F32.PACK_AB R93, R13, R12 ;  /* 0x0000000c0d5d723e */ /* 0x000fe200000010ff */
[----:B------:R-:W-:Y:S01]  /*9620*/  FMUL R16, R130, R38 ;  /* 0x0000002682107220 */ /* 0x000fe20000400000 */
[----:B------:R-:W-:Y:S01]  /*9630*/  LOP3.LUT R12, R160, 0xffff0000, RZ, 0xc0, !PT ;  /* 0xffff0000a00c7812 */ /* 0x000fe200078ec0ff */
[----:B------:R-:W-:Y:S01]  /*9640*/  FMUL R17, R130, R39 ;  /* 0x0000002782117220 */ /* 0x000fe20000400000 */
[----:B------:R-:W-:Y:S01]  /*9650*/  SHF.L.U32 R13, R161, 0x10, RZ ;  /* 0x00000010a10d7819 */ /* 0x000fe200000006ff */
[C---:B------:R-:W-:Y:S01]  /*9660*/  FFMA R15, R133.reuse, R18, R15 ;  /* 0x00000012850f7223 */ /* 0x040fe2000000000f */
[----:B------:R-:W-:Y:S01]  /*9670*/  LOP3.LUT R18, R158, 0xffff0000, RZ, 0xc0, !PT ;  /* 0xffff00009e127812 */ /* 0x000fe200078ec0ff */
[C---:B------:R-:W-:Y:S01]  /*9680*/  FFMA R16, R133.reuse, R19, R16 ;  /* 0x0000001385107223 */ /* 0x040fe20000000010 */
[C---:B------:R-:W-:Y:S01]  /*9690*/  FMUL R8, R130.reuse, R40 ;  /* 0x0000002882087220 */ /* 0x040fe20000400000 */
[----:B------:R-:W-:Y:S01]  /*96a0*/  FFMA R17, R133, R20, R17 ;  /* 0x0000001485117223 */ /* 0x000fe20000000011 */
[----:B------:R-:W-:Y:S01]  /*96b0*/  F2FP.BF16.F32.PACK_AB R94, R15, R14 ;  /* 0x0000000e0f5e723e */ /* 0x000fe200000010ff */
[C---:B------:R-:W-:Y:S01]  /*96c0*/  FMUL R9, R130.reuse, R41 ;  /* 0x0000002982097220 */ /* 0x040fe20000400000 */
[----:B------:R-:W-:Y:S01]  /*96d0*/  LOP3.LUT R14, R161, 0xffff0000, RZ, 0xc0, !PT ;  /* 0xffff0000a10e7812 */ /* 0x000fe200078ec0ff */
[----:B------:R-:W-:Y:S01]  /*96e0*/  FFMA R8, R133, R11, R8 ;  /* 0x0000000b85087223 */ /* 0x000fe20000000008 */
[----:B------:R-:W-:Y:S01]  /*96f0*/  F2FP.BF16.F32.PACK_AB R95, R17, R16 ;  /* 0x00000010115f723e */ /* 0x000fe200000010ff */
[----:B------:R-:W-:Y:S01]  /*9700*/  FMUL R10, R130, R42 ;  /* 0x0000002a820a7220 */ /* 0x000fe20000400000 */
[----:B------:R-:W-:Y:S01]  /*9710*/  SHF.L.U32 R15, R162, 0x10, RZ ;  /* 0x00000010a20f7819 */ /* 0x000fe200000006ff */
[----:B------:R-:W-:Y:S01]  /*9720*/  FMUL R11, R130, R43 ;  /* 0x0000002b820b7220 */ /* 0x000fe20000400000 */
[----:B------:R-:W-:Y:S01]  /*9730*/  LOP3.LUT R16, R157, 0xffff0000, RZ, 0xc0, !PT ;  /* 0xffff00009d107812 */ /* 0x000fe200078ec0ff */
[----:B------:R-:W-:Y:S01]  /*9740*/  FFMA R9, R133, R12, R9 ;  /* 0x0000000c85097223 */ /* 0x000fe20000000009 */
[----:B------:R-:W-:Y:S01]  /*9750*/  SHF.L.U32 R17, R159, 0x10, RZ ;  /* 0x000000109f117819 */ /* 0x000fe200000006ff */
[----:B------:R-:W-:Y:S01]  /*9760*/  FFMA R10, R133, R13, R10 ;  /* 0x0000000d850a7223 */ /* 0x000fe2000000000a */
[----:B------:R-:W-:Y:S01]  /*9770*/  LOP3.LUT R20, R159, 0xffff0000, RZ, 0xc0, !PT ;  /* 0xffff00009f147812 */ /* 0x000fe200078ec0ff */
[----:B------:R-:W-:Y:S01]  /*9780*/  FFMA R11, R133, R14, R11 ;  /* 0x0000000e850b7223 */ /* 0x000fe2000000000b */
[----:B------:R-:W-:Y:S01]  /*9790*/  LOP3.LUT R14, R162, 0xffff0000, RZ, 0xc0, !PT ;  /* 0xffff0000a20e7812 */ /* 0x000fe200078ec0ff */
[C---:B------:R-:W-:Y:S01]  /*97a0*/  FMUL R12, R130.reuse, R44 ;  /* 0x0000002c820c7220 */ /* 0x040fe20000400000 */
[----:B-1----:R-:W-:Y:S01]  /*97b0*/  F2FP.BF16.F32.PACK_AB R88, R9, R8 ;  /* 0x000000080958723e */ /* 0x002fe200000010ff */
[----:B------:R1:W-:Y:S01]  /*97c0*/  @!P1 STS.128 [R199+0x2010], R92 ;  /* 0x0020105cc7009388 */ /* 0x0003e20000000c00 */
[----:B------:R-:W-:Y:S01]  /*97d0*/  F2FP.BF16.F32.PACK_AB R89, R11, R10 ;  /* 0x0000000a0b59723e */ /* 0x000fe200000010ff */
[----:B------:R-:W-:Y:S01]  /*97e0*/  FMUL R13, R130, R45 ;  /* 0x0000002d820d7220 */ /* 0x000fe20000400000 */
[----:B------:R-:W-:Y:S01]  /*97f0*/  SHF.L.U32 R11, R163, 0x10, RZ ;  /* 0x00000010a30b7819 */ /* 0x000fe200000006ff */
[C---:B------:R-:W-:Y:S01]  /*9800*/  FFMA R12, R133.reuse, R15, R12 ;  /* 0x0000000f850c7223 */ /* 0x040fe2000000000c */
[----:B------:R-:W-:Y:S01]  /*9810*/  SHF.L.U32 R15, R156, 0x10, RZ ;  /* 0x000000109c0f7819 */ /* 0x000fe200000006ff */
[----:B------:R-:W-:Y:S01]  /*9820*/  FFMA R13, R133, R14, R13 ;  /* 0x0000000e850d7223 */ /* 0x000fe2000000000d */
[----:B------:R-:W-:Y:S01]  /*9830*/  LOP3.LUT R14, R163, 0xffff0000, RZ, 0xc0, !PT ;  /* 0xffff0000a30e7812 */ /* 0x000fe200078ec0ff */
[C---:B------:R-:W-:Y:S01]  /*9840*/  FMUL R8, R130.reuse, R46 ;  /* 0x0000002e82087220 */ /* 0x040fe20000400000 */
[C---:B------:R-:W-:Y:S01]  /*9850*/  FMUL R9, R130.reuse, R47 ;  /* 0x0000002f82097220 */ /* 0x040fe20000400000 */
[----:B------:R-:W-:Y:S01]  /*9860*/  FMUL R10, R130, R48 ;  /* 0x00000030820a7220 */ /* 0x000fe20000400000 */
[----:B------:R-:W-:Y:S01]  /*9870*/  F2FP.BF16.F32.PACK_AB R90, R13, R12 ;  /* 0x0000000c0d5a723e */ /* 0x000fe200000010ff */
[C---:B------:R-:W-:Y:S01]  /*9880*/  FFMA R8, R133.reuse, R11, R8 ;  /* 0x0000000b85087223 */ /* 0x040fe20000000008 */
[C---:B------:R-:W-:Y:S01]  /*9890*/  FFMA R9, R133.reuse, R14, R9 ;  /* 0x0000000e85097223 */ /* 0x040fe20000000009 */
[----:B------:R-:W-:Y:S01]  /*98a0*/  LOP3.LUT R14, R156, 0xffff0000, RZ, 0xc0, !PT ;  /* 0xffff00009c0e7812 */ /* 0x000fe200078ec0ff */
[----:B------:R-:W-:Y:S01]  /*98b0*/  FFMA R10, R133, R15, R10 ;  /* 0x0000000f850a7223 */ /* 0x000fe2000000000a */
[----:B------:R-:W-:Y:S01]  /*98c0*/  SHF.L.U32 R15, R157, 0x10, RZ ;  /* 0x000000109d0f7819 */ /* 0x000fe200000006ff */
[C---:B------:R-:W-:Y:S01]  /*98d0*/  FMUL R11, R130.reuse, R49 ;  /* 0x00000031820b7220 */ /* 0x040fe20000400000 */
[----:B------:R-:W-:Y:S01]  /*98e0*/  F2FP.BF16.F32.PACK_AB R91, R9, R8 ;  /* 0x00000008095b723e */ /* 0x000fe200000010ff */
[C---:B------:R-:W-:Y:S01]  /*98f0*/  FMUL R12, R130.reuse, R50 ;  /* 0x00000032820c7220 */ /* 0x040fe20000400000 */
[C---:B------:R-:W-:Y:S01]  /*9900*/  FMUL R13, R130.reuse, R51 ;  /* 0x00000033820d7220 */ /* 0x040fe20000400000 */
[C---:B------:R-:W-:Y:S01]  /*9910*/  FFMA R11, R133.reuse, R14, R11 ;  /* 0x0000000e850b7223 */ /* 0x040fe2000000000b */
[----:B------:R-:W-:Y:S01]  /*9920*/  FMUL R8, R130, R52 ;  /* 0x0000003482087220 */ /* 0x000fe20000400000 */
[C---:B------:R-:W-:Y:S01]  /*9930*/  FFMA R12, R133.reuse, R15, R12 ;  /* 0x0000000f850c7223 */ /* 0x040fe2000000000c */
[C---:B------:R-:W-:Y:S01]  /*9940*/  FFMA R13, R133.reuse, R16, R13 ;  /* 0x00000010850d7223 */ /* 0x040fe2000000000d */
[----:B------:R-:W-:Y:S01]  /*9950*/  SHF.L.U32 R16, R158, 0x10, RZ ;  /* 0x000000109e107819 */ /* 0x000fe200000006ff */
[C---:B------:R-:W-:Y:S01]  /*9960*/  FMUL R9, R130.reuse, R53 ;  /* 0x0000003582097220 */ /* 0x040fe20000400000 */
[C---:B------:R-:W-:Y:S01]  /*9970*/  FMUL R14, R130.reuse, R54 ;  /* 0x00000036820e7220 */ /* 0x040fe20000400000 */
[----:B------:R-:W-:Y:S01]  /*9980*/  FMUL R15, R130, R55 ;  /* 0x00000037820f7220 */ /* 0x000fe20000400000 */
[----:B------:R3:W-:Y:S01]  /*9990*/  @!P1 STS.128 [R197+0x2020], R88 ;  /* 0x00202058c5009388 */ /* 0x0007e20000000c00 */
[----:B------:R-:W-:Y:S01]  /*99a0*/  FFMA R8, R133, R16, R8 ;  /* 0x0000001085087223 */ /* 0x000fe20000000008 */
[----:B-1----:R-:W-:Y:S01]  /*99b0*/  F2FP.BF16.F32.PACK_AB R93, R13, R12 ;  /* 0x0000000c0d5d723e */ /* 0x002fe200000010ff */
[C---:B------:R-:W-:Y:S01]  /*99c0*/  FFMA R9, R133.reuse, R18, R9 ;  /* 0x0000001285097223 */ /* 0x040fe20000000009 */
[C---:B------:R-:W-:Y:S01]  /*99d0*/  LOP3.LUT R12, R152.reuse, 0xffff0000, RZ, 0xc0, !PT ;  /* 0xffff0000980c7812 */ /* 0x040fe200078ec0ff */
[C---:B------:R-:W-:Y:S01]  /*99e0*/  FFMA R14, R133.reuse, R17, R14 ;  /* 0x00000011850e7223 */ /* 0x040fe2000000000e */
[----:B------:R-:W-:Y:S01]  /*99f0*/  SHF.L.U32 R17, R152, 0x10, RZ ;  /* 0x0000001098117819 */ /* 0x000fe200000006ff */
[----:B------:R-:W-:Y:S01]  /*9a00*/  FFMA R15, R133, R20, R15 ;  /* 0x00000014850f7223 */ /* 0x000fe2000000000f */
[----:B------:R-:W-:Y:S01]  /*9a10*/  F2FP.BF16.F32.PACK_AB R94, R9, R8 ;  /* 0x00000008095e723e */ /* 0x000fe200000010ff */
        /* <DEDUP_REMOVED lines=8> */
[----:B------:R-:W-:Y:S01]  /*9aa0*/  FMUL R9, R130, R58 ;  /* 0x0000003a82097220 */ /* 0x000fe20000400000 */
[----:B------:R-:W-:Y:S01]  /*9ab0*/  SHF.L.U32 R18, R154, 0x10, RZ ;  /* 0x000000109a127819 */ /* 0x000fe200000006ff */
[----:B------:R-:W-:Y:S01]  /*9ac0*/  FMUL R10, R130, R59 ;  /* 0x0000003b820a7220 */ /* 0x000fe20000400000 */
[----:B------:R-:W-:Y:S01]  /*9ad0*/  LOP3.LUT R15, R154, 0xffff0000, RZ, 0xc0, !PT ;  /* 0xffff00009a0f7812 */ /* 0x000fe200078ec0ff */
[----:B------:R-:W-:Y:S01]  /*9ae0*/  FMUL R11, R130, R60 ;  /* 0x0000003c820b7220 */ /* 0x000fe20000400000 */
[----:B------:R-:W-:Y:S01]  /*9af0*/  LOP3.LUT R17, R155, 0xffff0000, RZ, 0xc0, !PT ;  /* 0xffff00009b117812 */ /* 0x000fe200078ec0ff */
[C---:B------:R-:W-:Y:S01]  /*9b00*/  FFMA R9, R133.reuse, R14, R9 ;  /* 0x0000000e85097223 */ /* 0x040fe20000000009 */
[----:B------:R-:W-:Y:S01]  /*9b10*/  F2FP.BF16.F32.PACK_AB R96, R8, R16 ;  /* 0x000000100860723e */ /* 0x000fe200000010ff */
[----:B------:R-:W-:Y:S01]  /*9b20*/  FFMA R10, R133, R13, R10 ;  /* 0x0000000d850a7223 */ /* 0x000fe2000000000a */
[----:B------:R-:W-:Y:S01]  /*9b30*/  LOP3.LUT R16, R141, 0xffff0000, RZ, 0xc0, !PT ;  /* 0xffff00008d107812 */ /* 0x000fe200078ec0ff */
[C---:B------:R-:W-:Y:S01]  /*9b40*/  FMUL R12, R130.reuse, R61 ;  /* 0x0000003d820c7220 */ /* 0x040fe20000400000 */
[----:B------:R-:W-:Y:S01]  /*9b50*/  LOP3.LUT R20, R147, 0xffff0000, RZ, 0xc0, !PT ;  /* 0xffff000093147812 */ /* 0x000fe200078ec0ff */
[----:B------:R-:W-:Y:S01]  /*9b60*/  FFMA R11, R133, R18, R11 ;  /* 0x00000012850b7223 */ /* 0x000fe2000000000b */
[----:B------:R-:W-:Y:S01]  /*9b70*/  SHF.L.U32 R18, R155, 0x10, RZ ;  /* 0x000000109b127819 */ /* 0x000fe200000006ff */
[----:B------:R-:W-:Y:S01]  /*9b80*/  FMUL R13, R130, R62 ;  /* 0x0000003e820d7220 */ /* 0x000fe20000400000 */
[----:B------:R-:W-:Y:S01]  /*9b90*/  F2FP.BF16.F32.PACK_AB R97, R10, R9 ;  /* 0x000000090a61723e */ /* 0x000fe200000010ff */
[C---:B------:R-:W-:Y:S01]  /*9ba0*/  FFMA R12, R133.reuse, R15, R12 ;  /* 0x0000000f850c7223 */ /* 0x040fe2000000000c */
[----:B------:R-:W-:Y:S01]  /*9bb0*/  SHF.L.U32 R15, R150, 0x10, RZ ;  /* 0x00000010960f7819 */ /* 0x000fe200000006ff */
[----:B------:R-:W-:Y:S01]  /*9bc0*/  FMUL R14, R130, R63 ;  /* 0x0000003f820e7220 */ /* 0x000fe20000400000 */
[----:B------:R-:W-:Y:S01]  /*9bd0*/  FFMA R13, R133, R18, R13 ;  /* 0x00000012850d7223 */ /* 0x000fe2000000000d */
[----:B------:R-:W-:Y:S01]  /*9be0*/  LOP3.LUT R18, R145, 0xffff0000, RZ, 0xc0, !PT ;  /* 0xffff000091127812 */ /* 0x000fe200078ec0ff */
[----:B------:R1:W-:Y:S01]  /*9bf0*/  @!P1 STS.128 [R196+0x2010], R92 ;  /* 0x0020105cc4009388 */ /* 0x0003e20000000c00 */
[----:B------:R-:W-:Y:S01]  /*9c00*/  F2FP.BF16.F32.PACK_AB R98, R12, R11 ;  /* 0x0000000b0c62723e */ /* 0x000fe200000010ff */
[C---:B------:R-:W-:Y:S01]  /*9c10*/  FFMA R14, R133.reuse, R17, R14 ;  /* 0x00000011850e7223 */ /* 0x040fe2000000000e */
[----:B------:R-:W-:Y:S01]  /*9c20*/  SHF.L.U32 R11, R148, 0x10, RZ ;  /* 0x00000010940b7819 */ /* 0x000fe200000006ff */
[----:B------:R-:W-:Y:S01]  /*9c30*/  FMUL R8, R130, R64 ;  /* 0x0000004082087220 */ /* 0x000fe20000400000 */
[----:B------:R-:W-:Y:S01]  /*9c40*/  LOP3.LUT R12, R148, 0xffff0000, RZ, 0xc0, !PT ;  /* 0xffff0000940c7812 */ /* 0x000fe200078ec0ff */
[----:B------:R-:W-:Y:S01]  /*9c50*/  FMUL R9, R130, R65 ;  /* 0x0000004182097220 */ /* 0x000fe20000400000 */
[----:B------:R-:W-:Y:S01]  /*9c60*/  F2FP.BF16.F32.PACK_AB R99, R14, R13 ;  /* 0x0000000d0e63723e */ /* 0x000fe200000010ff */
[----:B------:R-:W-:Y:S01]  /*9c70*/  FFMA R8, R133, R11, R8 ;  /* 0x0000000b85087223 */ /* 0x000fe20000000008 */
[----:B------:R-:W-:Y:S01]  /*9c80*/  SHF.L.U32 R13, R149, 0x10, RZ ;  /* 0x00000010950d7819 */ /* 0x000fe200000006ff */
[----:B------:R-:W-:Y:S01]  /*9c90*/  FFMA R9, R133, R12, R9 ;  /* 0x0000000c85097223 */ /* 0x000fe20000000009 */
[----:B------:R-:W-:Y:S01]  /*9ca0*/  LOP3.LUT R14, R149, 0xffff0000, RZ, 0xc0, !PT ;  /* 0xffff0000950e7812 */ /* 0x000fe200078ec0ff */
[C---:B------:R-:W-:Y:S01]  /*9cb0*/  FMUL R10, R130.reuse, R66 ;  /* 0x00000042820a7220 */ /* 0x040fe20000400000 */
[----:B------:R-:W-:Y:S01]  /*9cc0*/  SHF.L.U32 R17, R147, 0x10, RZ ;  /* 0x0000001093117819 */ /* 0x000fe200000006ff */
[C---:B------:R-:W-:Y:S01]  /*9cd0*/  FMUL R11, R130.reuse, R67 ;  /* 0x00000043820b7220 */ /* 0x040fe20000400000 */
[----:B---3--:R-:W-:Y:S01]  /*9ce0*/  F2FP.BF16.F32.PACK_AB R88, R9, R8 ;  /* 0x000000080958723e */ /* 0x008fe200000010ff */
[C---:B------:R-:W-:Y:S01]  /*9cf0*/  FFMA R10, R133.reuse, R13, R10 ;  /* 0x0000000d850a7223 */ /* 0x040fe2000000000a */
[----:B------:R-:W-:Y:S01]  /*9d00*/  FMUL R12, R130, R68 ;  /* 0x00000044820c7220 */ /* 0x000fe20000400000 */
[C---:B------:R-:W-:Y:S01]  /*9d10*/  FFMA R11, R133.reuse, R14, R11 ;  /* 0x0000000e850b7223 */ /* 0x040fe2000000000b */
[----:B------:R-:W-:Y:S01]  /*9d20*/  LOP3.LUT R14, R150, 0xffff0000, RZ, 0xc0, !PT ;  /* 0xffff0000960e7812 */ /* 0x000fe200078ec0ff */
[C---:B------:R-:W-:Y:S01]  /*9d30*/  FMUL R13, R130.reuse, R69 ;  /* 0x00000045820d7220 */ /* 0x040fe20000400000 */
[----:B------:R3:W-:Y:S01]  /*9d40*/  @!P1 STS.128 [R191+0x3000], R96 ;  /* 0x00300060bf009388 */ /* 0x0007e20000000c00 */
[----:B------:R-:W-:Y:S01]  /*9d50*/  FFMA R12, R133, R15, R12 ;  /* 0x0000000f850c7223 */ /* 0x000fe2000000000c */
[----:B------:R-:W-:Y:S01]  /*9d60*/  F2FP.BF16.F32.PACK_AB R89, R11, R10 ;  /* 0x0000000a0b59723e */ /* 0x000fe200000010ff */
[----:B------:R-:W-:Y:S01]  /*9d70*/  FFMA R13, R133, R14, R13 ;  /* 0x0000000e850d7223 */ /* 0x000fe2000000000d */
[C---:B------:R-:W-:Y:S01]  /*9d80*/  SHF.L.U32 R11, R151.reuse, 0x10, RZ ;  /* 0x00000010970b7819 */ /* 0x040fe200000006ff */
[C---:B------:R-:W-:Y:S01]  /*9d90*/  FMUL R8, R130.reuse, R70 ;  /* 0x0000004682087220 */ /* 0x040fe20000400000 */
[----:B------:R-:W-:Y:S01]  /*9da0*/  LOP3.LUT R14, R151, 0xffff0000, RZ, 0xc0, !PT ;  /* 0xffff0000970e7812 */ /* 0x000fe200078ec0ff */
[----:B------:R-:W-:Y:S01]  /*9db0*/  FMUL R9, R130, R71 ;  /* 0x0000004782097220 */ /* 0x000fe20000400000 */
[----:B------:R-:W-:Y:S01]  /*9dc0*/  SHF.L.U32 R15, R140, 0x10, RZ ;  /* 0x000000108c0f7819 */ /* 0x000fe200000006ff */
        /* <DEDUP_REMOVED lines=10> */
[----:B------:R-:W-:Y:S01]  /*9e70*/  FMUL R13, R130, R75 ;  /* 0x0000004b820d7220 */ /* 0x000fe20000400000 */
[C---:B------:R-:W-:Y:S01]  /*9e80*/  FFMA R11, R133.reuse, R14, R11 ;  /* 0x0000000e850b7223 */ /* 0x040fe2000000000b */
[----:B------:R-:W-:Y:S01]  /*9e90*/  SHF.L.U32 R14, R142, 0x10, RZ ;  /* 0x000000108e0e7819 */ /* 0x000fe200000006ff */
[C---:B------:R-:W-:Y:S01]  /*9ea0*/  FFMA R12, R133.reuse, R15, R12 ;  /* 0x0000000f850c7223 */ /* 0x040fe2000000000c */
[----:B------:R-:W-:Y:S01]  /*9eb0*/  SHF.L.U32 R15, R144, 0x10, RZ ;  /* 0x00000010900f7819 */ /* 0x000fe200000006ff */
[----:B------:R-:W-:Y:S01]  /*9ec0*/  FFMA R13, R133, R16, R13 ;  /* 0x00000010850d7223 */ /* 0x000fe2000000000d */
[----:B------:R-:W-:Y:S01]  /*9ed0*/  LOP3.LUT R16, R142, 0xffff0000, RZ, 0xc0, !PT ;  /* 0xffff00008e107812 */ /* 0x000fe200078ec0ff */
[----:B------:R4:W-:Y:S01]  /*9ee0*/  @!P1 STS.128 [R199+0x3010], R88 ;  /* 0x00301058c7009388 */ /* 0x0009e20000000c00 */
[----:B-1----:R-:W-:Y:S01]  /*9ef0*/  F2FP.BF16.F32.PACK_AB R92, R11, R10 ;  /* 0x0000000a0b5c723e */ /* 0x002fe200000010ff */
[C---:B------:R-:W-:Y:S01]  /*9f00*/  FMUL R8, R130.reuse, R76 ;  /* 0x0000004c82087220 */ /* 0x040fe20000400000 */
[----:B------:R-:W-:Y:S01]  /*9f10*/  F2FP.BF16.F32.PACK_AB R93, R13, R12 ;  /* 0x0000000c0d5d723e */ /* 0x000fe200000010ff */
[C---:B------:R-:W-:Y:S01]  /*9f20*/  FMUL R9, R130.reuse, R77 ;  /* 0x0000004d82097220 */ /* 0x040fe20000400000 */
[----:B------:R-:W-:Y:S01]  /*9f30*/  SHF.L.U32 R13, R143, 0x10, RZ ;  /* 0x000000108f0d7819 */ /* 0x000fe200000006ff */
[----:B------:R-:W-:Y:S01]  /*9f40*/  FFMA R8, R133, R14, R8 ;  /* 0x0000000e85087223 */ /* 0x000fe20000000008 */
[----:B------:R-:W-:Y:S01]  /*9f50*/  LOP3.LUT R14, R143, 0xffff0000, RZ, 0xc0, !PT ;  /* 0xffff00008f0e7812 */ /* 0x000fe200078ec0ff */
[----:B------:R-:W1:Y:S01]  /*9f60*/  S2R R201, SR_CgaCtaId ;  /* 0x0000000000c97919 */ /* 0x000e620000008800 */
[C---:B------:R-:W-:Y:S01]  /*9f70*/  FMUL R10, R130.reuse, R78 ;  /* 0x0000004e820a7220 */ /* 0x040fe20000400000 */
[----:B------:R-:W-:Y:S01]  /*9f80*/  FFMA R9, R133, R16, R9 ;  /* 0x0000001085097223 */ /* 0x000fe20000000009 */
[----:B------:R-:W-:Y:S01]  /*9f90*/  SHF.L.U32 R16, R145, 0x10, RZ ;  /* 0x0000001091107819 */ /* 0x000fe200000006ff */
[C---:B------:R-:W-:Y:S01]  /*9fa0*/  FMUL R11, R130.reuse, R79 ;  /* 0x0000004f820b7220 */ /* 0x040fe20000400000 */
[----:B------:R-:W-:Y:S01]  /*9fb0*/  FFMA R10, R133, R13, R10 ;  /* 0x0000000d850a7223 */ /* 0x000fe2000000000a */
[----:B------:R-:W-:Y:S01]  /*9fc0*/  FMUL R12, R130, R80 ;  /* 0x00000050820c7220 */ /* 0x000fe20000400000 */
[----:B------:R-:W-:Y:S01]  /*9fd0*/  F2FP.BF16.F32.PACK_AB R94, R9, R8 ;  /* 0x00000008095e723e */ /* 0x000fe200000010ff */
[C---:B------:R-:W-:Y:S01]  /*9fe0*/  FFMA R11, R133.reuse, R14, R11 ;  /* 0x0000000e850b7223 */ /* 0x040fe2000000000b */
[----:B------:R-:W-:Y:S01]  /*9ff0*/  LOP3.LUT R14, R144, 0xffff0000, RZ, 0xc0, !PT ;  /* 0xffff0000900e7812 */ /* 0x000fe200078ec0ff */
[C---:B------:R-:W-:Y:S01]  /*a000*/  FMUL R8, R130.reuse, R81 ;  /* 0x0000005182087220 */ /* 0x040fe20000400000 */
[C---:B------:R-:W-:Y:S01]  /*a010*/  FMUL R9, R130.reuse, R82 ;  /* 0x0000005282097220 */ /* 0x040fe20000400000 */
[----:B------:R-:W-:Y:S01]  /*a020*/  FMUL R13, R130, R83 ;  /* 0x00000053820d7220 */ /* 0x000fe20000400000 */
[C---:B------:R-:W-:Y:S01]  /*a030*/  FFMA R12, R133.reuse, R15, R12 ;  /* 0x0000000f850c7223 */ /* 0x040fe2000000000c */
[C---:B------:R-:W-:Y:S01]  /*a040*/  FFMA R8, R133.reuse, R14, R8 ;  /* 0x0000000e85087223 */ /* 0x040fe20000000008 */
[----:B------:R-:W-:Y:S01]  /*a050*/  FFMA R9, R133, R16, R9 ;  /* 0x0000001085097223 */ /* 0x000fe20000000009 */
[----:B------:R-:W-:Y:S01]  /*a060*/  F2FP.BF16.F32.PACK_AB R95, R11, R10 ;  /* 0x0000000a0b5f723e */ /* 0x000fe200000010ff */
[C---:B------:R-:W-:Y:S01]  /*a070*/  FFMA R13, R133.reuse, R18, R13 ;  /* 0x00000012850d7223 */ /* 0x040fe2000000000d */
[----:B------:R-:W-:Y:S01]  /*a080*/  SHF.L.U32 R16, R146, 0x10, RZ ;  /* 0x0000001092107819 */ /* 0x000fe200000006ff */
[----:B------:R-:W-:Y:S01]  /*a090*/  FMUL R10, R130, R84 ;  /* 0x00000054820a7220 */ /* 0x000fe20000400000 */
[----:B------:R-:W-:Y:S01]  /*a0a0*/  LOP3.LUT R18, R146, 0xffff0000, RZ, 0xc0, !PT ;  /* 0xffff000092127812 */ /* 0x000fe200078ec0ff */
[----:B------:R4:W-:Y:S01]  /*a0b0*/  @!P1 STS.128 [R197+0x3020], R92 ;  /* 0x0030205cc5009388 */ /* 0x0009e20000000c00 */
[C---:B------:R-:W-:Y:S01]  /*a0c0*/  FMUL R11, R130.reuse, R85 ;  /* 0x00000055820b7220 */ /* 0x040fe20000400000 */
[C---:B------:R-:W-:Y:S01]  /*a0d0*/  FMUL R14, R130.reuse, R86 ;  /* 0x00000056820e7220 */ /* 0x040fe20000400000 */
[----:B------:R-:W-:Y:S01]  /*a0e0*/  FMUL R15, R130, R87 ;  /* 0x00000057820f7220 */ /* 0x000fe20000400000 */
[C---:B------:R-:W-:Y:S01]  /*a0f0*/  FFMA R10, R133.reuse, R16, R10 ;  /* 0x00000010850a7223 */ /* 0x040fe2000000000a */
[C---:B------:R-:W-:Y:S01]  /*a100*/  FFMA R11, R133.reuse, R18, R11 ;  /* 0x00000012850b7223 */ /* 0x040fe2000000000b */
[C---:B------:R-:W-:Y:S01]  /*a110*/  FFMA R14, R133.reuse, R17, R14 ;  /* 0x00000011850e7223 */ /* 0x040fe2000000000e */
[----:B------:R-:W-:Y:S01]  /*a120*/  FFMA R15, R133, R20, R15 ;  /* 0x00000014850f7223 */ /* 0x000fe2000000000f */
[----:B---3--:R-:W-:Y:S01]  /*a130*/  F2FP.BF16.F32.PACK_AB R96, R8, R12 ;  /* 0x0000000c0860723e */ /* 0x008fe200000010ff */
[----:B------:R-:W-:Y:S01]  /*a140*/  BSSY.RECONVERGENT B0, `(.L_x_125) ;  /* 0x0000021000007945 */ /* 0x000fe20003800200 */
[----:B------:R-:W-:Y:S02]  /*a150*/  F2FP.BF16.F32.PACK_AB R97, R13, R9 ;  /* 0x000000090d61723e */ /* 0x000fe400000010ff */
[----:B------:R-:W-:Y:S02]  /*a160*/  F2FP.BF16.F32.PACK_AB R98, R11, R10 ;  /* 0x0000000a0b62723e */ /* 0x000fe400000010ff */
[----:B------:R-:W-:Y:S02]  /*a170*/  F2FP.BF16.F32.PACK_AB R99, R15, R14 ;  /* 0x0000000e0f63723e */ /* 0x000fe400000010ff */
[----:B------:R-:W-:Y:S02]  /*a180*/  MOV R12, UR47 ;  /* 0x0000002f000c7c02 */ /* 0x000fe40008000f00 */
[----:B------:R-:W-:Y:S01]  /*a190*/  LEA R11, R138, UR45, 0x3 ;  /* 0x0000002d8a0b7c11 */ /* 0x000fe2000f8e18ff */
[----:B------:R4:W-:Y:S01]  /*a1a0*/  @!P1 STS.128 [R196+0x3010], R96 ;  /* 0x00301060c4009388 */ /* 0x0009e20000000c00 */
[----:B------:R-:W-:Y:S02]  /*a1b0*/  @P2 LEA R12, R12, UR45, 0x3 ;  /* 0x0000002d0c0c2c11 */ /* 0x000fe4000f8e18ff */
[----:B------:R-:W-:Y:S02]  /*a1c0*/  @P2 SHF.L.U32 R14, RZ, 0x1f, RZ ;  /* 0x0000001fff0e2819 */ /* 0x000fe400000006ff */
[----:B------:R-:W-:Y:S01]  /*a1d0*/  @P2 IADD3 R12, PT, PT, R12, 0x50, RZ ;  /* 0x000000500c0c2810 */ /* 0x000fe20007ffe0ff */
[----:B------:R-:W-:Y:S01]  /*a1e0*/  @!PT LDS RZ, [RZ] ;  /* 0x00000000fffff984 */ /* 0x000fe20000000800 */
[----:B------:R-:W-:Y:S01]  /*a1f0*/  @!PT LDS RZ, [RZ] ;  /* 0x00000000fffff984 */ /* 0x000fe20000000800 */
[----:B------:R-:W-:Y:S01]  /*a200*/  @!PT LDS RZ, [RZ] ;  /* 0x00000000fffff984 */ /* 0x000fe20000000800 */
[----:B------:R-:W-:Y:S01]  /*a210*/  @!PT LDS RZ, [RZ] ;  /* 0x00000000fffff984 */ /* 0x000fe20000000800 */
[----:B------:R3:W-:Y:S06]  /*a220*/  MEMBAR.ALL.CTA ;  /* 0x0000000000007992 */ /* 0x0007ec0000008000 */
[----:B---3--:R-:W3:Y:S01]  /*a230*/  FENCE.VIEW.ASYNC.S ;  /* 0x00000000000073c6 */ /* 0x008ee20000000000 */
[----:B-1----:R-:W-:Y:S01]  /*a240*/  @P2 PRMT R12, R201, 0x654, R12 ;  /* 0x00000654c90c2816 */ /* 0x002fe2000000000c */
[----:B---3--:R-:W-:Y:S06]  /*a250*/  BAR.SYNC.DEFER_BLOCKING 0x1, 0x80 ;  /* 0x0042000000007b1d */ /* 0x008fec0000010000 */
[----:B------:R-:W-:Y:S05]  /*a260*/  @P0 BRA `(.L_x_126) ;  /* 0x0000000000380947 */ /* 0x000fea0003800000 */
[----:B------:R-:W-:Y:S01]  /*a270*/  R2UR UR9, R202 ;  /* 0x00000000ca0972ca */ /* 0x000fe200000e0000 */
[----:B------:R-:W-:Y:S02]  /*a280*/  UIADD3 UR4, UP0, UPT, UR54, 0xa80, URZ ;  /* 0x00000a8036047890 */ /* 0x000fe4000ff1e0ff */
[----:B------:R-:W-:Y:S02]  /*a290*/  UIADD3 UR10, UPT, UPT, UR50, 0x40, URZ ;  /* 0x00000040320a7890 */ /* 0x000fe4000fffe0ff */
[----:B------:R-:W-:Y:S02]  /*a2a0*/  UIADD3 UR8, UPT, UPT, UR45, 0x2200, URZ ;  /* 0x000022002d087890 */ /* 0x000fe4000fffe0ff */
[----:B------:R-:W-:Y:S01]  /*a2b0*/  UIADD3.X UR5, UPT, UPT, URZ, UR55, URZ, UP0, !UPT ;  /* 0x00000037ff057290 */ /* 0x000fe200087fe4ff */
[----:B------:R-:W-:Y:S01]  /*a2c0*/  UMOV UR11, UR44 ;  /* 0x0000002c000b7c82 */ /* 0x000fe20008000000 */
[----:B------:R-:W-:Y:S01]  /*a2d0*/  UIADD3 UR12, UPT, UPT, UR45, 0x3200, URZ ;  /* 0x000032002d0c7890 */ /* 0x000fe2000fffe0ff */
[----:B------:R-:W-:Y:S03]  /*a2e0*/  UMOV UR15, UR44 ;  /* 0x0000002c000f7c82 */ /* 0x000fe60008000000 */
[----:B------:R-:W-:Y:S01]  /*a2f0*/  UIADD3 UR13, UPT, UPT, UR9, 0x80, URZ ;  /* 0x00000080090d7890 */ /* 0x000fe2000fffe0ff */
[----:B------:R-:W-:Y:S02]  /*a300*/  UMOV UR14, UR10 ;  /* 0x0000000a000e7c82 */ /* 0x000fe40008000000 */
[----:B------:R1:W-:Y:S06]  /*a310*/  UTMASTG.3D [UR8], [UR4] ;  /* 0x00000008040073b5 */ /* 0x0003ec0008010000 */
[----:B------:R1:W-:Y:S01]  /*a320*/  UTMASTG.3D [UR12], [UR4] ;  /* 0x0000000c040073b5 */ /* 0x0003e20008010000 */
[----:B------:R0:W-:Y:S01]  /*a330*/  UTMACMDFLUSH ;  /* 0x00000000000079b7 */ /* 0x0001e20000000000 */
[----:B-1----:R-:W-:Y:S04]  /*a340*/  DEPBAR.LE SB0, 0x1 ;  /* 0x000080400000791a */ /* 0x002fe80000000000 */
.L_x_126:
[----:B------:R-:W-:Y:S05]  /*a350*/  BSYNC.RECONVERGENT B0 ;  /* 0x0000000000007941 */ /* 0x000fea0003800200 */
.L_x_125:
[----:B------:R-:W-:Y:S01]  /*a360*/  BAR.SYNC.DEFER_BLOCKING 0x1, 0x80 ;  /* 0x0042000000007b1d */ /* 0x000fe20000010000 */
[----:B------:R-:W-:Y:S02]  /*a370*/  UISETP.NE.AND UP0, UPT, UR43, URZ, UPT ;  /* 0x000000ff2b00728c */ /* 0x000fe4000bf05270 */
[----:B------:R-:W-:Y:S03]  /*a380*/  UIADD3 UR5, UPT, UPT, UR47, 0x1, URZ ;  /* 0x000000012f057890 */ /* 0x000fe6000fffe0ff */
[----:B------:R1:W-:Y:S01]  /*a390*/  @P2 SYNCS.ARRIVE.TRANS64.RED.A1T0 RZ, [R12+URZ], RZ ;  /* 0x000000ff0cff29a7 */ /* 0x0003e200081004ff */
[----:B------:R-:W-:Y:S01]  /*a3a0*/  UMOV UR4, 0x40 ;  /* 0x0000004000047882 */ /* 0x000fe20000000000 */
[----:B------:R-:W-:Y:S01]  /*a3b0*/  BSSY B1, `(.L_x_127) ;  /* 0x0000021000017945 */ /* 0x000fe20003800000 */
[----:B------:R-:W-:Y:S02]  /*a3c0*/  USEL UR4, UR4, 0x20, !UP0 ;  /* 0x0000002004047887 */ /* 0x000fe4000c000000 */
[----:B------:R-:W-:Y:S02]  /*a3d0*/  UISETP.NE.AND UP0, UPT, UR5, 0x4, UPT ;  /* 0x000000040500788c */ /* 0x000fe4000bf05270 */
[----:B------:R-:W-:Y:S01]  /*a3e0*/  UIADD3 UR49, UPT, UPT, UR52, UR4, URZ ;  /* 0x0000000434317290 */ /* 0x000fe2000fffe0ff */
[----:B------:R-:W3:Y:S01]  /*a3f0*/  @P2 SYNCS.PHASECHK.TRANS64.TRYWAIT P0, [R11+URZ+0x30], R14 ;  /* 0x0000300e0b0025a7 */ /* 0x000ee200080011ff */
[----:B----4-:R-:W-:Y:S01]  /*a400*/  VIADD R92, R131, UR4 ;  /* 0x00000004835c7c36 */ /* 0x010fe20008000000 */
[----:B------:R-:W-:Y:S04]  /*a410*/  USEL UR46, UR5, URZ, UP0 ;  /* 0x000000ff052e7287 */ /* 0x000fe80008000000 */
[----:B------:R-:W-:Y:S04]  /*a420*/  SHF.R.U32.HI R6, RZ, 0x15, R92 ;  /* 0x00000015ff067819 */ /* 0x000fe8000001165c */
[----:B------:R-:W-:Y:S02]  /*a430*/  LOP3.LUT R17, R6, 0x3, RZ, 0xc0, !PT ;  /* 0x0000000306117812 */ /* 0x000fe400078ec0ff */
[----:B---3--:R-:W-:Y:S01]  /*a440*/  @P2 SEL R137, RZ, 0x1, !P0 ;  /* 0x00000001ff892807 */ /* 0x008fe20004000000 */
[----:B-1----:R-:W-:Y:S06]  /*a450*/  @!P2 BRA `(.L_x_128) ;  /* 0x000000000058a947 */ /* 0x002fec0003800000 */
        /* <DEDUP_REMOVED lines=8> */
[----:B------:R-:W-:Y:S04]  /*a4e0*/  SHF.L.U32 R4, RZ, 0x1f, RZ ;  /* 0x0000001fff047819 */ /* 0x000fe800000006ff */
[----:B------:R-:W1:Y:S02]  /*a4f0*/  SYNCS.PHASECHK.TRANS64.TRYWAIT P0, [R11+URZ+0x30], R4 ;  /* 0x000030040b0075a7 */ /* 0x000e6400080011ff */
[----:B-1----:R-:W-:Y:S05]  /*a500*/  @!P0 BRA `(.L_x_131) ;  /* 0x00000090008c8947 */ /* 0x002fea0003800000 */
.L_x_130:
[----:B------:R-:W-:Y:S05]  /*a510*/  BSYNC B0 ;  /* 0x0000000000007941 */ /* 0x000fea0003800000 */
.L_x_129:
[----:B------:R-:W-:Y:S02]  /*a520*/  ISETP.NE.AND P0, PT, R139, RZ, PT ;  /* 0x000000ff8b00720c */ /* 0x000fe40003f05270 */
[----:B------:R-:W-:Y:S11]  /*a530*/  IADD3 R138, PT, PT, R138, 0x1, RZ ;  /* 0x000000018a8a7810 */ /* 0x000ff60007ffe0ff */
[----:B------:R3:W4:Y:S04]  /*a540*/  @P0 LDS.128 R160, [R3+0x20] ;  /* 0x0000200003a00984 */ /* 0x0007280000000c00 */
[----:B------:R3:W1:Y:S04]  /*a550*/  @P0 LDS.128 R140, [R3+0x1020] ;  /* 0x00102000038c0984 */ /* 0x0006680000000c00 */
[----:B------:R3:W1:Y:S04]  /*a560*/  @P0 LDS.128 R168, [R7] ;  /* 0x0000000007a80984 */ /* 0x0006680000000c00 */
[----:B------:R3:W1:Y:S04]  /*a570*/  @P0 LDS.128 R152, [R7+0x1000] ;  /* 0x0010000007980984 */ /* 0x0006680000000c00 */
[----:B------:R3:W1:Y:S04]  /*a580*/  @P0 LDS.128 R164, [R5+0x10] ;  /* 0x0000100005a40984 */ /* 0x0006680000000c00 */
[----:B------:R3:W1:Y:S04]  /*a590*/  @P0 LDS.128 R148, [R5+0x1010] ;  /* 0x0010100005940984 */ /* 0x0006680000000c00 */
[----:B------:R3:W1:Y:S04]  /*a5a0*/  @P0 LDS.128 R156, [R0+0x10] ;  /* 0x00001000009c0984 */ /* 0x0006680000000c00 */
[----:B------:R3:W1:Y:S02]  /*a5b0*/  @P0 LDS.128 R144, [R0+0x1010] ;  /* 0x0010100000900984 */ /* 0x0006640000000c00 */
.L_x_128:
[----:B------:R-:W-:Y:S05]  /*a5c0*/  BSYNC B1 ;  /* 0x0000000000017941 */ /* 0x000fea0003800000 */
.L_x_127:
[----:B------:R-:W-:Y:S11]  /*a5d0*/  ISETP.NE.AND P0, PT, R192, R17, PT ;  /* 0x00000011c000720c */ /* 0x000ff60003f05270 */
[----:B------:R-:W-:Y:S02]  /*a5e0*/  @!UPT UIADD3 URZ, UPT, UPT, URZ, URZ, URZ ;  /* 0x000000fffffff290 */ /* 0x000fe4000fffe0ff */
[----:B------:R-:W-:Y:S05]  /*a5f0*/  @P0 BRA `(.L_x_132) ;  /* 0x0000000000bc0947 */ /* 0x000fea0003800000 */
[----:B------:R-:W-:Y:S11]  /*a600*/  LOP3.LUT P0, RZ, R6, 0x3, R181, 0x48, !PT ;  /* 0x0000000306ff7812 */ /* 0x000ff600078048b5 */
[----:B------:R-:W-:Y:S02]  /*a610*/  @!UPT UIADD3 URZ, UPT, UPT, URZ, URZ, URZ ;  /* 0x000000fffffff290 */ /* 0x000fe4000fffe0ff */
[----:B------:R-:W-:Y:S05]  /*a620*/  @!P0 BRA `(.L_x_133) ;  /* 0x0000000000408947 */ /* 0x000fea0003800000 */
[----:B------:R-:W3:Y:S01]  /*a630*/  LDCU.64 UR8, c[0x4][0x70] ;  /* 0x01000e00ff0877ac */ /* 0x000ee20008000a00 */
[----:B------:R-:W-:Y:S01]  /*a640*/  MOV R15, 0x0 ;  /* 0x00000000000f7802 */ /* 0x000fe20000000f00 */
[----:B------:R-:W-:Y:S02]  /*a650*/  HFMA2 R12, -RZ, RZ, 0, 5.9604644775390625e-08 ;  /* 0x00000001ff0c7431 */ /* 0x000fe400000001ff */
[----:B------:R-:W-:Y:S02]  /*a660*/  IMAD.MOV.U32 R8, RZ, RZ, 0x192 ;  /* 0x00000192ff087424 */ /* 0x000fe400078e00ff */
[----:B------:R-:W-:Y:S01]  /*a670*/  IMAD.MOV.U32 R13, RZ, RZ, RZ ;  /* 0x000000ffff0d7224 */ /* 0x000fe200078e00ff */
[----:B------:R-:W5:Y:S01]  /*a680*/  LDCU.64 UR6, c[0x4][0x78] ;  /* 0x01000f00ff0677ac */ /* 0x000f620008000a00 */
[----:B------:R-:W2:Y:S01]  /*a690*/  LDC.64 R14, c[0x4][R15] ;  /* 0x010000000f0e7b82 */ /* 0x000ea20000000a00 */
[----:B------:R-:W4:Y:S01]  /*a6a0*/  LDCU.64 UR4, c[0x4][0x10] ;  /* 0x01000200ff0477ac */ /* 0x000f220008000a00 */
[----:B---3--:R-:W-:Y:S01]  /*a6b0*/  MOV R5, UR9 ;  /* 0x0000000900057c02 */ /* 0x008fe20008000f00 */
[----:B-1----:R-:W-:Y:S01]  /*a6c0*/  IMAD.U32 R4, RZ, RZ, UR8 ;  /* 0x00000008ff047e24 */ /* 0x002fe2000f8e00ff */
[----:B-----5:R-:W-:Y:S01]  /*a6d0*/  MOV R7, UR7 ;  /* 0x0000000700077c02 */ /* 0x020fe20008000f00 */
[----:B------:R-:W-:Y:S01]  /*a6e0*/  IMAD.U32 R6, RZ, RZ, UR6 ;  /* 0x00000006ff067e24 */ /* 0x000fe2000f8e00ff */
[----:B----4-:R-:W-:Y:S01]  /*a6f0*/  MOV R11, UR5 ;  /* 0x00000005000b7c02 */ /* 0x010fe20008000f00 */
[----:B------:R-:W-:Y:S02]  /*a700*/  IMAD.U32 R10, RZ, RZ, UR4 ;  /* 0x00000004ff0a7e24 */ /* 0x000fe4000f8e00ff */
[----:B------:R-:W-:Y:S07]  /*a710*/  LEPC R20, `(.L_x_133) ;  /* 0x000000001014794e */ /* 0x000fee0000000000 */
[----:B--2---:R-:W-:Y:S05]  /*a720*/  CALL.ABS.NOINC R14 ;  /* 0x000000000e007343 */ /* 0x004fea0003c00000 */
.L_x_133:
[----:B------:R-:W-:Y:S05]  /*a730*/  WARPSYNC.ALL ;  /* 0x0000000000007948 */ /* 0x000fea0003800000 */
[C---:B------:R-:W-:Y:S01]  /*a740*/  R2UR UR4, R92.reuse ;  /* 0x000000005c0472ca */ /* 0x040fe200000e0000 */
[----:B---3--:R-:W-:Y:S05]  /*a750*/  VIADD R0, R92, 0x80 ;  /* 0x000000805c007836 */ /* 0x008fea0000000000 */
[----:B------:R-:W-:Y:S04]  /*a760*/  SHF.R.U32.HI R0, RZ, 0x15, R0 ;  /* 0x00000015ff007819 */ /* 0x000fe80000011600 */
[----:B------:R-:W-:Y:S03]  /*a770*/  LOP3.LUT P0, RZ, R0, 0x3, R181, 0x48, !PT ;  /* 0x0000000300ff7812 */ /* 0x000fe600078048b5 */
[----:B------:R-:W3:Y:S10]  /*a780*/  LDTM.x32 R24, tmem[UR4] ;  /* 0x00000004001879ee */ /* 0x000ef400082c0000 */
[----:B---3--:R-:W-:Y:S05]  /*a790*/  @!P0 BRA `(.L_x_134) ;  /* 0x0000000000408947 */ /* 0x008fea0003800000 */
        /* <DEDUP_REMOVED lines=16> */
.L_x_134:
[----:B------:R-:W-:Y:S05]  /*a8a0*/  WARPSYNC.ALL ;  /* 0x0000000000007948 */ /* 0x000fea0003800000 */
[----:B------:R-:W-:Y:S11]  /*a8b0*/  R2UR UR4, R92 ;  /* 0x000000005c0472ca */ /* 0x000ff600000e0000 */
[----:B------:R-:W-:Y:S02]  /*a8c0*/  @!UPT UIADD3 URZ, UPT, UPT, URZ, URZ, URZ ;  /* 0x000000fffffff290 */ /* 0x000fe4000fffe0ff */
[----:B------:R-:W3:Y:S02]  /*a8d0*/  LDTM.x32 R56, tmem[UR4+0x80] ;  /* 0x00008004003879ee */ /* 0x000ee400082c0000 */
[----:B---3--:R-:W-:Y:S01]  /*a8e0*/  NOP ;  /* 0x0000000000007918 */ /* 0x008fe20000000000 */
.L_x_132:
[----:B-1----:R-:W-:Y:S01]  /*a8f0*/  SHF.L.U32 R4, R168, 0x10, RZ ;  /* 0x00000010a8047819 */ /* 0x002fe200000006ff */
[----:B---3--:R-:W-:Y:S01]  /*a900*/  FMUL R0, R130, R24 ;  /* 0x0000001882007220 */ /* 0x008fe20000400000 */
[----:B------:R-:W-:Y:S01]  /*a910*/  LOP3.LUT R6, R168, 0xffff0000, RZ, 0xc0, !PT ;  /* 0xffff0000a8067812 */ /* 0x000fe200078ec0ff */
[C---:B------:R-:W-:Y:S01]  /*a920*/  FMUL R3, R130.reuse, R25 ;  /* 0x0000001982037220 */ /* 0x040fe20000400000 */
[----:B------:R-:W-:Y:S01]  /*a930*/  SHF.L.U32 R7, R169, 0x10, RZ ;  /* 0x00000010a9077819 */ /* 0x000fe200000006ff */
[----:B------:R-:W-:Y:S01]  /*a940*/  FFMA R0, R133, R4, R0 ;  /* 0x0000000485007223 */ /* 0x000fe20000000000 */
[----:B------:R-:W-:Y:S01]  /*a950*/  LOP3.LUT R8, R169, 0xffff0000, RZ, 0xc0, !PT ;  /* 0xffff0000a9087812 */ /* 0x000fe200078ec0ff */
[----:B------:R-:W-:Y:S01]  /*a960*/  FMUL R4, R130, R26 ;  /* 0x0000001a82047220 */ /* 0x000fe20000400000 */
[C---:B------:R-:W-:Y:S01]  /*a970*/  SHF.L.U32 R9, R170.reuse, 0x10, RZ ;  /* 0x00000010aa097819 */ /* 0x040fe200000006ff */
[----:B------:R-:W-:Y:S01]  /*a980*/  FFMA R3, R133, R6, R3 ;  /* 0x0000000685037223 */ /* 0x000fe20000000003 */
[----:B------:R-:W-:Y:S01]  /*a990*/  LOP3.LUT R10, R170, 0xffff0000, RZ, 0xc0, !PT ;  /* 0xffff0000aa0a7812 */ /* 0x000fe200078ec0ff */
[C---:B------:R-:W-:Y:S01]  /*a9a0*/  FMUL R5, R130.reuse, R27 ;  /* 0x0000001b82057220 */ /* 0x040fe20000400000 */
[C---:B------:R-:W-:Y:S01]  /*a9b0*/  SHF.L.U32 R11, R171.reuse, 0x10, RZ ;  /* 0x00000010ab0b7819 */ /* 0x040fe200000006ff */
[----:B------:R-:W-:Y:S01]  /*a9c0*/  FMUL R6, R130, R28 ;  /* 0x0000001c82067220 */ /* 0x000fe20000400000 */
[----:B------:R-:W-:Y:S01]  /*a9d0*/  LOP3.LUT R12, R171, 0xffff0000, RZ, 0xc0, !PT ;  /* 0xffff0000ab0c7812 */ /* 0x000fe200078ec0ff */
[C---:B------:R-:W-:Y:S01]  /*a9e0*/  FFMA R4, R133.reuse, R7, R4 ;  /* 0x0000000785047223 */ /* 0x040fe20000000004 */
[----:B------:R-:W-:Y:S01]  /*a9f0*/  ISETP.NE.AND P1, PT, R192, R17, PT ;  /* 0x00000011c000720c */ /* 0x000fe20003f25270 */
[----:B------:R-:W-:Y:S01]  /*aa00*/  FFMA R5, R133, R8, R5 ;  /* 0x0000000885057223 */ /* 0x000fe20000000005 */
[----:B------:R-:W-:Y:S01]  /*aa10*/  F2FP.BF16.F32.PACK_AB R16, R3, R0 ;  /* 0x000000000310723e */ /* 0x000fe200000010ff */
[C---:B------:R-:W-:Y:S01]  /*aa20*/  FMUL R7, R130.reuse, R29 ;  /* 0x0000001d82077220 */ /* 0x040fe20000400000 */
[----:B------:R-:W-:Y:S01]  /*aa30*/  LOP3.LUT R14, R159, 0xffff0000, RZ, 0xc0, !PT ;  /* 0xffff00009f0e7812 */ /* 0x000fe200078ec0ff */
[----:B------:R-:W-:Y:S01]  /*aa40*/  FFMA R6, R133, R9, R6 ;  /* 0x0000000985067223 */ /* 0x000fe20000000006 */
[----:B------:R-:W-:Y:S01]  /*aa50*/  F2FP.BF16.F32.PACK_AB R17, R5, R4 ;  /* 0x000000040511723e */ /* 0x000fe200000010ff */
[C---:B------:R-:W-:Y:S01]  /*aa60*/  FMUL R8, R130.reuse, R30 ;  /* 0x0000001e82087220 */ /* 0x040fe20000400000 */
[----:B------:R-:W-:Y:S01]  /*aa70*/  ISETP.NE.AND P2, PT, R195, RZ, PT ;  /* 0x000000ffc300720c */ /* 0x000fe20003f45270 */
[----:B------:R-:W-:Y:S01]  /*aa80*/  FMUL R9, R130, R31 ;  /* 0x0000001f82097220 */ /* 0x000fe20000400000 */
[----:B------:R-:W-:Y:S01]  /*aa90*/  ISETP.NE.AND P0, PT, R192, RZ, PT ;  /* 0x000000ffc000720c */ /* 0x000fe20003f05270 */
[C---:B------:R-:W-:Y:S01]  /*aaa0*/  FFMA R7, R133.reuse, R10, R7 ;  /* 0x0000000a85077223 */ /* 0x040fe20000000007 */
[C---:B------:R-:W-:Y:S01]  /*aab0*/  FFMA R8, R133.reuse, R11, R8 ;  /* 0x0000000b85087223 */ /* 0x040fe20000000008 */
[----:B------:R-:W-:Y:S01]  /*aac0*/  SHF.L.U32 R11, R164, 0x10, RZ ;  /* 0x00000010a40b7819 */ /* 0x000fe200000006ff */
[----:B------:R-:W-:Y:S01]  /*aad0*/  FFMA R9, R133, R12, R9 ;  /* 0x0000000c85097223 */ /* 0x000fe20000000009 */
[----:B------:R-:W-:Y:S01]  /*aae0*/  SHF.L.U32 R12, R166, 0x10, RZ ;  /* 0x00000010a60c7819 */ /* 0x000fe200000006ff */
[C---:B------:R-:W-:Y:S01]  /*aaf0*/  FMUL R10, R130.reuse, R32 ;  /* 0x00000020820a7220 */ /* 0x040fe20000400000 */
[----:B------:R-:W-:Y:S01]  /*ab00*/  F2FP.BF16.F32.PACK_AB R18, R7, R6 ;  /* 0x000000060712723e */ /* 0x000fe200000010ff */
[----:B------:R-:W-:Y:S01]  /*ab10*/  FMUL R0, R130, R33 ;  /* 0x0000002182007220 */ /* 0x000fe20000400000 */
[----:B------:R-:W-:Y:S01]  /*ab20*/  F2FP.BF16.F32.PACK_AB R19, R9, R8 ;  /* 0x000000080913723e */ /* 0x000fe200000010ff */
[----:B------:R-:W-:Y:S01]  /*ab30*/  FFMA R10, R133, R11, R10 ;  /* 0x0000000b850a7223 */ /* 0x000fe2000000000a */
[----:B------:R-:W-:Y:S01]  /*ab40*/  LOP3.LUT R6, R164, 0xffff0000, RZ, 0xc0, !PT ;  /* 0xffff0000a4067812 */ /* 0x000fe200078ec0ff */
[C---:B------:R-:W-:Y:S01]  /*ab50*/  FMUL R3, R130.reuse, R34 ;  /* 0x0000002282037220 */ /* 0x040fe20000400000 */
[C---:B------:R-:W-:Y:S01]  /*ab60*/  SHF.L.U32 R8, R165.reuse, 0x10, RZ ;  /* 0x00000010a5087819 */ /* 0x040fe200000006ff */
[----:B------:R1:W-:Y:S01]  /*ab70*/  @!P1 STS.128 [R191+0x4000], R16 ;  /* 0x00400010bf009388 */ /* 0x0003e20000000c00 */
[----:B------:R-:W-:Y:S01]  /*ab80*/  LOP3.LUT R7, R165, 0xffff0000, RZ, 0xc0, !PT ;  /* 0xffff0000a5077812 */ /* 0x000fe200078ec0ff */
[----:B------:R-:W-:Y:S01]  /*ab90*/  FMUL R4, R130, R35 ;  /* 0x0000002382047220 */ /* 0x000fe20000400000 */
[----:B------:R-:W-:Y:S01]  /*aba0*/  LOP3.LUT R9, R166, 0xffff0000, RZ, 0xc0, !PT ;  /* 0xffff0000a6097812 */ /* 0x000fe200078ec0ff */
[C---:B------:R-:W-:Y:S01]  /*abb0*/  FMUL R5, R130.reuse, R36 ;  /* 0x0000002482057220 */ /* 0x040fe20000400000 */
[----:B------:R-:W-:Y:S01]  /*abc0*/  LOP3.LUT R11, R167, 0xffff0000, RZ, 0xc0, !PT ;  /* 0xffff0000a70b7812 */ /* 0x000fe200078ec0ff */
[C---:B------:R-:W-:Y:S01]  /*abd0*/  FFMA R0, R133.reuse, R6, R0 ;  /* 0x0000000685007223 */ /* 0x040fe20000000000 */
[C---:B------:R-:W-:Y:S01]  /*abe0*/  FFMA R3, R133.reuse, R8, R3 ;  /* 0x0000000885037223 */ /* 0x040fe20000000003 */
[C---:B------:R-:W-:Y:S01]  /*abf0*/  FFMA R4, R133.reuse, R7, R4 ;  /* 0x0000000785047223 */ /* 0x040fe20000000004 */
[----:B------:R-:W-:Y:S01]  /*ac00*/  FFMA R5, R133, R12, R5 ;  /* 0x0000000c85057223 */ /* 0x000fe20000000005 */
[----:B------:R-:W-:Y:S01]  /*ac10*/  SHF.L.U32 R12, R167, 0x10, RZ ;  /* 0x00000010a70c7819 */ /* 0x000fe200000006ff */
[----:B------:R-:W-:Y:S01]  /*ac20*/  FMUL R6, R130, R37 ;  /* 0x0000002582067220 */ /* 0x000fe20000400000 */
[----:B------:R-:W-:Y:S01]  /*ac30*/  F2FP.BF16.F32.PACK_AB R20, R0, R10 ;  /* 0x0000000a0014723e */ /* 0x000fe200000010ff */
[----:B------:R-:W-:Y:S01]  /*ac40*/  FMUL R7, R130, R38 ;  /* 0x0000002682077220 */ /* 0x000fe20000400000 */
[----:B------:R-:W-:Y:S01]  /*ac50*/  F2FP.BF16.F32.PACK_AB R21, R4, R3 ;  /* 0x000000030415723e */ /* 0x000fe200000010ff */
[----:B------:R-:W-:Y:S01]  /*ac60*/  FMUL R8, R130, R39 ;  /* 0x0000002782087220 */ /* 0x000fe20000400000 */
[----:B----4-:R-:W-:Y:S01]  /*ac70*/  SHF.L.U32 R3, R160, 0x10, RZ ;  /* 0x00000010a0037819 */ /* 0x010fe200000006ff */
[C---:B------:R-:W-:Y:S01]  /*ac80*/  FFMA R6, R133.reuse, R9, R6 ;  /* 0x0000000985067223 */ /* 0x040fe20000000006 */
[----:B------:R-:W-:Y:S01]  /*ac90*/  SHF.L.U32 R9, R162, 0x10, RZ ;  /* 0x00000010a2097819 */ /* 0x000fe200000006ff */
[----:B------:R-:W-:Y:S01]  /*aca0*/  FFMA R7, R133, R12, R7 ;  /* 0x0000000c85077223 */ /* 0x000fe20000000007 */
[----:B------:R-:W-:Y:S01]  /*acb0*/  LOP3.LUT R10, R157, 0xffff0000, RZ, 0xc0, !PT ;  /* 0xffff00009d0a7812 */ /* 0x000fe200078ec0ff */
[C---:B------:R-:W-:Y:S01]  /*acc0*/  FFMA R8, R133.reuse, R11, R8 ;  /* 0x0000000b85087223 */ /* 0x040fe20000000008 */
[----:B------:R-:W-:Y:S01]  /*acd0*/  F2FP.BF16.F32.PACK_AB R22, R6, R5 ;  /* 0x000000050616723e */ /* 0x000fe200000010ff */
[----:B------:R-:W-:Y:S01]  /*ace0*/  FMUL R0, R130, R40 ;  /* 0x0000002882007220 */ /* 0x000fe20000400000 */
[----:B------:R-:W-:Y:S01]  /*acf0*/  LOP3.LUT R6, R160, 0xffff0000, RZ, 0xc0, !PT ;  /* 0xffff0000a0067812 */ /* 0x000fe200078ec0ff */
[----:B------:R-:W-:Y:S01]  /*ad00*/  FMUL R4, R130, R42 ;  /* 0x0000002a82047220 */ /* 0x000fe20000400000 */
[----:B------:R-:W-:Y:S01]  /*ad10*/  F2FP.BF16.F32.PACK_AB R23, R8, R7 ;  /* 0x000000070817723e */ /* 0x000fe200000010ff */
[----:B------:R-:W-:Y:S01]  /*ad20*/  FFMA R0, R133, R3, R0 ;  /* 0x0000000385007223 */ /* 0x000fe20000000000 */
[C---:B------:R-:W-:Y:S01]  /*ad30*/  SHF.L.U32 R7, R161.reuse, 0x10, RZ ;  /* 0x00000010a1077819 */ /* 0x040fe200000006ff */
[C---:B------:R-:W-:Y:S01]  /*ad40*/  FMUL R3, R130.reuse, R41 ;  /* 0x0000002982037220 */ /* 0x040fe20000400000 */
[----:B------:R-:W-:Y:S01]  /*ad50*/  LOP3.LUT R8, R161, 0xffff0000, RZ, 0xc0, !PT ;  /* 0xffff0000a1087812 */ /* 0x000fe200078ec0ff */
[----:B------:R-:W-:Y:S01]  /*ad60*/  FMUL R5, R130, R43 ;  /* 0x0000002b82057220 */ /* 0x000fe20000400000 */
[----:B------:R-:W-:Y:S01]  /*ad70*/  LOP3.LUT R12, R158, 0xffff0000, RZ, 0xc0, !PT ;  /* 0xffff00009e0c7812 */ /* 0x000fe200078ec0ff */
[----:B------:R-:W-:Y:S01]  /*ad80*/  FFMA R3, R133, R6, R3 ;  /* 0x0000000685037223 */ /* 0x000fe20000000003 */
[----:B------:R-:W-:Y:S01]  /*ad90*/  SHF.L.U32 R11, R159, 0x10, RZ ;  /* 0x000000109f0b7819 */ /* 0x000fe200000006ff */
[C---:B------:R-:W-:Y:S01]  /*ada0*/  FFMA R4, R133.reuse, R7, R4 ;  /* 0x0000000785047223 */ /* 0x040fe20000000004 */
        /* <DEDUP_REMOVED lines=60> */
[----:B------:R-:W-:Y:S01]  /*b170*/  FFMA R5, R133, R12, R5 ;  /* 0x0000000c85057223 */ /* 0x000fe20000000005 */
[----:B------:R-:W-:Y:S01]  /*b180*/  SHF.L.U32 R12, R155, 0x10, RZ ;  /* 0x000000109b0c7819 */ /* 0x000fe200000006ff */
[----:B------:R-:W-:Y:S01]  /*b190*/  FMUL R6, R130, R61 ;  /* 0x0000003d82067220 */ /* 0x000fe20000400000 */
[----:B------:R-:W-:Y:S01]  /*b1a0*/  F2FP.BF16.F32.PACK_AB R89, R4, R3 ;  /* 0x000000030459723e */ /* 0x000fe200000010ff */
[----:B------:R-:W-:Y:S01]  /*b1b0*/  FMUL R7, R130, R62 ;  /* 0x0000003e82077220 */ /* 0x000fe20000400000 */
[----:B------:R-:W-:Y:S01]  /*b1c0*/  SHF.L.U32 R3, R148, 0x10, RZ ;  /* 0x0000001094037819 */ /* 0x000fe200000006ff */
[----:B------:R-:W-:Y:S01]  /*b1d0*/  FMUL R8, R130, R63 ;  /* 0x0000003f82087220 */ /* 0x000fe20000400000 */
[----:B------:R-:W-:Y:S01]  /*b1e0*/  LOP3.LUT R14, R147, 0xffff0000, RZ, 0xc0, !PT ;  /* 0xffff0000930e7812 */ /* 0x000fe200078ec0ff */
        /* <DEDUP_REMOVED lines=8> */
[----:B------:R1:W-:Y:S01]  /*b270*/  @!P1 STS.128 [R196+0x4010], R20 ;  /* 0x00401014c4009388 */ /* 0x0003e20000000c00 */
[----:B------:R-:W-:Y:S01]  /*b280*/  F2FP.BF16.F32.PACK_AB R91, R8, R7 ;  /* 0x00000007085b723e */ /* 0x000fe200000010ff */
[----:B------:R-:W-:Y:S01]  /*b290*/  FFMA R0, R133, R3, R0 ;  /* 0x0000000385007223 */ /* 0x000fe20000000000 */
[C---:B------:R-:W-:Y:S01]  /*b2a0*/  SHF.L.U32 R7, R149.reuse, 0x10, RZ ;  /* 0x0000001095077819 */ /* 0x040fe200000006ff */
[C---:B------:R-:W-:Y:S01]  /*b2b0*/  FMUL R3, R130.reuse, R65 ;  /* 0x0000004182037220 */ /* 0x040fe20000400000 */
[----:B------:R-:W-:Y:S01]  /*b2c0*/  LOP3.LUT R8, R149, 0xffff0000, RZ, 0xc0, !PT ;  /* 0xffff000095087812 */ /* 0x000fe200078ec0ff */
[C---:B------:R-:W-:Y:S01]  /*b2d0*/  FMUL R4, R130.reuse, R66 ;  /* 0x0000004282047220 */ /* 0x040fe20000400000 */
[----:B------:R-:W-:Y:S01]  /*b2e0*/  SHF.L.U32 R11, R147, 0x10, RZ ;  /* 0x00000010930b7819 */ /* 0x000fe200000006ff */
[C---:B------:R-:W-:Y:S01]  /*b2f0*/  FMUL R5, R130.reuse, R67 ;  /* 0x0000004382057220 */ /* 0x040fe20000400000 */
[C---:B------:R-:W-:Y:S01]  /*b300*/  FFMA R3, R133.reuse, R6, R3 ;  /* 0x0000000685037223 */ /* 0x040fe20000000003 */
[C---:B------:R-:W-:Y:S01]  /*b310*/  FFMA R4, R133.reuse, R7, R4 ;  /* 0x0000000785047223 */ /* 0x040fe20000000004 */
[----:B------:R-:W-:Y:S01]  /*b320*/  FMUL R6, R130, R68 ;  /* 0x0000004482067220 */ /* 0x000fe20000400000 */
[----:B------:R-:W-:Y:S01]  /*b330*/  FFMA R5, R133, R8, R5 ;  /* 0x0000000885057223 */ /* 0x000fe20000000005 */
[----:B------:R-:W-:Y:S01]  /*b340*/  LOP3.LUT R8, R150, 0xffff0000, RZ, 0xc0, !PT ;  /* 0xffff000096087812 */ /* 0x000fe200078ec0ff */
[C---:B------:R-:W-:Y:S01]  /*b350*/  FMUL R7, R130.reuse, R69 ;  /* 0x0000004582077220 */ /* 0x040fe20000400000 */
[----:B---3--:R-:W-:Y:S01]  /*b360*/  F2FP.BF16.F32.PACK_AB R16, R3, R0 ;  /* 0x000000000310723e */ /* 0x008fe200000010ff */
[----:B------:R3:W-:Y:S01]  /*b370*/  @!P1 STS.128 [R191+0x5000], R88 ;  /* 0x00500058bf009388 */ /* 0x0007e20000000c00 */
[----:B------:R-:W-:Y:S01]  /*b380*/  F2FP.BF16.F32.PACK_AB R17, R5, R4 ;  /* 0x000000040511723e */ /* 0x000fe200000010ff */
[----:B------:R-:W-:Y:S01]  /*b390*/  FFMA R6, R133, R9, R6 ;  /* 0x0000000985067223 */ /* 0x000fe20000000006 */
[----:B------:R-:W-:Y:S01]  /*b3a0*/  SHF.L.U32 R5, R151, 0x10, RZ ;  /* 0x0000001097057819 */ /* 0x000fe200000006ff */
[----:B------:R-:W-:Y:S01]  /*b3b0*/  FFMA R7, R133, R8, R7 ;  /* 0x0000000885077223 */ /* 0x000fe20000000007 */
[----:B------:R-:W-:Y:S01]  /*b3c0*/  LOP3.LUT R8, R151, 0xffff0000, RZ, 0xc0, !PT ;  /* 0xffff000097087812 */ /* 0x000fe200078ec0ff */
[----:B------:R-:W-:Y:S01]  /*b3d0*/  FMUL R0, R130, R70 ;  /* 0x0000004682007220 */ /* 0x000fe20000400000 */
[----:B------:R-:W-:Y:S01]  /*b3e0*/  SHF.L.U32 R9, R140, 0x10, RZ ;  /* 0x000000108c097819 */ /* 0x000fe200000006ff */
[C---:B------:R-:W-:Y:S01]  /*b3f0*/  FMUL R3, R130.reuse, R71 ;  /* 0x0000004782037220 */ /* 0x040fe20000400000 */
[----:B------:R-:W-:Y:S01]  /*b400*/  F2FP.BF16.F32.PACK_AB R18, R7, R6 ;  /* 0x000000060712723e */ /* 0x000fe200000010ff */
[----:B------:R-:W-:Y:S01]  /*b410*/  FMUL R4, R130, R72 ;  /* 0x0000004882047220 */ /* 0x000fe20000400000 */
        /* <DEDUP_REMOVED lines=15> */
[C---:B------:R-:W-:Y:S01]  /*b510*/  FMUL R0, R130.reuse, R76 ;  /* 0x0000004c82007220 */ /* 0x040fe20000400000 */
[----:B-1----:R-:W-:Y:S01]  /*b520*/  F2FP.BF16.F32.PACK_AB R20, R5, R4 ;  /* 0x000000040514723e */ /* 0x002fe200000010ff */
[C---:B------:R-:W-:Y:S01]  /*b530*/  FMUL R3, R130.reuse, R77 ;  /* 0x0000004d82037220 */ /* 0x040fe20000400000 */
[----:B------:R-:W-:Y:S01]  /*b540*/  F2FP.BF16.F32.PACK_AB R21, R7, R6 ;  /* 0x000000060715723e */ /* 0x000fe200000010ff */
[----:B------:R3:W-:Y:S01]  /*b550*/  @!P1 STS.128 [R199+0x5010], R16 ;  /* 0x00501010c7009388 */ /* 0x0007e20000000c00 */
[----:B------:R-:W-:Y:S01]  /*b560*/  SHF.L.U32 R7, R143, 0x10, RZ ;  /* 0x000000108f077819 */ /* 0x000fe200000006ff */
[----:B------:R-:W-:Y:S01]  /*b570*/  FFMA R0, R133, R8, R0 ;  /* 0x0000000885007223 */ /* 0x000fe20000000000 */
[----:B------:R-:W-:Y:S01]  /*b580*/  LOP3.LUT R8, R143, 0xffff0000, RZ, 0xc0, !PT ;  /* 0xffff00008f087812 */ /* 0x000fe200078ec0ff */
        /* <DEDUP_REMOVED lines=28> */
[----:B------:R-:W-:Y:S02]  /*b750*/  F2FP.BF16.F32.PACK_AB R12, R0, R6 ;  /* 0x00000006000c723e */ /* 0x000fe400000010ff */
[----:B------:R-:W-:Y:S02]  /*b760*/  F2FP.BF16.F32.PACK_AB R13, R7, R3 ;  /* 0x00000003070d723e */ /* 0x000fe400000010ff */
[----:B------:R-:W-:Y:S02]  /*b770*/  F2FP.BF16.F32.PACK_AB R14, R5, R4 ;  /* 0x00000004050e723e */ /* 0x000fe400000010ff */
[----:B------:R-:W-:Y:S02]  /*b780*/  F2FP.BF16.F32.PACK_AB R15, R9, R8 ;  /* 0x00000008090f723e */ /* 0x000fe400000010ff */
[----:B------:R-:W-:Y:S02]  /*b790*/  MOV R0, UR46 ;  /* 0x0000002e00007c02 */ /* 0x000fe40008000f00 */
[----:B------:R-:W-:Y:S01]  /*b7a0*/  @P2 SHF.L.U32 R3, RZ, 0x1f, RZ ;  /* 0x0000001fff032819 */ /* 0x000fe200000006ff */
[----:B------:R3:W-:Y:S01]  /*b7b0*/  @!P1 STS.128 [R196+0x5010], R12 ;  /* 0x0050100cc4009388 */ /* 0x0007e20000000c00 */
[----:B------:R-:W-:Y:S04]  /*b7c0*/  @P2 LEA R0, R0, UR45, 0x3 ;  /* 0x0000002d00002c11 */ /* 0x000fe8000f8e18ff */
[----:B------:R-:W-:Y:S02]  /*b7d0*/  @P2 IADD3 R4, PT, PT, R0, 0x50, RZ ;  /* 0x0000005000042810 */ /* 0x000fe40007ffe0ff */
[----:B------:R-:W-:Y:S01]  /*b7e0*/  LEA R0, R138, UR45, 0x3 ;  /* 0x0000002d8a007c11 */ /* 0x000fe2000f8e18ff */
[----:B------:R-:W-:Y:S01]  /*b7f0*/  @!PT LDS RZ, [RZ] ;  /* 0x00000000fffff984 */ /* 0x000fe20000000800 */
[----:B------:R-:W-:Y:S01]  /*b800*/  @!PT LDS RZ, [RZ] ;  /* 0x00000000fffff984 */ /* 0x000fe20000000800 */
[----:B------:R-:W-:Y:S01]  /*b810*/  @!PT LDS RZ, [RZ] ;  /* 0x00000000fffff984 */ /* 0x000fe20000000800 */
[----:B------:R-:W-:Y:S01]  /*b820*/  @!PT LDS RZ, [RZ] ;  /* 0x00000000fffff984 */ /* 0x000fe20000000800 */
[----:B------:R1:W-:Y:S06]  /*b830*/  MEMBAR.ALL.CTA ;  /* 0x0000000000007992 */ /* 0x0003ec0000008000 */
[----:B-1----:R-:W1:Y:S02]  /*b840*/  FENCE.VIEW.ASYNC.S ;  /* 0x00000000000073c6 */ /* 0x002e640000000000 */
[----:B------:R-:W-:Y:S05]  /*b850*/  WARPSYNC.ALL ;  /* 0x0000000000007948 */ /* 0x000fea0003800000 */
[----:B------:R-:W-:Y:S01]  /*b860*/  BSSY.RECONVERGENT B0, `(.L_x_135) ;  /* 0x0000010000007945 */ /* 0x000fe20003800200 */
[----:B------:R-:W-:Y:S01]  /*b870*/  @P2 PRMT R4, R201, 0x654, R4 ;  /* 0x00000654c9042816 */ /* 0x000fe20000000004 */
[----:B-1----:R-:W-:Y:S06]  /*b880*/  BAR.SYNC.DEFER_BLOCKING 0x1, 0x80 ;  /* 0x0042000000007b1d */ /* 0x002fec0000010000 */
[----:B------:R-:W-:Y:S05]  /*b890*/  @P0 BRA `(.L_x_136) ;  /* 0x0000000000300947 */ /* 0x000fea0003800000 */
[----:B------:R-:W-:Y:S02]  /*b8a0*/  UIADD3 UR4, UP0, UPT, UR54, 0xa80, URZ ;  /* 0x00000a8036047890 */ /* 0x000fe4000ff1e0ff */
[----:B------:R-:W-:Y:S02]  /*b8b0*/  UIADD3 UR48, UPT, UPT, UR45, 0x4200, URZ ;  /* 0x000042002d307890 */ /* 0x000fe4000fffe0ff */
[----:B------:R-:W-:Y:S01]  /*b8c0*/  UIADD3.X UR5, UPT, UPT, URZ, UR55, URZ, UP0, !UPT ;  /* 0x00000037ff057290 */ /* 0x000fe200087fe4ff */
[----:B------:R-:W-:Y:S01]  /*b8d0*/  UMOV UR51, UR44 ;  /* 0x0000002c00337c82 */ /* 0x000fe20008000000 */
[----:B------:R-:W-:Y:S02]  /*b8e0*/  UIADD3 UR9, UPT, UPT, UR49, 0x80, URZ ;  /* 0x0000008031097890 */ /* 0x000fe4000fffe0ff */
[----:B------:R-:W-:Y:S01]  /*b8f0*/  UIADD3 UR8, UPT, UPT, UR45, 0x5200, URZ ;  /* 0x000052002d087890 */ /* 0x000fe2000fffe0ff */
[----:B------:R-:W-:Y:S01]  /*b900*/  UMOV UR10, UR50 ;  /* 0x00000032000a7c82 */ /* 0x000fe20008000000 */
[----:B------:R-:W-:Y:S03]  /*b910*/  UMOV UR11, UR44 ;  /* 0x0000002c000b7c82 */ /* 0x000fe60008000000 */
[----:B------:R1:W-:Y:S04]  /*b920*/  UTMASTG.3D [UR48], [UR4] ;  /* 0x00000030040073b5 */ /* 0x0003e80008010000 */
[----:B------:R1:W-:Y:S01]  /*b930*/  UTMASTG.3D [UR8], [UR4] ;  /* 0x00000008040073b5 */ /* 0x0003e20008010000 */
[----:B------:R0:W-:Y:S01]  /*b940*/  UTMACMDFLUSH ;  /* 0x00000000000079b7 */ /* 0x0001e20000000000 */
[----:B-1----:R-:W-:Y:S04]  /*b950*/  DEPBAR.LE SB0, 0x1 ;  /* 0x000080400000791a */ /* 0x002fe80000000000 */
.L_x_136:
[----:B------:R-:W-:Y:S05]  /*b960*/  BSYNC.RECONVERGENT B0 ;  /* 0x0000000000007941 */ /* 0x000fea0003800200 */
.L_x_135:
[----:B------:R-:W-:Y:S01]  /*b970*/  BAR.SYNC.DEFER_BLOCKING 0x1, 0x80 ;  /* 0x0042000000007b1d */ /* 0x000fe20000010000 */
[----:B------:R-:W-:Y:S01]  /*b980*/  UIADD3 UR4, UPT, UPT, UR46, 0x1, URZ ;  /* 0x000000012e047890 */ /* 0x000fe2000fffe0ff */
[----:B---3--:R-:W-:Y:S03]  /*b990*/  HFMA2 R16, -RZ, RZ, 0, 0 ;  /* 0x00000000ff107431 */ /* 0x008fe600000001ff */
[----:B------:R-:W-:Y:S04]  /*b9a0*/  UISETP.NE.AND UP0, UPT, UR4, 0x4, UPT ;  /* 0x000000040400788c */ /* 0x000fe8000bf05270 */
[----:B------:R-:W-:Y:S01]  /*b9b0*/  USEL UR47, UR4, URZ, UP0 ;  /* 0x000000ff042f7287 */ /* 0x000fe20008000000 */
[----:B------:R1:W-:Y:S01]  /*b9c0*/  @P2 SYNCS.ARRIVE.TRANS64.RED.A1T0 RZ, [R4+URZ], RZ ;  /* 0x000000ff04ff29a7 */ /* 0x0003e200081004ff */
[----:B------:R-:W-:Y:S01]  /*b9d0*/  BSSY B1, `(.L_x_137) ;  /* 0x000001e000017945 */ /* 0x000fe20003800000 */
[----:B------:R-:W3:Y:S02]  /*b9e0*/  @P2 SYNCS.PHASECHK.TRANS64.TRYWAIT P0, [R0+URZ+0x30], R3 ;  /* 0x00003003000025a7 */ /* 0x000ee400080011ff */
        /* <DEDUP_REMOVED lines=13> */
.L_x_140:
[----:B------:R-:W-:Y:S05]  /*bac0*/  BSYNC B0 ;  /* 0x0000000000007941 */ /* 0x000fea0003800000 */
.L_x_139:
[----:B------:R-:W-:Y:S01]  /*bad0*/  ISETP.NE.AND P0, PT, R139, RZ, PT ;  /* 0x000000ff8b00720c */ /* 0x000fe20003f05270 */
[----:B------:R-:W-:Y:S11]  /*bae0*/  VIADD R138, R138, 0x1 ;  /* 0x000000018a8a7836 */ /* 0x000ff60000000000 */
[----:B------:R-:W-:Y:S01]  /*baf0*/  @!UPT UIADD3 URZ, UPT, UPT, URZ, URZ, URZ ;  /* 0x000000fffffff290 */ /* 0x000fe2000fffe0ff */
[----:B------:R3:W4:Y:S04]  /*bb00*/  @P0 LDS.128 R160, [R4+0x20] ;  /* 0x0000200004a00984 */ /* 0x0007280000000c00 */
[----:B------:R3:W1:Y:S04]  /*bb10*/  @P0 LDS.128 R140, [R4+0x1020] ;  /* 0x00102000048c0984 */ /* 0x0006680000000c00 */
[----:B------:R3:W1:Y:S04]  /*bb20*/  @P0 LDS.128 R168, [R7] ;  /* 0x0000000007a80984 */ /* 0x0006680000000c00 */
[----:B------:R3:W1:Y:S04]  /*bb30*/  @P0 LDS.128 R152, [R7+0x1000] ;  /* 0x0010000007980984 */ /* 0x0006680000000c00 */
[----:B------:R3:W1:Y:S04]  /*bb40*/  @P0 LDS.128 R164, [R5+0x10] ;  /* 0x0000100005a40984 */ /* 0x0006680000000c00 */
[----:B------:R3:W1:Y:S04]  /*bb50*/  @P0 LDS.128 R148, [R5+0x1010] ;  /* 0x0010100005940984 */ /* 0x0006680000000c00 */
[----:B------:R3:W1:Y:S04]  /*bb60*/  @P0 LDS.128 R156, [R3+0x10] ;  /* 0x00001000039c0984 */ /* 0x0006680000000c00 */
[----:B------:R3:W1:Y:S01]  /*bb70*/  @P0 LDS.128 R144, [R3+0x1010] ;  /* 0x0010100003900984 */ /* 0x0006620000000c00 */
[C---:B------:R-:W-:Y:S04]  /*bb80*/  ISETP.NE.AND P0, PT, R138.reuse, 0x4, PT ;  /* 0x000000048a00780c */ /* 0x040fe80003f05270 */
[----:B------:R-:W-:Y:S02]  /*bb90*/  SEL R138, R138, RZ, P0 ;  /* 0x000000ff8a8a7207 */ /* 0x000fe40000000000 */
[----:B------:R-:W-:Y:S02]  /*bba0*/  SEL R16, RZ, 0x1, P0 ;  /* 0x00000001ff107807 */ /* 0x000fe40000000000 */
.L_x_138:
[----:B------:R-:W-:Y:S05]  /*bbb0*/  BSYNC B1 ;  /* 0x0000000000017941 */ /* 0x000fea0003800000 */
.L_x_137:
[----:B------:R-:W-:Y:S05]  /*bbc0*/  VIADD R92, R92, 0x400000 ;  /* 0x004000005c5c7836 */ /* 0x000fea0000000000 */
[----:B-1----:R-:W-:Y:S04]  /*bbd0*/  SHF.R.U32.HI R0, RZ, 0x15, R92 ;  /* 0x00000015ff007819 */ /* 0x002fe8000001165c */
[----:B------:R-:W-:Y:S04]  /*bbe0*/  LOP3.LUT R17, R0, 0x3, RZ, 0xc0, !PT ;  /* 0x0000000300117812 */ /* 0x000fe800078ec0ff */
        /* <DEDUP_REMOVED lines=11> */
[----:B------:R-:W1:Y:S01]  /*bca0*/  LDCU.64 UR6, c[0x4][0x78] ;  /* 0x01000f00ff0677ac */ /* 0x000e620008000a00 */
[----:B------:R-:W2:Y:S01]  /*bcb0*/  LDC.64 R14, c[0x4][R15] ;  /* 0x010000000f0e7b82 */ /* 0x000ea20000000a00 */
[----:B------:R-:W5:Y:S01]  /*bcc0*/  LDCU.64 UR4, c[0x4][0x10] ;  /* 0x01000200ff0477ac */ /* 0x000f620008000a00 */
[----:B---3--:R-:W-:Y:S01]  /*bcd0*/  MOV R5, UR9 ;  /* 0x0000000900057c02 */ /* 0x008fe20008000f00 */
[----:B------:R-:W-:Y:S01]  /*bce0*/  IMAD.U32 R4, RZ, RZ, UR8 ;  /* 0x00000008ff047e24 */ /* 0x000fe2000f8e00ff */
[----:B-1----:R-:W-:Y:S01]  /*bcf0*/  MOV R7, UR7 ;  /* 0x0000000700077c02 */ /* 0x002fe20008000f00 */
[----:B------:R-:W-:Y:S01]  /*bd00*/  IMAD.U32 R6, RZ, RZ, UR6 ;  /* 0x00000006ff067e24 */ /* 0x000fe2000f8e00ff */
[----:B-----5:R-:W-:Y:S01]  /*bd10*/  MOV R11, UR5 ;  /* 0x00000005000b7c02 */ /* 0x020fe20008000f00 */
[----:B------:R-:W-:Y:S02]  /*bd20*/  IMAD.U32 R10, RZ, RZ, UR4 ;  /* 0x00000004ff0a7e24 */ /* 0x000fe4000f8e00ff */
[----:B------:R-:W-:Y:S07]  /*bd30*/  LEPC R20, `(.L_x_143) ;  /* 0x000000001014794e */ /* 0x000fee0000000000 */
[----:B--2-4-:R-:W-:Y:S05]  /*bd40*/  CALL.ABS.NOINC R14 ;  /* 0x000000000e007343 */ /* 0x014fea0003c00000 */
.L_x_143:
[----:B------:R-:W-:Y:S05]  /*bd50*/  WARPSYNC.ALL ;  /* 0x0000000000007948 */ /* 0x000fea0003800000 */
[C---:B------:R-:W-:Y:S01]  /*bd60*/  R2UR UR4, R92.reuse ;  /* 0x000000005c0472ca */ /* 0x040fe200000e0000 */
[----:B------:R-:W-:Y:S05]  /*bd70*/  VIADD R0, R92, 0x80 ;  /* 0x000000805c007836 */ /* 0x000fea0000000000 */
[----:B------:R-:W-:Y:S04]  /*bd80*/  SHF.R.U32.HI R0, RZ, 0x15, R0 ;  /* 0x00000015ff007819 */ /* 0x000fe80000011600 */
[----:B------:R-:W-:Y:S03]  /*bd90*/  LOP3.LUT P0, RZ, R0, 0x3, R181, 0x48, !PT ;  /* 0x0000000300ff7812 */ /* 0x000fe600078048b5 */
[----:B------:R-:W1:Y:S10]  /*bda0*/  LDTM.x32 R24, tmem[UR4] ;  /* 0x00000004001879ee */ /* 0x000e7400082c0000 */
[----:B-1----:R-:W-:Y:S05]  /*bdb0*/  @!P0 BRA `(.L_x_144) ;  /* 0x0000000000408947 */ /* 0x002fea0003800000 */
        /* <DEDUP_REMOVED lines=16> */
.L_x_144:
[----:B------:R-:W-:Y:S05]  /*bec0*/  WARPSYNC.ALL ;  /* 0x0000000000007948 */ /* 0x000fea0003800000 */
[----:B------:R-:W-:Y:S11]  /*bed0*/  R2UR UR4, R92 ;  /* 0x000000005c0472ca */ /* 0x000ff600000e0000 */
[----:B------:R-:W-:Y:S02]  /*bee0*/  @!UPT UIADD3 URZ, UPT, UPT, URZ, URZ, URZ ;  /* 0x000000fffffff290 */ /* 0x000fe4000fffe0ff */
[----:B------:R-:W1:Y:S02]  /*bef0*/  LDTM.x32 R56, tmem[UR4+0x80] ;  /* 0x00008004003879ee */ /* 0x000e6400082c0000 */
[----:B-1----:R-:W-:Y:S01]  /*bf00*/  NOP ;  /* 0x0000000000007918 */ /* 0x002fe20000000000 */
.L_x_142:
[----:B---3--:R-:W-:Y:S01]  /*bf10*/  SHF.L.U32 R4, R168, 0x10, RZ ;  /* 0x00000010a8047819 */ /* 0x008fe200000006ff */
[----:B------:R-:W-:Y:S01]  /*bf20*/  FMUL R0, R130, R24 ;  /* 0x0000001882007220 */ /* 0x000fe20000400000 */
        /* <DEDUP_REMOVED lines=233> */
[----:B------:R-:W-:Y:S01]  /*cdc0*/  LEA R9, R138, UR45, 0x3 ;  /* 0x0000002d8a097c11 */ /* 0x000fe2000f8e18ff */
[----:B------:R3:W-:Y:S01]  /*cdd0*/  @!P1 STS.128 [R196+0x7010], R12 ;  /* 0x0070100cc4009388 */ /* 0x0007e20000000c00 */
[----:B------:R-:W-:Y:S02]  /*cde0*/  @P2 LEA R0, R0, UR45, 0x3 ;  /* 0x0000002d00002c11 */ /* 0x000fe4000f8e18ff */
[----:B------:R-:W-:Y:S02]  /*cdf0*/  @P2 SHF.L.U32 R4, R16, 0x1f, RZ ;  /* 0x0000001f10042819 */ /* 0x000fe400000006ff */
[----:B------:R-:W-:Y:S01]  /*ce00*/  @P2 IADD3 R0, PT, PT, R0, 0x50, RZ ;  /* 0x0000005000002810 */ /* 0x000fe20007ffe0ff */
        /* <DEDUP_REMOVED lines=13> */
[----:B------:R-:W-:Y:S02]  /*cee0*/  UIADD3 UR8, UPT, UPT, UR45, 0x6200, URZ ;  /* 0x000062002d087890 */ /* 0x000fe4000fffe0ff */
[----:B------:R-:W-:Y:S01]  /*cef0*/  UIADD3.X UR5, UPT, UPT, URZ, UR55, URZ, UP0, !UPT ;  /* 0x00000037ff057290 */ /* 0x000fe200087fe4ff */
[----:B------:R-:W-:Y:S01]  /*cf00*/  UMOV UR9, UR49 ;  /* 0x0000003100097c82 */ /* 0x000fe20008000000 */
[----:B------:R-:W-:Y:S01]  /*cf10*/  UMOV UR11, UR44 ;  /* 0x0000002c000b7c82 */ /* 0x000fe20008000000 */
[----:B------:R-:W-:Y:S02]  /*cf20*/  UIADD3 UR13, UPT, UPT, UR49, 0x80, URZ ;  /* 0x00000080310d7890 */ /* 0x000fe4000fffe0ff */
[----:B------:R-:W-:Y:S01]  /*cf30*/  UIADD3 UR12, UPT, UPT, UR45, 0x7200, URZ ;  /* 0x000072002d0c7890 */ /* 0x000fe2000fffe0ff */
[----:B------:R-:W-:Y:S03]  /*cf40*/  UMOV UR15, UR44 ;  /* 0x0000002c000f7c82 */ /* 0x000fe60008000000 */
[----:B------:R1:W-:Y:S01]  /*cf50*/  UTMASTG.3D [UR8], [UR4] ;  /* 0x00000008040073b5 */ /* 0x0003e20008010000 */
[----:B------:R-:W-:Y:S04]  /*cf60*/  UMOV UR14, UR10 ;  /* 0x0000000a000e7c82 */ /* 0x000fe80008000000 */
[----:B------:R1:W-:Y:S01]  /*cf70*/  UTMASTG.3D [UR12], [UR4] ;  /* 0x0000000c040073b5 */ /* 0x0003e20008010000 */
[----:B------:R0:W-:Y:S01]  /*cf80*/  UTMACMDFLUSH ;  /* 0x00000000000079b7 */ /* 0x0001e20000000000 */
[----:B-1----:R-:W-:Y:S04]  /*cf90*/  DEPBAR.LE SB0, 0x1 ;  /* 0x000080400000791a */ /* 0x002fe80000000000 */
.L_x_146:
[----:B------:R-:W-:Y:S05]  /*cfa0*/  BSYNC.RECONVERGENT B0 ;  /* 0x0000000000007941 */ /* 0x000fea0003800200 */
.L_x_145:
        /* <DEDUP_REMOVED lines=9> */
[----:B------:R-:W4:Y:S01]  /*d040*/  @P2 SYNCS.PHASECHK.TRANS64.TRYWAIT P0, [R9+URZ+0x30], R4 ;  /* 0x00003004090025a7 */ /* 0x000f2200080011ff */
[----:B------:R-:W-:Y:S01]  /*d050*/  VIADD R17, R131, UR4 ;  /* 0x0000000483117c36 */ /* 0x000fe20008000000 */
[----:B------:R-:W-:Y:S04]  /*d060*/  USEL UR46, UR5, URZ, UP0 ;  /* 0x000000ff052e7287 */ /* 0x000fe80008000000 */
[----:B------:R-:W-:Y:S04]  /*d070*/  SHF.R.U32.HI R6, RZ, 0x15, R17 ;  /* 0x00000015ff067819 */ /* 0x000fe80000011611 */
[----:B------:R-:W-:Y:S02]  /*d080*/  LOP3.LUT R19, R6, 0x3, RZ, 0xc0, !PT ;  /* 0x0000000306137812 */ /* 0x000fe400078ec0ff */
[----:B----4-:R-:W-:Y:S01]  /*d090*/  @P2 SEL R137, RZ, 0x1, !P0 ;  /* 0x00000001ff892807 */ /* 0x010fe20004000000 */
        /* <DEDUP_REMOVED lines=9> */
[----:B------:R-:W-:Y:S04]  /*d130*/  SHF.L.U32 R4, R16, 0x1f, RZ ;  /* 0x0000001f10047819 */ /* 0x000fe800000006ff */
[----:B------:R-:W1:Y:S02]  /*d140*/  SYNCS.PHASECHK.TRANS64.TRYWAIT P0, [R9+URZ+0x30], R4 ;  /* 0x00003004090075a7 */ /* 0x000e6400080011ff */
[----:B-1----:R-:W-:Y:S05]  /*d150*/  @!P0 BRA `(.L_x_151) ;  /* 0x0000006400a08947 */ /* 0x002fea0003800000 */
.L_x_150:
[----:B------:R-:W-:Y:S05]  /*d160*/  BSYNC B0 ;  /* 0x0000000000007941 */ /* 0x000fea0003800000 */
.L_x_149:
[----:B------:R-:W-:Y:S01]  /*d170*/  ISETP.NE.AND P0, PT, R139, RZ, PT ;  /* 0x000000ff8b00720c */ /* 0x000fe20003f05270 */
[----:B------:R-:W-:Y:S11]  /*d180*/  VIADD R138, R138, 0x1 ;  /* 0x000000018a8a7836 */ /* 0x000ff60000000000 */
[----:B------:R-:W-:Y:S01]  /*d190*/  @!UPT UIADD3 URZ, UPT, UPT, URZ, URZ, URZ ;  /* 0x000000fffffff290 */ /* 0x000fe2000fffe0ff */
[----:B------:R4:W2:Y:S04]  /*d1a0*/  @P0 LDS.128 R160, [R3+0x20] ;  /* 0x0000200003a00984 */ /* 0x0008a80000000c00 */
[----:B------:R4:W2:Y:S04]  /*d1b0*/  @P0 LDS.128 R140, [R3+0x1020] ;  /* 0x00102000038c0984 */ /* 0x0008a80000000c00 */
[----:B------:R4:W2:Y:S04]  /*d1c0*/  @P0 LDS.128 R168, [R7] ;  /* 0x0000000007a80984 */ /* 0x0008a80000000c00 */
[----:B------:R4:W2:Y:S04]  /*d1d0*/  @P0 LDS.128 R152, [R7+0x1000] ;  /* 0x0010000007980984 */ /* 0x0008a80000000c00 */
[----:B------:R4:W2:Y:S04]  /*d1e0*/  @P0 LDS.128 R164, [R5+0x10] ;  /* 0x0000100005a40984 */ /* 0x0008a80000000c00 */
[----:B------:R4:W2:Y:S04]  /*d1f0*/  @P0 LDS.128 R148, [R5+0x1010] ;  /* 0x0010100005940984 */ /* 0x0008a80000000c00 */
[----:B------:R4:W2:Y:S04]  /*d200*/  @P0 LDS.128 R156, [R0+0x10] ;  /* 0x00001000009c0984 */ /* 0x0008a80000000c00 */
[----:B------:R4:W2:Y:S01]  /*d210*/  @P0 LDS.128 R144, [R0+0x1010] ;  /* 0x0010100000900984 */ /* 0x0008a20000000c00 */
[C---:B------:R-:W-:Y:S04]  /*d220*/  ISETP.NE.AND P0, PT, R138.reuse, 0x4, PT ;  /* 0x000000048a00780c */ /* 0x040fe80003f05270 */
[----:B-1----:R-:W-:Y:S02]  /*d230*/  SEL R9, RZ, 0x1, P0 ;  /* 0x00000001ff097807 */ /* 0x002fe40000000000 */
[----:B------:R-:W-:Y:S02]  /*d240*/  SEL R138, R138, RZ, P0 ;  /* 0x000000ff8a8a7207 */ /* 0x000fe40000000000 */
[----:B------:R-:W-:Y:S02]  /*d250*/  LOP3.LUT R16, R16, R9, RZ, 0x3c, !PT ;  /* 0x0000000910107212 */ /* 0x000fe400078e3cff */
.L_x_148:
[----:B------:R-:W-:Y:S05]  /*d260*/  BSYNC B1 ;  /* 0x0000000000017941 */ /* 0x000fea0003800000 */
.L_x_147:
[----:B------:R-:W-:Y:S11]  /*d270*/  ISETP.NE.AND P0, PT, R192, R19, PT ;  /* 0x00000013c000720c */ /* 0x000ff60003f05270 */
[----:B------:R-:W-:Y:S02]  /*d280*/  @!UPT UIADD3 URZ, UPT, UPT, URZ, URZ, URZ ;  /* 0x000000fffffff290 */ /* 0x000fe4000fffe0ff */
[----:B------:R-:W-:Y:S05]  /*d290*/  @P0 BRA `(.L_x_152) ;  /* 0x0000000000bc0947 */ /* 0x000fea0003800000 */
[----:B------:R-:W-:Y:S11]  /*d2a0*/  LOP3.LUT P0, RZ, R6, 0x3, R181, 0x48, !PT ;  /* 0x0000000306ff7812 */ /* 0x000ff600078048b5 */
[----:B------:R-:W-:Y:S02]  /*d2b0*/  @!UPT UIADD3 URZ, UPT, UPT, URZ, URZ, URZ ;  /* 0x000000fffffff290 */ /* 0x000fe4000fffe0ff */
[----:B------:R-:W-:Y:S05]  /*d2c0*/  @!P0 BRA `(.L_x_153) ;  /* 0x0000000000408947 */ /* 0x000fea0003800000 */
[----:B------:R-:W4:Y:S01]  /*d2d0*/  LDCU.64 UR8, c[0x4][0x70] ;  /* 0x01000e00ff0877ac */ /* 0x000f220008000a00 */
[----:B---3--:R-:W-:Y:S01]  /*d2e0*/  MOV R15, 0x0 ;  /* 0x00000000000f7802 */ /* 0x008fe20000000f00 */
[----:B------:R-:W-:Y:S02]  /*d2f0*/  HFMA2 R12, -RZ, RZ, 0, 5.9604644775390625e-08 ;  /* 0x00000001ff0c7431 */ /* 0x000fe400000001ff */
[----:B------:R-:W-:Y:S02]  /*d300*/  IMAD.MOV.U32 R8, RZ, RZ, 0x192 ;  /* 0x00000192ff087424 */ /* 0x000fe400078e00ff */
[----:B------:R-:W-:Y:S01]  /*d310*/  IMAD.MOV.U32 R13, RZ, RZ, RZ ;  /* 0x000000ffff0d7224 */ /* 0x000fe200078e00ff */
[----:B------:R-:W1:Y:S01]  /*d320*/  LDCU.64 UR6, c[0x4][0x78] ;  /* 0x01000f00ff0677ac */ /* 0x000e620008000a00 */
[----:B------:R-:W3:Y:S01]  /*d330*/  LDC.64 R14, c[0x4][R15] ;  /* 0x010000000f0e7b82 */ /* 0x000ee20000000a00 */
[----:B------:R-:W5:Y:S01]  /*d340*/  LDCU.64 UR4, c[0x4][0x10] ;  /* 0x01000200ff0477ac */ /* 0x000f620008000a00 */
[----:B----4-:R-:W-:Y:S01]  /*d350*/  MOV R5, UR9 ;  /* 0x0000000900057c02 */ /* 0x010fe20008000f00 */
[----:B------:R-:W-:Y:S01]  /*d360*/  IMAD.U32 R4, RZ, RZ, UR8 ;  /* 0x00000008ff047e24 */ /* 0x000fe2000f8e00ff */
[----:B-1----:R-:W-:Y:S01]  /*d370*/  MOV R7, UR7 ;  /* 0x0000000700077c02 */ /* 0x002fe20008000f00 */
[----:B------:R-:W-:Y:S01]  /*d380*/  IMAD.U32 R6, RZ, RZ, UR6 ;  /* 0x00000006ff067e24 */ /* 0x000fe2000f8e00ff */
[----:B-----5:R-:W-:Y:S01]  /*d390*/  MOV R11, UR5 ;  /* 0x00000005000b7c02 */ /* 0x020fe20008000f00 */
[----:B------:R-:W-:Y:S02]  /*d3a0*/  IMAD.U32 R10, RZ, RZ, UR4 ;  /* 0x00000004ff0a7e24 */ /* 0x000fe4000f8e00ff */
[----:B------:R-:W-:Y:S07]  /*d3b0*/  LEPC R20, `(.L_x_153) ;  /* 0x000000001014794e */ /* 0x000fee0000000000 */
[----:B--23--:R-:W-:Y:S05]  /*d3c0*/  CALL.ABS.NOINC R14 ;  /* 0x000000000e007343 */ /* 0x00cfea0003c00000 */
.L_x_153:
[----:B------:R-:W-:Y:S05]  /*d3d0*/  WARPSYNC.ALL ;  /* 0x0000000000007948 */ /* 0x000fea0003800000 */
[C---:B------:R-:W-:Y:S01]  /*d3e0*/  R2UR UR4, R17.reuse ;  /* 0x00000000110472ca */ /* 0x040fe200000e0000 */
[----:B----4-:R-:W-:Y:S05]  /*d3f0*/  VIADD R0, R17, 0x80 ;  /* 0x0000008011007836 */ /* 0x010fea0000000000 */
[----:B------:R-:W-:Y:S04]  /*d400*/  SHF.R.U32.HI R0, RZ, 0x15, R0 ;  /* 0x00000015ff007819 */ /* 0x000fe80000011600 */
[----:B------:R-:W-:Y:S03]  /*d410*/  LOP3.LUT P0, RZ, R0, 0x3, R181, 0x48, !PT ;  /* 0x0000000300ff7812 */ /* 0x000fe600078048b5 */
[----:B------:R-:W1:Y:S10]  /*d420*/  LDTM.x32 R24, tmem[UR4] ;  /* 0x00000004001879ee */ /* 0x000e7400082c0000 */
[----:B-1----:R-:W-:Y:S05]  /*d430*/  @!P0 BRA `(.L_x_154) ;  /* 0x0000000000408947 */ /* 0x002fea0003800000 */
[----:B------:R-:W1:Y:S01]  /*d440*/  LDCU.64 UR8, c[0x4][0x70] ;  /* 0x01000e00ff0877ac */ /* 0x000e620008000a00 */
[----:B---3--:R-:W-:Y:S01]  /*d450*/  MOV R15, 0x0 ;  /* 0x00000000000f7802 */ /* 0x008fe20000000f00 */
[----:B------:R-:W-:Y:S02]  /*d460*/  HFMA2 R12, -RZ, RZ, 0, 5.9604644775390625e-08 ;  /* 0x00000001ff0c7431 */ /* 0x000fe400000001ff */
[----:B------:R-:W-:Y:S02]  /*d470*/  IMAD.MOV.U32 R8, RZ, RZ, 0x192 ;  /* 0x00000192ff087424 */ /* 0x000fe400078e00ff */
[----:B------:R-:W-:Y:S01]  /*d480*/  IMAD.MOV.U32 R13, RZ, RZ, RZ ;  /* 0x000000ffff0d7224 */ /* 0x000fe200078e00ff */
[----:B------:R-:W3:Y:S01]  /*d490*/  LDCU.64 UR6, c[0x4][0x78] ;  /* 0x01000f00ff0677ac */ /* 0x000ee20008000a00 */
[----:B------:R-:W4:Y:S01]  /*d4a0*/  LDC.64 R14, c[0x4][R15] ;  /* 0x010000000f0e7b82 */ /* 0x000f220000000a00 */
[----:B------:R-:W5:Y:S01]  /*d4b0*/  LDCU.64 UR4, c[0x4][0x10] ;  /* 0x01000200ff0477ac */ /* 0x000f620008000a00 */
[----:B-1----:R-:W-:Y:S01]  /*d4c0*/  MOV R5, UR9 ;  /* 0x0000000900057c02 */ /* 0x002fe20008000f00 */
[----:B------:R-:W-:Y:S01]  /*d4d0*/  IMAD.U32 R4, RZ, RZ, UR8 ;  /* 0x00000008ff047e24 */ /* 0x000fe2000f8e00ff */
[----:B---3--:R-:W-:Y:S01]  /*d4e0*/  MOV R7, UR7 ;  /* 0x0000000700077c02 */ /* 0x008fe20008000f00 */
[----:B------:R-:W-:Y:S01]  /*d4f0*/  IMAD.U32 R6, RZ, RZ, UR6 ;  /* 0x00000006ff067e24 */ /* 0x000fe2000f8e00ff */
[----:B-----5:R-:W-:Y:S01]  /*d500*/  MOV R11, UR5 ;  /* 0x00000005000b7c02 */ /* 0x020fe20008000f00 */
[----:B------:R-:W-:Y:S02]  /*d510*/  IMAD.U32 R10, RZ, RZ, UR4 ;  /* 0x00000004ff0a7e24 */ /* 0x000fe4000f8e00ff */
[----:B------:R-:W-:Y:S07]  /*d520*/  LEPC R20, `(.L_x_154) ;  /* 0x000000001014794e */ /* 0x000fee0000000000 */
[----:B--2-4-:R-:W-:Y:S05]  /*d530*/  CALL.ABS.NOINC R14 ;  /* 0x000000000e007343 */ /* 0x014fea0003c00000 */
.L_x_154:
[----:B------:R-:W-:Y:S05]  /*d540*/  WARPSYNC.ALL ;  /* 0x0000000000007948 */ /* 0x000fea0003800000 */
[----:B------:R-:W-:Y:S11]  /*d550*/  R2UR UR4, R17 ;  /* 0x00000000110472ca */ /* 0x000ff600000e0000 */
[----:B------:R-:W-:Y:S02]  /*d560*/  @!UPT UIADD3 URZ, UPT, UPT, URZ, URZ, URZ ;  /* 0x000000fffffff290 */ /* 0x000fe4000fffe0ff */
[----:B------:R-:W1:Y:S02]  /*d570*/  LDTM.x32 R56, tmem[UR4+0x80] ;  /* 0x00008004003879ee */ /* 0x000e6400082c0000 */
[----:B-1----:R-:W-:Y:S01]  /*d580*/  NOP ;  /* 0x0000000000007918 */ /* 0x002fe20000000000 */
.L_x_152:
[----:B--2---:R-:W-:Y:S01]  /*d590*/  SHF.L.U32 R4, R168, 0x10, RZ ;  /* 0x00000010a8047819 */ /* 0x004fe200000006ff */
[----:B----4-:R-:W-:Y:S01]  /*d5a0*/  FMUL R0, R130, R24 ;  /* 0x0000001882007220 */ /* 0x010fe20000400000 */
        /* <DEDUP_REMOVED lines=12> */
[----:B---3--:R-:W-:Y:S01]  /*d670*/  LOP3.LUT R12, R171, 0xffff0000, RZ, 0xc0, !PT ;  /* 0xffff0000ab0c7812 */ /* 0x008fe200078ec0ff */
        /* <DEDUP_REMOVED lines=25> */
[----:B------:R1:W-:Y:S01]  /*d810*/  @!P1 STS.128 [R191], R20 ;  /* 0x00000014bf009388 */ /* 0x0003e20000000c00 */
        /* <DEDUP_REMOVED lines=15> */
[----:B------:R-:W-:Y:S01]  /*d910*/  SHF.L.U32 R3, R160, 0x10, RZ ;  /* 0x00000010a0037819 */ /* 0x000fe200000006ff */
        /* <DEDUP_REMOVED lines=110> */
[----:B--2---:R-:W-:Y:S01]  /*e000*/  F2FP.BF16.F32.PACK_AB R20, R3, R0 ;  /* 0x000000000314723e */ /* 0x004fe200000010ff */
        /* <DEDUP_REMOVED lines=83> */
[----:B------:R-:W-:Y:S01]  /*e540*/  UIADD3 UR4, UPT, UPT, UR45, 0x200, URZ ;  /* 0x000002002d047890 */ /* 0x000fe2000fffe0ff */
[----:B------:R-:W-:Y:S01]  /*e550*/  UMOV UR51, UR44 ;  /* 0x0000002c00337c82 */ /* 0x000fe20008000000 */
[----:B------:R-:W-:Y:S02]  /*e560*/  UIADD3 UR9, UPT, UPT, UR49, 0x80, URZ ;  /* 0x0000008031097890 */ /* 0x000fe4000fffe0ff */
[----:B------:R-:W-:Y:S02]  /*e570*/  UIADD3 UR8, UPT, UPT, UR45, 0x1200, URZ ;  /* 0x000012002d087890 */ /* 0x000fe4000fffe0ff */
[----:B------:R-:W-:Y:S01]  /*e580*/  MOV R184, UR4 ;  /* 0x0000000400b87c02 */ /* 0x000fe20008000f00 */
[----:B------:R-:W-:Y:S01]  /*e590*/  UIADD3 UR4, UP0, UPT, UR54, 0xa80, URZ ;  /* 0x00000a8036047890 */ /* 0x000fe2000ff1e0ff */
[----:B------:R-:W-:Y:S02]  /*e5a0*/  UMOV UR10, UR50 ;  /* 0x00000032000a7c82 */ /* 0x000fe40008000000 */
[----:B------:R-:W-:Y:S01]  /*e5b0*/  R2UR UR48, R184 ;  /* 0x00000000b83072ca */ /* 0x000fe200000e0000 */
[----:B------:R-:W-:Y:S01]  /*e5c0*/  UIADD3.X UR5, UPT, UPT, URZ, UR55, URZ, UP0, !UPT ;  /* 0x00000037ff057290 */ /* 0x000fe200087fe4ff */
[----:B------:R-:W-:Y:S11]  /*e5d0*/  UMOV UR11, UR44 ;  /* 0x0000002c000b7c82 */ /* 0x000ff60008000000 */
[----:B------:R1:W-:Y:S01]  /*e5e0*/  UTMASTG.3D [UR48], [UR4] ;  /* 0x00000030040073b5 */ /* 0x0003e20008010000 */
[----:B------:R1:W-:Y:S01]  /*e5f0*/  UTMASTG.3D [UR8], [UR4] ;  /* 0x00000008040073b5 */ /* 0x0003e20008010000 */
[----:B------:R0:W-:Y:S01]  /*e600*/  UTMACMDFLUSH ;  /* 0x00000000000079b7 */ /* 0x0001e20000000000 */
[----:B-1----:R-:W-:Y:S04]  /*e610*/  DEPBAR.LE SB0, 0x1 ;  /* 0x000080400000791a */ /* 0x002fe80000000000 */
.L_x_156:
[----:B------:R-:W-:Y:S05]  /*e620*/  BSYNC.RECONVERGENT B0 ;  /* 0x0000000000007941 */ /* 0x000fea0003800200 */
.L_x_155:
[----:B------:R-:W-:Y:S01]  /*e630*/  BAR.SYNC.DEFER_BLOCKING 0x1, 0x80 ;  /* 0x0042000000007b1d */ /* 0x000fe20000010000 */
[----:B------:R-:W-:Y:S04]  /*e640*/  UIADD3 UR4, UPT, UPT, UR46, 0x1, URZ ;  /* 0x000000012e047890 */ /* 0x000fe8000fffe0ff */
        /* <DEDUP_REMOVED lines=18> */
.L_x_160:
[----:B------:R-:W-:Y:S05]  /*e770*/  BSYNC B0 ;  /* 0x0000000000007941 */ /* 0x000fea0003800000 */
.L_x_159:
[----:B------:R-:W-:Y:S01]  /*e780*/  ISETP.NE.AND P0, PT, R139, RZ, PT ;  /* 0x000000ff8b00720c */ /* 0x000fe20003f05270 */
[----:B------:R-:W-:Y:S11]  /*e790*/  VIADD R138, R138, 0x1 ;  /* 0x000000018a8a7836 */ /* 0x000ff60000000000 */
[----:B------:R-:W-:Y:S01]  /*e7a0*/  @!UPT UIADD3 URZ, UPT, UPT, URZ, URZ, URZ ;  /* 0x000000fffffff290 */ /* 0x000fe2000fffe0ff */
[----:B------:R3:W4:Y:S04]  /*e7b0*/  @P0 LDS.128 R160, [R3+0x20] ;  /* 0x0000200003a00984 */ /* 0x0007280000000c00 */
        /* <DEDUP_REMOVED lines=11> */
.L_x_158:
[----:B------:R-:W-:Y:S05]  /*e870*/  BSYNC B1 ;  /* 0x0000000000017941 */ /* 0x000fea0003800000 */
.L_x_157:
[----:B---3--:R-:W-:Y:S05]  /*e880*/  VIADD R3, R17, 0x400000 ;  /* 0x0040000011037836 */ /* 0x008fea0000000000 */
[----:B------:R-:W-:Y:S04]  /*e890*/  SHF.R.U32.HI R0, RZ, 0x15, R3 ;  /* 0x00000015ff007819 */ /* 0x000fe80000011603 */
[----:B------:R-:W-:Y:S04]  /*e8a0*/  LOP3.LUT R17, R0, 0x3, RZ, 0xc0, !PT ;  /* 0x0000000300117812 */ /* 0x000fe800078ec0ff */
[----:B------:R-:W-:Y:S11]  /*e8b0*/  ISETP.NE.AND P0, PT, R192, R17, PT ;  /* 0x00000011c000720c */ /* 0x000ff60003f05270 */
[----:B------:R-:W-:Y:S02]  /*e8c0*/  @!UPT UIADD3 URZ, UPT, UPT, URZ, URZ, URZ ;  /* 0x000000fffffff290 */ /* 0x000fe4000fffe0ff */
[----:B------:R-:W-:Y:S05]  /*e8d0*/  @P0 BRA `(.L_x_162) ;  /* 0x0000000000bc0947 */ /* 0x000fea0003800000 */
[----:B------:R-:W-:Y:S02]  /*e8e0*/  LOP3.LUT P0, RZ, R0, 0x3, R181, 0x48, !PT ;  /* 0x0000000300ff7812 */ /* 0x000fe400078048b5 */
[----:B------:R-:W-:Y:S11]  /*e8f0*/  MOV R18, R3 ;  /* 0x0000000300127202 */ /* 0x000ff60000000f00 */
[----:B------:R-:W-:Y:S05]  /*e900*/  @!P0 BRA `(.L_x_163) ;  /* 0x0000000000408947 */ /* 0x000fea0003800000 */
[----:B------:R-:W1:Y:S01]  /*e910*/  LDCU.64 UR8, c[0x4][0x70] ;  /* 0x01000e00ff0877ac */ /* 0x000e620008000a00 */
[----:B--2---:R-:W-:Y:S01]  /*e920*/  MOV R15, 0x0 ;  /* 0x00000000000f7802 */ /* 0x004fe20000000f00 */
[----:B------:R-:W-:Y:S02]  /*e930*/  HFMA2 R12, -RZ, RZ, 0, 5.9604644775390625e-08 ;  /* 0x00000001ff0c7431 */ /* 0x000fe400000001ff */
[----:B------:R-:W-:Y:S02]  /*e940*/  IMAD.MOV.U32 R8, RZ, RZ, 0x192 ;  /* 0x00000192ff087424 */ /* 0x000fe400078e00ff */
[----:B------:R-:W-:Y:S01]  /*e950*/  IMAD.MOV.U32 R13, RZ, RZ, RZ ;  /* 0x000000ffff0d7224 */ /* 0x000fe200078e00ff */
[----:B------:R-:W2:Y:S01]  /*e960*/  LDCU.64 UR6, c[0x4][0x78] ;  /* 0x01000f00ff0677ac */ /* 0x000ea20008000a00 */
[----:B------:R-:W3:Y:S01]  /*e970*/  LDC.64 R14, c[0x4][R15] ;  /* 0x010000000f0e7b82 */ /* 0x000ee20000000a00 */
[----:B------:R-:W5:Y:S01]  /*e980*/  LDCU.64 UR4, c[0x4][0x10] ;  /* 0x01000200ff0477ac */ /* 0x000f620008000a00 */
[----:B-1----:R-:W-:Y:S01]  /*e990*/  MOV R5, UR9 ;  /* 0x0000000900057c02 */ /* 0x002fe20008000f00 */
[----:B------:R-:W-:Y:S01]  /*e9a0*/  IMAD.U32 R4, RZ, RZ, UR8 ;  /* 0x00000008ff047e24 */ /* 0x000fe2000f8e00ff */
[----:B--2---:R-:W-:Y:S01]  /*e9b0*/  MOV R7, UR7 ;  /* 0x0000000700077c02 */ /* 0x004fe20008000f00 */
[----:B------:R-:W-:Y:S01]  /*e9c0*/  IMAD.U32 R6, RZ, RZ, UR6 ;  /* 0x00000006ff067e24 */ /* 0x000fe2000f8e00ff */
[----:B-----5:R-:W-:Y:S01]  /*e9d0*/  MOV R11, UR5 ;  /* 0x00000005000b7c02 */ /* 0x020fe20008000f00 */
[----:B------:R-:W-:Y:S02]  /*e9e0*/  IMAD.U32 R10, RZ, RZ, UR4 ;  /* 0x00000004ff0a7e24 */ /* 0x000fe4000f8e00ff */
[----:B------:R-:W-:Y:S07]  /*e9f0*/  LEPC R20, `(.L_x_163) ;  /* 0x000000001014794e */ /* 0x000fee0000000000 */
[----:B---34-:R-:W-:Y:S05]  /*ea00*/  CALL.ABS.NOINC R14 ;  /* 0x000000000e007343 */ /* 0x018fea0003c00000 */
.L_x_163:
[----:B------:R-:W-:Y:S05]  /*ea10*/  WARPSYNC.ALL ;  /* 0x0000000000007948 */ /* 0x000fea0003800000 */
[C---:B------:R-:W-:Y:S01]  /*ea20*/  R2UR UR4, R18.reuse ;  /* 0x00000000120472ca */ /* 0x040fe200000e0000 */
[----:B------:R-:W-:Y:S05]  /*ea30*/  VIADD R0, R18, 0x80 ;  /* 0x0000008012007836 */ /* 0x000fea0000000000 */
[----:B------:R-:W-:Y:S04]  /*ea40*/  SHF.R.U32.HI R0, RZ, 0x15, R0 ;  /* 0x00000015ff007819 */ /* 0x000fe80000011600 */
[----:B------:R-:W-:Y:S03]  /*ea50*/  LOP3.LUT P0, RZ, R0, 0x3, R181, 0x48, !PT ;  /* 0x0000000300ff7812 */ /* 0x000fe600078048b5 */
[----:B------:R-:W1:Y:S10]  /*ea60*/  LDTM.x32 R24, tmem[UR4] ;  /* 0x00000004001879ee */ /* 0x000e7400082c0000 */
[----:B-1----:R-:W-:Y:S05]  /*ea70*/  @!P0 BRA `(.L_x_164) ;  /* 0x0000000000408947 */ /* 0x002fea0003800000 */
        /* <DEDUP_REMOVED lines=16> */
.L_x_164:
[----:B------:R-:W-:Y:S05]  /*eb80*/  WARPSYNC.ALL ;  /* 0x0000000000007948 */ /* 0x000fea0003800000 */
[----:B------:R-:W-:Y:S11]  /*eb90*/  R2UR UR4, R18 ;  /* 0x00000000120472ca */ /* 0x000ff600000e0000 */
[----:B------:R-:W-:Y:S02]  /*eba0*/  @!UPT UIADD3 URZ, UPT, UPT, URZ, URZ, URZ ;  /* 0x000000fffffff290 */ /* 0x000fe4000fffe0ff */
[----:B------:R-:W1:Y:S02]  /*ebb0*/  LDTM.x32 R56, tmem[UR4+0x80] ;  /* 0x00008004003879ee */ /* 0x000e6400082c0000 */
[----:B-1----:R-:W-:Y:S01]  /*ebc0*/  NOP ;  /* 0x0000000000007918 */ /* 0x002fe20000000000 */
.L_x_162:
[----:B--2---:R-:W-:Y:S01]  /*ebd0*/  SHF.L.U32 R4, R168, 0x10, RZ ;  /* 0x00000010a8047819 */ /* 0x004fe200000006ff */
        /* <DEDUP_REMOVED lines=234> */
[----:B------:R-:W-:Y:S01]  /*fa80*/  @P2 SHF.L.U32 R3, R16, 0x1f, RZ ;  /* 0x0000001f10032819 */ /* 0x000fe200000006ff */
        /* <DEDUP_REMOVED lines=29> */
.L_x_166:
[----:B------:R-:W-:Y:S05]  /*fc60*/  BSYNC.RECONVERGENT B0 ;  /* 0x0000000000007941 */ /* 0x000fea0003800200 */
.L_x_165:
[----:B------:R-:W-:Y:S01]  /*fc70*/  BAR.SYNC.DEFER_BLOCKING 0x1, 0x80 ;  /* 0x0042000000007b1d */ /* 0x000fe20000010000 */
[----:B------:R-:W-:Y:S02]  /*fc80*/  UISETP.NE.AND UP0, UPT, UR43, URZ, UPT ;  /* 0x000000ff2b00728c */ /* 0x000fe4000bf05270 */
[----:B------:R-:W-:Y:S02]  /*fc90*/  UIADD3 UR5, UPT, UPT, UR47, 0x1, URZ ;  /* 0x000000012f057890 */ /* 0x000fe4000fffe0ff */
[----:B------:R-:W-:Y:S02]  /*fca0*/  USEL UR4, URZ, 0x60, !UP0 ;  /* 0x00000060ff047887 */ /* 0x000fe4000c000000 */
[----:B------:R-:W-:Y:S02]  /*fcb0*/  UISETP.NE.AND UP0, UPT, UR5, 0x4, UPT ;  /* 0x000000040500788c */ /* 0x000fe4000bf05270 */
[----:B------:R-:W-:Y:S02]  /*fcc0*/  UIADD3 UR49, UPT, UPT, UR52, UR4, URZ ;  /* 0x0000000434317290 */ /* 0x000fe4000fffe0ff */
[----:B------:R-:W-:Y:S01]  /*fcd0*/  VIADD R131, R131, UR4 ;  /* 0x0000000483837c36 */ /* 0x000fe20008000000 */
[----:B------:R-:W-:Y:S04]  /*fce0*/  USEL UR46, UR5, URZ, UP0 ;  /* 0x000000ff052e7287 */ /* 0x000fe80008000000 */
[----:B------:R-:W-:Y:S04]  /*fcf0*/  SHF.R.U32.HI R6, RZ, 0x15, R131 ;  /* 0x00000015ff067819 */ /* 0x000fe80000011683 */
[----:B------:R-:W-:Y:S01]  /*fd00*/  LOP3.LUT R17, R6, 0x3, RZ, 0xc0, !PT ;  /* 0x0000000306117812 */ /* 0x000fe200078ec0ff */
        /* <DEDUP_REMOVED lines=16> */
.L_x_170:
[----:B------:R-:W-:Y:S05]  /*fe10*/  BSYNC B0 ;  /* 0x0000000000007941 */ /* 0x000fea0003800000 */
.L_x_169:
        /* <DEDUP_REMOVED lines=15> */
.L_x_168:
[----:B------:R-:W-:Y:S05]  /*ff10*/  BSYNC B1 ;  /* 0x0000000000017941 */ /* 0x000fea0003800000 */
.L_x_167:
[----:B------:R-:W-:Y:S11]  /*ff20*/  ISETP.NE.AND P0, PT, R192, R17, PT ;  /* 0x00000011c000720c */ /* 0x000ff60003f05270 */
[----:B------:R-:W-:Y:S02]  /*ff30*/  @!UPT UIADD3 URZ, UPT, UPT, URZ, URZ, URZ ;  /* 0x000000fffffff290 */ /* 0x000fe4000fffe0ff */
[----:B------:R-:W-:Y:S05]  /*ff40*/  @P0 BRA `(.L_x_172) ;  /* 0x0000000000bc0947 */ /* 0x000fea0003800000 */
[----:B------:R-:W-:Y:S11]  /*ff50*/  LOP3.LUT P0, RZ, R6, 0x3, R181, 0x48, !PT ;  /* 0x0000000306ff7812 */ /* 0x000ff600078048b5 */
[----:B------:R-:W-:Y:S02]  /*ff60*/  @!UPT UIADD3 URZ, UPT, UPT, URZ, URZ, URZ ;  /* 0x000000fffffff290 */ /* 0x000fe4000fffe0ff */
[----:B------:R-:W-:Y:S05]  /*ff70*/  @!P0 BRA `(.L_x_173) ;  /* 0x0000000000408947 */ /* 0x000fea0003800000 */
[----:B------:R-:W3:Y:S01]  /*ff80*/  LDCU.64 UR8, c[0x4][0x70] ;  /* 0x01000e00ff0877ac */ /* 0x000ee20008000a00 */
[----:B--2---:R-:W-:Y:S01]  /*ff90*/  MOV R15, 0x0 ;  /* 0x00000000000f7802 */ /* 0x004fe20000000f00 */
        /* <DEDUP_REMOVED lines=14> */
.L_x_173:
        /* <DEDUP_REMOVED lines=23> */
.L_x_174:
[----:B------:R-:W-:Y:S05]  /*101f0*/  WARPSYNC.ALL ;  /* 0x0000000000007948 */ /* 0x000fea0003800000 */
[----:B------:R-:W-:Y:S11]  /*10200*/  R2UR UR4, R131 ;  /* 0x00000000830472ca */ /* 0x000ff600000e0000 */
[----:B------:R-:W-:Y:S02]  /*10210*/  @!UPT UIADD3 URZ, UPT, UPT, URZ, URZ, URZ ;  /* 0x000000fffffff290 */ /* 0x000fe4000fffe0ff */
[----:B------:R-:W1:Y:S02]  /*10220*/  LDTM.x32 R56, tmem[UR4+0x80] ;  /* 0x00008004003879ee */ /* 0x000e6400082c0000 */
[----:B-1----:R-:W-:Y:S01]  /*10230*/  NOP ;  /* 0x0000000000007918 */ /* 0x002fe20000000000 */
.L_x_172:
[----:B--23--:R-:W-:Y:S01]  /*10240*/  SHF.L.U32 R4, R168, 0x10, RZ ;  /* 0x00000010a8047819 */ /* 0x00cfe200000006ff */
        /* <DEDUP_REMOVED lines=262> */
.L_x_176:
[----:B------:R-:W-:Y:S05]  /*112b0*/  BSYNC.RECONVERGENT B0 ;  /* 0x0000000000007941 */ /* 0x000fea0003800200 */
.L_x_175:
        /* <DEDUP_REMOVED lines=14> */
[----:B------:R-:W-:Y:S01]  /*113a0*/  @P1 IADD3 R7, PT, PT, R200, R5, RZ ;  /* 0x00000005c8071210 */ /* 0x000fe20007ffe0ff */
[----:B------:R-:W-:Y:S06]  /*113b0*/  @P0 BRA `(.L_x_180) ;  /* 0x00000000000c0947 */ /* 0x000fec0003800000 */
[----:B------:R-:W-:Y:S04]  /*113c0*/  SHF.L.U32 R16, R16, 0x1f, RZ ;  /* 0x0000001f10107819 */ /* 0x000fe800000006ff */
[----:B------:R-:W1:Y:S02]  /*113d0*/  SYNCS.PHASECHK.TRANS64.TRYWAIT P0, [R3+URZ+0x30], R16 ;  /* 0x00003010030075a7 */ /* 0x000e6400080011ff */
[----:B-1----:R-:W-:Y:S05]  /*113e0*/  @!P0 BRA `(.L_x_181) ;  /* 0x0000002400388947 */ /* 0x002fea0003800000 */
.L_x_180:
[----:B------:R-:W-:Y:S05]  /*113f0*/  BSYNC B0 ;  /* 0x0000000000007941 */ /* 0x000fea0003800000 */
.L_x_179:
[----:B------:R-:W-:Y:S11]  /*11400*/  ISETP.NE.AND P0, PT, R139, RZ, PT ;  /* 0x000000ff8b00720c */ /* 0x000ff60003f05270 */
[----:B------:R-:W-:Y:S02]  /*11410*/  @!UPT UIADD3 URZ, UPT, UPT, URZ, URZ, URZ ;  /* 0x000000fffffff290 */ /* 0x000fe4000fffe0ff */
[----:B------:R3:W4:Y:S01]  /*11420*/  @P0 LDS.128 R168, [R5] ;  /* 0x0000000005a80984 */ /* 0x0007220000000c00 */
[----:B------:R-:W-:Y:S03]  /*11430*/  @P0 IADD3 R0, PT, PT, R190, R7, RZ ;  /* 0x00000007be000210 */ /* 0x000fe60007ffe0ff */
[----:B------:R3:W1:Y:S04]  /*11440*/  @P0 LDS.128 R152, [R5+0x1000] ;  /* 0x0010000005980984 */ /* 0x0006680000000c00 */
[----:B------:R3:W1:Y:S04]  /*11450*/  @P0 LDS.128 R160, [R198+0x20] ;  /* 0x00002000c6a00984 */ /* 0x0006680000000c00 */
[----:B------:R3:W1:Y:S04]  /*11460*/  @P0 LDS.128 R140, [R198+0x1020] ;  /* 0x00102000c68c0984 */ /* 0x0006680000000c00 */
[----:B------:R3:W1:Y:S04]  /*11470*/  @P0 LDS.128 R164, [R7+0x10] ;  /* 0x0000100007a40984 */ /* 0x0006680000000c00 */
[----:B------:R3:W1:Y:S04]  /*11480*/  @P0 LDS.128 R148, [R7+0x1010] ;  /* 0x0010100007940984 */ /* 0x0006680000000c00 */
[----:B------:R3:W1:Y:S04]  /*11490*/  @P0 LDS.128 R156, [R0+0x10] ;  /* 0x00001000009c0984 */ /* 0x0006680000000c00 */
[----:B------:R3:W1:Y:S02]  /*114a0*/  @P0 LDS.128 R144, [R0+0x1010] ;  /* 0x0010100000900984 */ /* 0x0006640000000c00 */
.L_x_178:
[----:B------:R-:W-:Y:S05]  /*114b0*/  BSYNC B1 ;  /* 0x0000000000017941 */ /* 0x000fea0003800000 */
.L_x_177:
        /* <DEDUP_REMOVED lines=14> */
[----:B------:R-:W2:Y:S01]  /*115a0*/  LDCU.64 UR6, c[0x4][0x78] ;  /* 0x01000f00ff0677ac */ /* 0x000ea20008000a00 */
[----:B------:R-:W1:Y:S01]  /*115b0*/  LDC.64 R14, c[0x4][R15] ;  /* 0x010000000f0e7b82 */ /* 0x000e620000000a00 */
[----:B------:R-:W5:Y:S01]  /*115c0*/  LDCU.64 UR4, c[0x4][0x10] ;  /* 0x01000200ff0477ac */ /* 0x000f620008000a00 */
[----:B---3--:R-:W-:Y:S01]  /*115d0*/  MOV R5, UR9 ;  /* 0x0000000900057c02 */ /* 0x008fe20008000f00 */
[----:B------:R-:W-:Y:S01]  /*115e0*/  IMAD.U32 R4, RZ, RZ, UR8 ;  /* 0x00000008ff047e24 */ /* 0x000fe2000f8e00ff */
[----:B--2---:R-:W-:Y:S01]  /*115f0*/  MOV R7, UR7 ;  /* 0x0000000700077c02 */ /* 0x004fe20008000f00 */
[----:B------:R-:W-:Y:S01]  /*11600*/  IMAD.U32 R6, RZ, RZ, UR6 ;  /* 0x00000006ff067e24 */ /* 0x000fe2000f8e00ff */
[----:B-----5:R-:W-:Y:S01]  /*11610*/  MOV R11, UR5 ;  /* 0x00000005000b7c02 */ /* 0x020fe20008000f00 */
[----:B------:R-:W-:Y:S02]  /*11620*/  IMAD.U32 R10, RZ, RZ, UR4 ;  /* 0x00000004ff0a7e24 */ /* 0x000fe4000f8e00ff */
[----:B------:R-:W-:Y:S07]  /*11630*/  LEPC R20, `(.L_x_183) ;  /* 0x000000001014794e */ /* 0x000fee0000000000 */
[----:B-1--4-:R-:W-:Y:S05]  /*11640*/  CALL.ABS.NOINC R14 ;  /* 0x000000000e007343 */ /* 0x012fea0003c00000 */
.L_x_183:
[----:B------:R-:W-:Y:S05]  /*11650*/  WARPSYNC.ALL ;  /* 0x0000000000007948 */ /* 0x000fea0003800000 */
[C---:B------:R-:W-:Y:S01]  /*11660*/  R2UR UR4, R131.reuse ;  /* 0x00000000830472ca */ /* 0x040fe200000e0000 */
[----:B------:R-:W-:Y:S05]  /*11670*/  VIADD R0, R131, 0x80 ;  /* 0x0000008083007836 */ /* 0x000fea0000000000 */
[----:B------:R-:W-:Y:S04]  /*11680*/  SHF.R.U32.HI R0, RZ, 0x15, R0 ;  /* 0x00000015ff007819 */ /* 0x000fe80000011600 */
[----:B------:R-:W-:Y:S03]  /*11690*/  LOP3.LUT P0, RZ, R0, 0x3, R181, 0x48, !PT ;  /* 0x0000000300ff7812 */ /* 0x000fe600078048b5 */
[----:B------:R-:W3:Y:S10]  /*116a0*/  LDTM.x32 R24, tmem[UR4] ;  /* 0x00000004001879ee */ /* 0x000ef400082c0000 */
[----:B---3--:R-:W-:Y:S05]  /*116b0*/  @!P0 BRA `(.L_x_184) ;  /* 0x0000000000408947 */ /* 0x008fea0003800000 */
        /* <DEDUP_REMOVED lines=16> */
.L_x_184:
[----:B------:R-:W-:Y:S05]  /*117c0*/  WARPSYNC.ALL ;  /* 0x0000000000007948 */ /* 0x000fea0003800000 */
[----:B------:R-:W-:Y:S11]  /*117d0*/  R2UR UR4, R131 ;  /* 0x00000000830472ca */ /* 0x000ff600000e0000 */
[----:B------:R-:W-:Y:S02]  /*117e0*/  @!UPT UIADD3 URZ, UPT, UPT, URZ, URZ, URZ ;  /* 0x000000fffffff290 */ /* 0x000fe4000fffe0ff */
[----:B------:R-:W3:Y:S02]  /*117f0*/  LDTM.x32 R56, tmem[UR4+0x80] ;  /* 0x00008004003879ee */ /* 0x000ee400082c0000 */
[----:B---3--:R-:W-:Y:S01]  /*11800*/  NOP ;  /* 0x0000000000007918 */ /* 0x008fe20000000000 */
.L_x_182:
[----:B----4-:R-:W-:Y:S01]  /*11810*/  SHF.L.U32 R6, R168, 0x10, RZ ;  /* 0x00000010a8067819 */ /* 0x010fe200000006ff */
[----:B------:R-:W-:Y:S01]  /*11820*/  FMUL R0, R130, R24 ;  /* 0x0000001882007220 */ /* 0x000fe20000400000 */
[----:B------:R-:W-:Y:S01]  /*11830*/  LOP3.LUT R8, R168, 0xffff0000, RZ, 0xc0, !PT ;  /* 0xffff0000a8087812 */ /* 0x000fe200078ec0ff */
[----:B-1----:R-:W-:Y:S01]  /*11840*/  FMUL R3, R130, R25 ;  /* 0x0000001982037220 */ /* 0x002fe20000400000 */
[----:B------:R-:W-:Y:S01]  /*11850*/  SHF.L.U32 R7, R169, 0x10, RZ ;  /* 0x00000010a9077819 */ /* 0x000fe200000006ff */
[----:B------:R-:W-:Y:S01]  /*11860*/  FFMA R0, R133, R6, R0 ;  /* 0x0000000685007223 */ /* 0x000fe20000000000 */
[----:B--2---:R-:W-:Y:S01]  /*11870*/  LOP3.LUT R88, R169, 0xffff0000, RZ, 0xc0, !PT ;  /* 0xffff0000a9587812 */ /* 0x004fe200078ec0ff */
[----:B------:R-:W-:Y:S01]  /*11880*/  FFMA R3, R133, R8, R3 ;  /* 0x0000000885037223 */ /* 0x000fe20000000003 */
[----:B------:R-:W-:Y:S01]  /*11890*/  SHF.L.U32 R89, R170, 0x10, RZ ;  /* 0x00000010aa597819 */ /* 0x000fe200000006ff */
[----:B------:R-:W-:Y:S01]  /*118a0*/  FMUL R4, R130, R26 ;  /* 0x0000001a82047220 */ /* 0x000fe20000400000 */
[----:B------:R-:W-:Y:S01]  /*118b0*/  LOP3.LUT R90, R170, 0xffff0000, RZ, 0xc0, !PT ;  /* 0xffff0000aa5a7812 */ /* 0x000fe200078ec0ff */
[----:B------:R-:W-:Y:S01]  /*118c0*/  FMUL R5, R130, R27 ;  /* 0x0000001b82057220 */ /* 0x000fe20000400000 */
[----:B------:R-:W-:Y:S01]  /*118d0*/  SHF.L.U32 R91, R171, 0x10, RZ ;  /* 0x00000010ab5b7819 */ /* 0x000fe200000006ff */
[----:B------:R-:W-:Y:S01]  /*118e0*/  FFMA R4, R133, R7, R4 ;  /* 0x0000000785047223 */ /* 0x000fe20000000004 */
[----:B------:R-:W-:Y:S01]  /*118f0*/  LOP3.LUT R92, R171, 0xffff0000, RZ, 0xc0, !PT ;  /* 0xffff0000ab5c7812 */ /* 0x000fe200078ec0ff */
[C---:B------:R-:W-:Y:S01]  /*11900*/  FFMA R5, R133.reuse, R88, R5 ;  /* 0x0000005885057223 */ /* 0x040fe20000000005 */
[----:B------:R-:W-:Y:S01]  /*11910*/  ISETP.NE.AND P1, PT, R192, R17, PT ;  /* 0x00000011c000720c */ /* 0x000fe20003f25270 */
        /* <DEDUP_REMOVED lines=21> */
[----:B------:R-:W-:Y:S01]  /*11a70*/  LOP3.LUT R102, R160, 0xffff0000, RZ, 0xc0, !PT ;  /* 0xffff0000a0667812 */ /* 0x000fe200078ec0ff */
[----:B------:R-:W-:Y:S01]  /*11a80*/  FMUL R3, R130, R33 ;  /* 0x0000002182037220 */ /* 0x000fe20000400000 */
[----:B------:R-:W-:Y:S01]  /*11a90*/  SHF.L.U32 R103, R161, 0x10, RZ ;  /* 0x00000010a1677819 */ /* 0x000fe200000006ff */
[----:B------:R-:W-:Y:S01]  /*11aa0*/  FFMA R0, R133, R93, R0 ;  /* 0x0000005d85007223 */ /* 0x000fe20000000000 */
[----:B------:R-:W-:Y:S01]  /*11ab0*/  LOP3.LUT R104, R161, 0xffff0000, RZ, 0xc0, !PT ;  /* 0xffff0000a1687812 */ /* 0x000fe200078ec0ff */
[----:B------:R-:W-:Y:S01]  /*11ac0*/  FFMA R3, R133, R94, R3 ;  /* 0x0000005e85037223 */ /* 0x000fe20000000003 */
[----:B------:R-:W-:Y:S01]  /*11ad0*/  SHF.L.U32 R105, R162, 0x10, RZ ;  /* 0x00000010a2697819 */ /* 0x000fe200000006ff */
[----:B------:R-:W-:Y:S01]  /*11ae0*/  FMUL R17, R130, R63 ;  /* 0x0000003f82117220 */ /* 0x000fe20000400000 */
[----:B------:R-:W-:Y:S01]  /*11af0*/  LOP3.LUT R106, R162, 0xffff0000, RZ, 0xc0, !PT ;  /* 0xffff0000a26a7812 */ /* 0x000fe200078ec0ff */
[C---:B------:R-:W-:Y:S01]  /*11b00*/  FMUL R63, R130.reuse, R77 ;  /* 0x0000004d823f7220 */ /* 0x040fe20000400000 */
[----:B------:R-:W-:Y:S01]  /*11b10*/  F2FP.BF16.F32.PACK_AB R77, R5, R4 ;  /* 0x00000004054d723e */ /* 0x000fe200000010ff */
[C---:B------:R-:W-:Y:S01]  /*11b20*/  FMUL R4, R130.reuse, R34 ;  /* 0x0000002282047220 */ /* 0x040fe20000400000 */
[----:B------:R-:W-:Y:S01]  /*11b30*/  F2FP.BF16.F32.PACK_AB R32, R3, R0 ;  /* 0x000000000320723e */ /* 0x000fe200000010ff */
[C---:B------:R-:W-:Y:S01]  /*11b40*/  FMUL R5, R130.reuse, R35 ;  /* 0x0000002382057220 */ /* 0x040fe20000400000 */
[C---:B------:R-:W-:Y:S01]  /*11b50*/  SHF.L.U32 R107, R163.reuse, 0x10, RZ ;  /* 0x00000010a36b7819 */ /* 0x040fe200000006ff */
[C---:B------:R-:W-:Y:S01]  /*11b60*/  FMUL R18, R130.reuse, R64 ;  /* 0x0000004082127220 */ /* 0x040fe20000400000 */
[----:B------:R-:W-:Y:S01]  /*11b70*/  LOP3.LUT R108, R163, 0xffff0000, RZ, 0xc0, !PT ;  /* 0xffff0000a36c7812 */ /* 0x000fe200078ec0ff */
[C---:B------:R-:W-:Y:S01]  /*11b80*/  FMUL R64, R130.reuse, R78 ;  /* 0x0000004e82407220 */ /* 0x040fe20000400000 */
[----:B------:R-:W-:Y:S01]  /*11b90*/  F2FP.BF16.F32.PACK_AB R78, R7, R6 ;  /* 0x00000006074e723e */ /* 0x000fe200000010ff */
[----:B------:R-:W-:Y:S01]  /*11ba0*/  FMUL R19, R130, R65 ;  /* 0x0000004182137220 */ /* 0x000fe20000400000 */
[----:B------:R-:W-:Y:S01]  /*11bb0*/  SHF.L.U32 R109, R156, 0x10, RZ ;  /* 0x000000109c6d7819 */ /* 0x000fe200000006ff */
[C---:B------:R-:W-:Y:S01]  /*11bc0*/  FMUL R65, R130.reuse, R79 ;  /* 0x0000004f82417220 */ /* 0x040fe20000400000 */
[----:B------:R-:W-:Y:S01]  /*11bd0*/  F2FP.BF16.F32.PACK_AB R79, R9, R8 ;  /* 0x00000008094f723e */ /* 0x000fe200000010ff */
        /* <DEDUP_REMOVED lines=10> */
[----:B------:R-:W-:Y:S01]  /*11c80*/  FMUL R9, R130, R39 ;  /* 0x0000002782097220 */ /* 0x000fe20000400000 */
[----:B------:R-:W-:Y:S01]  /*11c90*/  SHF.L.U32 R115, R159, 0x10, RZ ;  /* 0x000000109f737819 */ /* 0x000fe200000006ff */
[----:B------:R-:W-:Y:S01]  /*11ca0*/  FFMA R6, R133, R97, R6 ;  /* 0x0000006185067223 */ /* 0x000fe20000000006 */
[----:B------:R-:W-:Y:S01]  /*11cb0*/  F2FP.BF16.F32.PACK_AB R33, R5, R4 ;  /* 0x000000040521723e */ /* 0x000fe200000010ff */
[----:B------:R-:W-:Y:S01]  /*11cc0*/  FFMA R7, R133, R98, R7 ;  /* 0x0000006285077223 */ /* 0x000fe20000000007 */
[----:B------:R-:W-:Y:S01]  /*11cd0*/  LOP3.LUT R116, R159, 0xffff0000, RZ, 0xc0, !PT ;  /* 0xffff00009f747812 */ /* 0x000fe200078ec0ff */
[C---:B------:R-:W-:Y:S01]  /*11ce0*/  FFMA R8, R133.reuse, R99, R8 ;  /* 0x0000006385087223 */ /* 0x040fe20000000008 */
[C---:B------:R-:W-:Y:S01]  /*11cf0*/  SHF.L.U32 R117, R152.reuse, 0x10, RZ ;  /* 0x0000001098757819 */ /* 0x040fe200000006ff */
[----:B------:R-:W-:Y:S01]  /*11d00*/  FFMA R9, R133, R100, R9 ;  /* 0x0000006485097223 */ /* 0x000fe20000000009 */
[----:B------:R-:W-:Y:S01]  /*11d10*/  F2FP.BF16.F32.PACK_AB R34, R7, R6 ;  /* 0x000000060722723e */ /* 0x000fe200000010ff */
[----:B------:R-:W-:Y:S01]  /*11d20*/  @!P1 STS.128 [R191+0x6000], R76 ;  /* 0x0060004cbf009388 */ /* 0x000fe20000000c00 */
[----:B------:R-:W-:Y:S01]  /*11d30*/  LOP3.LUT R118, R152, 0xffff0000, RZ, 0xc0, !PT ;  /* 0xffff000098767812 */ /* 0x000fe200078ec0ff */
[C---:B------:R-:W-:Y:S01]  /*11d40*/  FMUL R0, R130.reuse, R40 ;  /* 0x0000002882007220 */ /* 0x040fe20000400000 */
[----:B------:R-:W-:Y:S01]  /*11d50*/  F2FP.BF16.F32.PACK_AB R35, R9, R8 ;  /* 0x000000080923723e */ /* 0x000fe200000010ff */
[C---:B------:R-:W-:Y:S01]  /*11d60*/  FMUL R3, R130.reuse, R41 ;  /* 0x0000002982037220 */ /* 0x040fe20000400000 */
[C---:B------:R-:W-:Y:S01]  /*11d70*/  SHF.L.U32 R119, R153.reuse, 0x10, RZ ;  /* 0x0000001099777819 */ /* 0x040fe200000006ff */
[----:B------:R-:W-:Y:S01]  /*11d80*/  FMUL R4, R130, R42 ;  /* 0x0000002a82047220 */ /* 0x000fe20000400000 */
[----:B------:R-:W-:Y:S01]  /*11d90*/  LOP3.LUT R120, R153, 0xffff0000, RZ, 0xc0, !PT ;  /* 0xffff000099787812 */ /* 0x000fe200078ec0ff */
[----:B------:R1:W-:Y:S01]  /*11da0*/  @!P1 STS.128 [R199+0x6010], R32 ;  /* 0x00601020c7009388 */ /* 0x0003e20000000c00 */
[----:B------:R-:W-:Y:S01]  /*11db0*/  SHF.L.U32 R121, R154, 0x10, RZ ;  /* 0x000000109a797819 */ /* 0x000fe200000006ff */
[----:B------:R-:W-:Y:S01]  /*11dc0*/  FMUL R5, R130, R43 ;  /* 0x0000002b82057220 */ /* 0x000fe20000400000 */
[----:B------:R-:W-:Y:S01]  /*11dd0*/  LOP3.LUT R122, R154, 0xffff0000, RZ, 0xc0, !PT ;  /* 0xffff00009a7a7812 */ /* 0x000fe200078ec0ff */
[----:B------:R-:W-:Y:S01]  /*11de0*/  FFMA R0, R133, R101, R0 ;  /* 0x0000006585007223 */ /* 0x000fe20000000000 */
[C---:B------:R-:W-:Y:S01]  /*11df0*/  SHF.L.U32 R123, R155.reuse, 0x10, RZ ;  /* 0x000000109b7b7819 */ /* 0x040fe200000006ff */
[----:B------:R-:W-:Y:S01]  /*11e00*/  FMUL R6, R130, R44 ;  /* 0x0000002c82067220 */ /* 0x000fe20000400000 */
[----:B------:R-:W-:Y:S01]  /*11e10*/  LOP3.LUT R124, R155, 0xffff0000, RZ, 0xc0, !PT ;  /* 0xffff00009b7c7812 */ /* 0x000fe200078ec0ff */
[C---:B------:R-:W-:Y:S01]  /*11e20*/  FFMA R3, R133.reuse, R102, R3 ;  /* 0x0000006685037223 */ /* 0x040fe20000000003 */
[----:B------:R-:W-:Y:S01]  /*11e30*/  SHF.L.U32 R125, R148, 0x10, RZ ;  /* 0x00000010947d7819 */ /* 0x000fe200000006ff */
[----:B------:R-:W-:Y:S01]  /*11e40*/  FMUL R7, R130, R45 ;  /* 0x0000002d82077220 */ /* 0x000fe20000400000 */
[----:B------:R-:W-:Y:S01]  /*11e50*/  LOP3.LUT R126, R148, 0xffff0000, RZ, 0xc0, !PT ;  /* 0xffff0000947e7812 */ /* 0x000fe200078ec0ff */
[----:B------:R-:W-:Y:S01]  /*11e60*/  FFMA R4, R133, R103, R4 ;  /* 0x0000006785047223 */ /* 0x000fe20000000004 */
[----:B------:R-:W-:Y:S01]  /*11e70*/  F2FP.BF16.F32.PACK_AB R36, R3, R0 ;  /* 0x000000000324723e */ /* 0x000fe200000010ff */
[C---:B------:R-:W-:Y:S01]  /*11e80*/  FMUL R8, R130.reuse, R46 ;  /* 0x0000002e82087220 */ /* 0x040fe20000400000 */
[----:B------:R-:W-:Y:S01]  /*11e90*/  SHF.L.U32 R127, R149, 0x10, RZ ;  /* 0x00000010957f7819 */ /* 0x000fe200000006ff */
[----:B------:R-:W-:Y:S01]  /*11ea0*/  FFMA R5, R133, R104, R5 ;  /* 0x0000006885057223 */ /* 0x000fe20000000005 */
[----:B------:R-:W-:Y:S01]  /*11eb0*/  LOP3.LUT R128, R149, 0xffff0000, RZ, 0xc0, !PT ;  /* 0xffff000095807812 */ /* 0x000fe200078ec0ff */
[----:B------:R-:W-:Y:S01]  /*11ec0*/  FMUL R9, R130, R47 ;  /* 0x0000002f82097220 */ /* 0x000fe20000400000 */
[C---:B------:R-:W-:Y:S01]  /*11ed0*/  SHF.L.U32 R129, R150.reuse, 0x10, RZ ;  /* 0x0000001096817819 */ /* 0x040fe200000006ff */
[----:B------:R-:W-:Y:S01]  /*11ee0*/  FFMA R6, R133, R105, R6 ;  /* 0x0000006985067223 */ /* 0x000fe20000000006 */
[----:B------:R-:W-:Y:S01]  /*11ef0*/  F2FP.BF16.F32.PACK_AB R37, R5, R4 ;  /* 0x000000040525723e */ /* 0x000fe200000010ff */
[C---:B------:R-:W-:Y:S01]  /*11f00*/  FFMA R7, R133.reuse, R106, R7 ;  /* 0x0000006a85077223 */ /* 0x040fe20000000007 */
[----:B------:R-:W-:Y:S01]  /*11f10*/  LOP3.LUT R132, R150, 0xffff0000, RZ, 0xc0, !PT ;  /* 0xffff000096847812 */ /* 0x000fe200078ec0ff */
[----:B------:R-:W-:Y:S01]  /*11f20*/  FFMA R8, R133, R107, R8 ;  /* 0x0000006b85087223 */ /* 0x000fe20000000008 */
[----:B------:R-:W-:Y:S01]  /*11f30*/  SHF.L.U32 R131, R151, 0x10, RZ ;  /* 0x0000001097837819 */ /* 0x000fe200000006ff */
[----:B------:R-:W-:Y:S01]  /*11f40*/  FFMA R9, R133, R108, R9 ;  /* 0x0000006c85097223 */ /* 0x000fe20000000009 */
[----:B------:R-:W-:Y:S01]  /*11f50*/  F2FP.BF16.F32.PACK_AB R38, R7, R6 ;  /* 0x000000060726723e */ /* 0x000fe200000010ff */
[C---:B------:R-:W-:Y:S01]  /*11f60*/  FMUL R0, R130.reuse, R48 ;  /* 0x0000003082007220 */ /* 0x040fe20000400000 */
[----:B------:R-:W-:Y:S01]  /*11f70*/  LOP3.LUT R134, R151, 0xffff0000, RZ, 0xc0, !PT ;  /* 0xffff000097867812 */ /* 0x000fe200078ec0ff */
[C---:B------:R-:W-:Y:S01]  /*11f80*/  FMUL R3, R130.reuse, R49 ;  /* 0x0000003182037220 */ /* 0x040fe20000400000 */
[----:B------:R-:W-:Y:S01]  /*11f90*/  F2FP.BF16.F32.PACK_AB R39, R9, R8 ;  /* 0x000000080927723e */ /* 0x000fe200000010ff */
[----:B------:R-:W-:Y:S01]  /*11fa0*/  FMUL R4, R130, R50 ;  /* 0x0000003282047220 */ /* 0x000fe20000400000 */
[----:B------:R-:W-:Y:S01]  /*11fb0*/  SHF.L.U32 R135, R140, 0x10, RZ ;  /* 0x000000108c877819 */ /* 0x000fe200000006ff */
[----:B------:R-:W-:Y:S01]  /*11fc0*/  FMUL R5, R130, R51 ;  /* 0x0000003382057220 */ /* 0x000fe20000400000 */
[----:B------:R-:W-:Y:S01]  /*11fd0*/  LOP3.LUT R136, R140, 0xffff0000, RZ, 0xc0, !PT ;  /* 0xffff00008c887812 */ /* 0x000fe200078ec0ff */
[----:B------:R-:W-:Y:S01]  /*11fe0*/  FFMA R0, R133, R109, R0 ;  /* 0x0000006d85007223 */ /* 0x000fe20000000000 */
[C---:B------:R-:W-:Y:S01]  /*11ff0*/  SHF.L.U32 R137, R141.reuse, 0x10, RZ ;  /* 0x000000108d897819 */ /* 0x040fe200000006ff */
[----:B------:R-:W-:Y:S01]  /*12000*/  FMUL R6, R130, R52 ;  /* 0x0000003482067220 */ /* 0x000fe20000400000 */
[----:B------:R-:W-:Y:S01]  /*12010*/  LOP3.LUT R138, R141, 0xffff0000, RZ, 0xc0, !PT ;  /* 0xffff00008d8a7812 */ /* 0x000fe200078ec0ff */
[----:B------:R2:W-:Y:S01]  /*12020*/  @!P1 STS.128 [R197+0x6020], R36 ;  /* 0x00602024c5009388 */ /* 0x0005e20000000c00 */
[C---:B------:R-:W-:Y:S01]  /*12030*/  FFMA R3, R133.reuse, R110, R3 ;  /* 0x0000006e85037223 */ /* 0x040fe20000000003 */
[C---:B------:R-:W-:Y:S01]  /*12040*/  SHF.L.U32 R139, R142.reuse, 0x10, RZ ;  /* 0x000000108e8b7819 */ /* 0x040fe200000006ff */
[C---:B------:R-:W-:Y:S01]  /*12050*/  FFMA R4, R133.reuse, R111, R4 ;  /* 0x0000006f85047223 */ /* 0x040fe20000000004 */
[C---:B------:R-:W-:Y:S01]  /*12060*/  FFMA R5, R133.reuse, R112, R5 ;  /* 0x0000007085057223 */ /* 0x040fe20000000005 */
[----:B------:R-:W-:Y:S01]  /*12070*/  LOP3.LUT R140, R142, 0xffff0000, RZ, 0xc0, !PT ;  /* 0xffff00008e8c7812 */ /* 0x000fe200078ec0ff */
[----:B------:R-:W-:Y:S01]  /*12080*/  FFMA R6, R133, R113, R6 ;  /* 0x0000007185067223 */ /* 0x000fe20000000006 */
[----:B-1----:R-:W-:Y:S01]  /*12090*/  F2FP.BF16.F32.PACK_AB R32, R3, R0 ;  /* 0x000000000320723e */ /* 0x002fe200000010ff */
[C---:B------:R-:W-:Y:S01]  /*120a0*/  FMUL R7, R130.reuse, R53 ;  /* 0x0000003582077220 */ /* 0x040fe20000400000 */
[----:B------:R-:W-:Y:S01]  /*120b0*/  F2FP.BF16.F32.PACK_AB R33, R5, R4 ;  /* 0x000000040521723e */ /* 0x000fe200000010ff */
[C---:B------:R-:W-:Y:S01]  /*120c0*/  FMUL R8, R130.reuse, R54 ;  /* 0x0000003682087220 */ /* 0x040fe20000400000 */
[C---:B------:R-:W-:Y:S01]  /*120d0*/  FMUL R9, R130.reuse, R55 ;  /* 0x0000003782097220 */ /* 0x040fe20000400000 */
[----:B------:R-:W-:Y:S01]  /*120e0*/  FFMA R7, R133, R114, R7 ;  /* 0x0000007285077223 */ /* 0x000fe20000000007 */
[C---:B------:R-:W-:Y:S01]  /*120f0*/  FMUL R10, R130.reuse, R56 ;  /* 0x00000038820a7220 */ /* 0x040fe20000400000 */
[----:B------:R-:W-:Y:S01]  /*12100*/  SHF.L.U32 R141, R143, 0x10, RZ ;  /* 0x000000108f8d7819 */ /* 0x000fe200000006ff */
[C---:B------:R-:W-:Y:S01]  /*12110*/  FFMA R8, R133.reuse, R115, R8 ;  /* 0x0000007385087223 */ /* 0x040fe20000000008 */
[----:B------:R-:W-:Y:S01]  /*12120*/  FFMA R9, R133, R116, R9 ;  /* 0x0000007485097223 */ /* 0x000fe20000000009 */
[----:B------:R-:W-:Y:S01]  /*12130*/  F2FP.BF16.F32.PACK_AB R34, R7, R6 ;  /* 0x000000060722723e */ /* 0x000fe200000010ff */
[----:B------:R-:W-:Y:S01]  /*12140*/  FFMA R10, R133, R117, R10 ;  /* 0x00000075850a7223 */ /* 0x000fe2000000000a */
[C---:B------:R-:W-:Y:S01]  /*12150*/  FMUL R11, R130.reuse, R57 ;  /* 0x00000039820b7220 */ /* 0x040fe20000400000 */
[----:B------:R-:W-:Y:S01]  /*12160*/  LOP3.LUT R142, R143, 0xffff0000, RZ, 0xc0, !PT ;  /* 0xffff00008f8e7812 */ /* 0x000fe200078ec0ff */
[C---:B------:R-:W-:Y:S01]  /*12170*/  FMUL R12, R130.reuse, R58 ;  /* 0x0000003a820c7220 */ /* 0x040fe20000400000 */
[----:B------:R-:W-:Y:S01]  /*12180*/  F2FP.BF16.F32.PACK_AB R35, R9, R8 ;  /* 0x000000080923723e */ /* 0x000fe200000010ff */
[----:B------:R-:W-:Y:S01]  /*12190*/  FFMA R11, R133, R118, R11 ;  /* 0x00000076850b7223 */ /* 0x000fe2000000000b */
[C---:B------:R-:W-:Y:S01]  /*121a0*/  FMUL R13, R130.reuse, R59 ;  /* 0x0000003b820d7220 */ /* 0x040fe20000400000 */
[C---:B------:R-:W-:Y:S01]  /*121b0*/  FMUL R14, R130.reuse, R60 ;  /* 0x0000003c820e7220 */ /* 0x040fe20000400000 */
[----:B------:R-:W-:Y:S01]  /*121c0*/  FMUL R15, R130, R61 ;  /* 0x0000003d820f7220 */ /* 0x000fe20000400000 */
[----:B------:R2:W-:Y:S01]  /*121d0*/  @!P1 STS.128 [R196+0x6010], R32 ;  /* 0x00601020c4009388 */ /* 0x0005e20000000c00 */
[----:B------:R-:W-:Y:S01]  /*121e0*/  F2FP.BF16.F32.PACK_AB R4, R11, R10 ;  /* 0x0000000a0b04723e */ /* 0x000fe200000010ff */
[C---:B------:R-:W-:Y:S01]  /*121f0*/  FFMA R12, R133.reuse, R119, R12 ;  /* 0x00000077850c7223 */ /* 0x040fe2000000000c */
[C---:B------:R-:W-:Y:S01]  /*12200*/  SHF.L.U32 R25, R144.reuse, 0x10, RZ ;  /* 0x0000001090197819 */ /* 0x040fe200000006ff */
[C---:B------:R-:W-:Y:S01]  /*12210*/  FFMA R13, R133.reuse, R120, R13 ;  /* 0x00000078850d7223 */ /* 0x040fe2000000000d */
[C---:B------:R-:W-:Y:S01]  /*12220*/  FFMA R14, R133.reuse, R121, R14 ;  /* 0x00000079850e7223 */ /* 0x040fe2000000000e */
[----:B------:R-:W-:Y:S01]  /*12230*/  LOP3.LUT R24, R144, 0xffff0000, RZ, 0xc0, !PT ;  /* 0xffff000090187812 */ /* 0x000fe200078ec0ff */
[C---:B------:R-:W-:Y:S01]  /*12240*/  FFMA R15, R133.reuse, R122, R15 ;  /* 0x0000007a850f7223 */ /* 0x040fe2000000000f */
[C---:B------:R-:W-:Y:S01]  /*12250*/  FFMA R16, R133.reuse, R123, R16 ;  /* 0x0000007b85107223 */ /* 0x040fe20000000010 */
[C---:B------:R-:W-:Y:S01]  /*12260*/  FMUL R20, R130.reuse, R66 ;  /* 0x0000004282147220 */ /* 0x040fe20000400000 */
        /* <DEDUP_REMOVED lines=8> */
[----:B------:R-:W-:Y:S01]  /*122f0*/  FFMA R21, R133, R128, R21 ;  /* 0x0000008085157223 */ /* 0x000fe20000000015 */
[C---:B------:R-:W-:Y:S01]  /*12300*/  FMUL R57, R130.reuse, R71 ;  /* 0x0000004782397220 */ /* 0x040fe20000400000 */
[----:B------:R-:W-:Y:S01]  /*12310*/  F2FP.BF16.F32.PACK_AB R5, R13, R12 ;  /* 0x0000000c0d05723e */ /* 0x000fe200000010ff */
[----:B------:R-:W-:Y:S01]  /*12320*/  FFMA R22, R133, R129, R22 ;  /* 0x0000008185167223 */ /* 0x000fe20000000016 */
[----:B------:R-:W-:Y:S01]  /*12330*/  F2FP.BF16.F32.PACK_AB R6, R15, R14 ;  /* 0x0000000e0f06723e */ /* 0x000fe200000010ff */
[C---:B------:R-:W-:Y:S01]  /*12340*/  FMUL R58, R130.reuse, R72 ;  /* 0x00000048823a7220 */ /* 0x040fe20000400000 */
[----:B------:R-:W-:Y:S01]  /*12350*/  F2FP.BF16.F32.PACK_AB R7, R17, R16 ;  /* 0x000000101107723e */ /* 0x000fe200000010ff */
[C---:B------:R-:W-:Y:S01]  /*12360*/  FFMA R23, R133.reuse, R132, R23 ;  /* 0x0000008485177223 */ /* 0x040fe20000000017 */
[C---:B------:R-:W-:Y:S01]  /*12370*/  FMUL R59, R130.reuse, R73 ;  /* 0x00000049823b7220 */ /* 0x040fe20000400000 */
[----:B------:R-:W-:Y:S01]  /*12380*/  FFMA R56, R133, R131, R56 ;  /* 0x0000008385387223 */ /* 0x000fe20000000038 */
[C---:B------:R-:W-:Y:S01]  /*12390*/  FMUL R60, R130.reuse, R74 ;  /* 0x0000004a823c7220 */ /* 0x040fe20000400000 */
[----:B------:R2:W-:Y:S01]  /*123a0*/  @!P1 STS.128 [R191+0x7000], R4 ;  /* 0x00700004bf009388 */ /* 0x0005e20000000c00 */
[----:B------:R-:W-:Y:S01]  /*123b0*/  F2FP.BF16.F32.PACK_AB R8, R19, R18 ;  /* 0x000000121308723e */ /* 0x000fe200000010ff */
[C---:B------:R-:W-:Y:S01]  /*123c0*/  FFMA R57, R133.reuse, R134, R57 ;  /* 0x0000008685397223 */ /* 0x040fe20000000039 */
[C---:B------:R-:W-:Y:S01]  /*123d0*/  FMUL R61, R130.reuse, R75 ;  /* 0x0000004b823d7220 */ /* 0x040fe20000400000 */
[C---:B------:R-:W-:Y:S01]  /*123e0*/  FFMA R58, R133.reuse, R135, R58 ;  /* 0x00000087853a7223 */ /* 0x040fe2000000003a */
[C---:B------:R-:W-:Y:S01]  /*123f0*/  FFMA R59, R133.reuse, R136, R59 ;  /* 0x00000088853b7223 */ /* 0x040fe2000000003b */
[C---:B------:R-:W-:Y:S01]  /*12400*/  FFMA R60, R133.reuse, R137, R60 ;  /* 0x00000089853c7223 */ /* 0x040fe2000000003c */
[----:B------:R-:W-:Y:S01]  /*12410*/  FFMA R61, R133, R138, R61 ;  /* 0x0000008a853d7223 */ /* 0x000fe2000000003d */
[----:B------:R-:W-:Y:S01]  /*12420*/  F2FP.BF16.F32.PACK_AB R9, R21, R20 ;  /* 0x000000141509723e */ /* 0x000fe200000010ff */
[----:B------:R-:W-:Y:S01]  /*12430*/  FFMA R62, R133, R139, R62 ;  /* 0x0000008b853e7223 */ /* 0x000fe2000000003e */
[----:B------:R-:W-:Y:S01]  /*12440*/  F2FP.BF16.F32.PACK_AB R10, R23, R22 ;  /* 0x00000016170a723e */ /* 0x000fe200000010ff */
[C---:B------:R-:W-:Y:S01]  /*12450*/  FMUL R66, R130.reuse, R80 ;  /* 0x0000005082427220 */ /* 0x040fe20000400000 */
[----:B------:R-:W-:Y:S01]  /*12460*/  F2FP.BF16.F32.PACK_AB R11, R57, R56 ;  /* 0x00000038390b723e */ /* 0x000fe200000010ff */
[----:B------:R-:W-:Y:S01]  /*12470*/  FFMA R63, R133, R140, R63 ;  /* 0x0000008c853f7223 */ /* 0x000fe2000000003f */
[C---:B------:R-:W-:Y:S01]  /*12480*/  FMUL R67, R130.reuse, R81 ;  /* 0x0000005182437220 */ /* 0x040fe20000400000 */
[----:B------:R-:W-:Y:S01]  /*12490*/  SHF.L.U32 R27, R145, 0x10, RZ ;  /* 0x00000010911b7819 */ /* 0x000fe200000006ff */
[----:B------:R-:W-:Y:S01]  /*124a0*/  FFMA R64, R133, R141, R64 ;  /* 0x0000008d85407223 */ /* 0x000fe20000000040 */
[----:B------:R2:W-:Y:S01]  /*124b0*/  @!P1 STS.128 [R199+0x7010], R8 ;  /* 0x00701008c7009388 */ /* 0x0005e20000000c00 */
[C---:B------:R-:W-:Y:S01]  /*124c0*/  FMUL R68, R130.reuse, R82 ;  /* 0x0000005282447220 */ /* 0x040fe20000400000 */
[----:B------:R-:W-:Y:S01]  /*124d0*/  LOP3.LUT R26, R145, 0xffff0000, RZ, 0xc0, !PT ;  /* 0xffff0000911a7812 */ /* 0x000fe200078ec0ff */
[C---:B------:R-:W-:Y:S01]  /*124e0*/  FFMA R65, R133.reuse, R142, R65 ;  /* 0x0000008e85417223 */ /* 0x040fe20000000041 */
[----:B------:R-:W-:Y:S01]  /*124f0*/  FMUL R69, R130, R83 ;  /* 0x0000005382457220 */ /* 0x000fe20000400000 */
[----:B------:R-:W-:Y:S01]  /*12500*/  SHF.L.U32 R29, R146, 0x10, RZ ;  /* 0x00000010921d7819 */ /* 0x000fe200000006ff */
[C---:B------:R-:W-:Y:S01]  /*12510*/  FFMA R66, R133.reuse, R25, R66 ;  /* 0x0000001985427223 */ /* 0x040fe20000000042 */
[----:B------:R-:W-:Y:S01]  /*12520*/  FMUL R70, R130, R84 ;  /* 0x0000005482467220 */ /* 0x000fe20000400000 */
[----:B------:R-:W-:Y:S01]  /*12530*/  LOP3.LUT R28, R146, 0xffff0000, RZ, 0xc0, !PT ;  /* 0xffff0000921c7812 */ /* 0x000fe200078ec0ff */
[----:B------:R-:W-:Y:S01]  /*12540*/  FFMA R67, R133, R24, R67 ;  /* 0x0000001885437223 */ /* 0x000fe20000000043 */
[C---:B------:R-:W-:Y:S01]  /*12550*/  FMUL R71, R130.reuse, R85 ;  /* 0x0000005582477220 */ /* 0x040fe20000400000 */
[----:B------:R-:W-:Y:S01]  /*12560*/  SHF.L.U32 R31, R147, 0x10, RZ ;  /* 0x00000010931f7819 */ /* 0x000fe200000006ff */
[----:B------:R-:W-:Y:S01]  /*12570*/  FFMA R68, R133, R27, R68 ;  /* 0x0000001b85447223 */ /* 0x000fe20000000044 */
[C---:B------:R-:W-:Y:S01]  /*12580*/  FMUL R72, R130.reuse, R86 ;  /* 0x0000005682487220 */ /* 0x040fe20000400000 */
[----:B------:R-:W-:Y:S01]  /*12590*/  LOP3.LUT R30, R147, 0xffff0000, RZ, 0xc0, !PT ;  /* 0xffff0000931e7812 */ /* 0x000fe200078ec0ff */
[----:B------:R-:W-:Y:S01]  /*125a0*/  FFMA R69, R133, R26, R69 ;  /* 0x0000001a85457223 */ /* 0x000fe20000000045 */
        /* <DEDUP_REMOVED lines=13> */
[----:B------:R-:W-:Y:S02]  /*12680*/  F2FP.BF16.F32.PACK_AB R19, R73, R72 ;  /* 0x000000484913723e */ /* 0x000fe400000010ff */
[----:B------:R-:W-:Y:S03]  /*12690*/  ISETP.NE.AND P0, PT, R192, RZ, PT ;  /* 0x000000ffc000720c */ /* 0x000fe60003f05270 */
[----:B------:R2:W-:Y:S01]  /*126a0*/  @!P1 STS.128 [R196+0x7010], R16 ;  /* 0x00701010c4009388 */ /* 0x0005e20000000c00 */
[----:B------:R-:W-:Y:S01]  /*126b0*/  @!PT LDS RZ, [RZ] ;  /* 0x00000000fffff984 */ /* 0x000fe20000000800 */
[----:B------:R-:W-:Y:S01]  /*126c0*/  @!PT LDS RZ, [RZ] ;  /* 0x00000000fffff984 */ /* 0x000fe20000000800 */
[----:B------:R-:W-:Y:S01]  /*126d0*/  @!PT LDS RZ, [RZ] ;  /* 0x00000000fffff984 */ /* 0x000fe20000000800 */
[----:B------:R-:W-:Y:S01]  /*126e0*/  @!PT LDS RZ, [RZ] ;  /* 0x00000000fffff984 */ /* 0x000fe20000000800 */
[----:B------:R1:W-:Y:S07]  /*126f0*/  MEMBAR.ALL.CTA ;  /* 0x0000000000007992 */ /* 0x0003ee0000008000 */
[----:B-1----:R-:W1:Y:S01]  /*12700*/  FENCE.VIEW.ASYNC.S ;  /* 0x00000000000073c6 */ /* 0x002e620000000000 */
[----:B------:R-:W-:Y:S05]  /*12710*/  WARPSYNC.ALL ;  /* 0x0000000000007948 */ /* 0x000fea0003800000 */
[----:B------:R-:W-:Y:S01]  /*12720*/  BSSY.RECONVERGENT B0, `(.L_x_185) ;  /* 0x0000011000007945 */ /* 0x000fe20003800200 */
        /* <DEDUP_REMOVED lines=16> */
.L_x_186:
[----:B------:R-:W-:Y:S05]  /*12830*/  BSYNC.RECONVERGENT B0 ;  /* 0x0000000000007941 */ /* 0x000fea0003800200 */
.L_x_185:
[----:B------:R-:W-:Y:S01]  /*12840*/  BAR.SYNC.DEFER_BLOCKING 0x1, 0x80 ;  /* 0x0042000000007b1d */ /* 0x000fe20000010000 */
[----:B------:R-:W-:Y:S09]  /*12850*/  UISETP.NE.AND UP0, UPT, UR53, -0x8, UPT ;  /* 0xfffffff83500788c */ /* 0x000ff2000bf05270 */
[----:B------:R-:W-:Y:S05]  /*12860*/  BRA.U !UP0, `(.L_x_187) ;  /* 0x0000000108247547 */ /* 0x000fea000b800000 */
[----:B------:R-:W-:Y:S01]  /*12870*/  ISETP.NE.AND P0, PT, R195, RZ, PT ;  /* 0x000000ffc300720c */ /* 0x000fe20003f05270 */
[----:B------:R-:W-:Y:S01]  /*12880*/  IMAD.U32 R0, RZ, RZ, UR47 ;  /* 0x0000002fff007e24 */ /* 0x000fe2000f8e00ff */
[----:B------:R-:W-:Y:S04]  /*12890*/  UIADD3 UR4, UPT, UPT, UR47, 0x1, URZ ;  /* 0x000000012f047890 */ /* 0x000fe8000fffe0ff */
[----:B------:R-:W-:Y:S04]  /*128a0*/  UISETP.NE.AND UP0, UPT, UR4, 0x4, UPT ;  /* 0x000000040400788c */ /* 0x000fe8000bf05270 */
[----:B------:R-:W-:Y:S03]  /*128b0*/  USEL UR47, UR4, URZ, UP0 ;  /* 0x000000ff042f7287 */ /* 0x000fe60008000000 */
[----:B------:R-:W-:Y:S05]  /*128c0*/  @P0 LEA R0, R0, UR45, 0x3 ;  /* 0x0000002d00000c11 */ /* 0x000fea000f8e18ff */
[----:B------:R-:W-:Y:S05]  /*128d0*/  @P0 VIADD R0, R0, 0x50 ;  /* 0x0000005000000836 */ /* 0x000fea0000000000 */
[----:B------:R-:W-:Y:S04]  /*128e0*/  @P0 PRMT R0, R201, 0x654, R0 ;  /* 0x00000654c9000816 */ /* 0x000fe80000000000 */
[----:B------:R1:W-:Y:S03]  /*128f0*/  @P0 SYNCS.ARRIVE.TRANS64.RED.A1T0 RZ, [R0+URZ], RZ ;  /* 0x000000ff00ff09a7 */ /* 0x0003e600081004ff */
.L_x_187:
[----:B------:R-:W-:Y:S01]  /*12900*/  R2UR UR6, R194 ;  /* 0x00000000c20672ca */ /* 0x000fe200000e0000 */
[----:B------:R-:W-:Y:S01]  /*12910*/  UIADD3 UR53, UPT, UPT, UR53, 0x8, URZ ;  /* 0x0000000835357890 */ /* 0x000fe2000fffe0ff */
[----:B------:R-:W-:Y:S01]  /*12920*/  R2UR UR5, R182 ;  /* 0x00000000b60572ca */ /* 0x000fe200000e0000 */
[----:B------:R-:W-:Y:S01]  /*12930*/  ULOP3.LUT UR43, UR43, 0x1, URZ, 0x3c, !UPT ;  /* 0x000000012b2b7892 */ /* 0x000fe2000f8e3cff */
[----:B------:R-:W-:Y:S02]  /*12940*/  R2UR UR4, R183 ;  /* 0x00000000b70472ca */ /* 0x000fe400000e0000 */
[----:B------:R-:W-:Y:S02]  /*12950*/  R2UR UR44, R193 ;  /* 0x00000000c12c72ca */ /* 0x000fe400000e0000 */
[C---:B------:R-:W-:Y:S04]  /*12960*/  ISETP.NE.AND P0, PT, R186.reuse, 0x2, PT ;  /* 0x00000002ba00780c */ /* 0x040fe80003f05270 */
[----:B-1----:R-:W-:Y:S01]  /*12970*/  SEL R0, RZ, 0x1, P0 ;  /* 0x00000001ff007807 */ /* 0x002fe20000000000 */
[----:B------:R-:W-:Y:S01]  /*12980*/  UISETP.NE.AND UP0, UPT, UR6, URZ, UPT ;  /* 0x000000ff0600728c */ /* 0x000fe2000bf05270 */
[----:B------:R-:W-:Y:S01]  /*12990*/  SEL R186, R186, RZ, P0 ;  /* 0x000000ffbaba7207 */ /* 0x000fe20000000000 */
[----:B------:R-:W-:Y:S01]  /*129a0*/  UIADD3 UR20, UPT, UPT, UR36, UR5, URZ ;  /* 0x0000000524147290 */ /* 0x000fe2000fffe0ff */
[----:B------:R-:W-:Y:S01]  /*129b0*/  LOP3.LUT R189, R189, R0, RZ, 0x3c, !PT ;  /* 0x00000000bdbd7212 */ /* 0x000fe200078e3cff */
[----:B------:R-:W-:Y:S05]  /*129c0*/  UIADD3 UR19, UPT, UPT, UR37, UR4, URZ ;  /* 0x0000000425137290 */ /* 0x000fea000fffe0ff */
[----:B------:R-:W-:Y:S07]  /*129d0*/  BRA.U UP0, `(.L_x_188) ;  /* 0xffffff3d001c7547 */ /* 0x000fee000b83ffff */
[----:B------:R-:W1:Y:S01]  /*129e0*/  LDCU.64 UR4, c[0x0][0xc88] ;  /* 0x00019100ff0477ac */ /* 0x000e620008000a00 */
[----:B------:R-:W-:Y:S01]  /*129f0*/  SYNCS.ARRIVE.TRANS64.A1T0 RZ, [UR45+0xd0], RZ ;  /* 0x0000d0ffffff79a7 */ /* 0x000fe2000810002d */
[----:B------:R-:W3:Y:S01]  /*12a00*/  LDCU.64 UR6, c[0x0][0xc90] ;  /* 0x00019200ff0677ac */ /* 0x000ee20008000a00 */
[----:B-1----:R-:W-:Y:S02]  /*12a10*/  ISETP.NE.U32.AND P2, PT, RZ, UR4, PT ;  /* 0x00000004ff007c0c */ /* 0x002fe4000bf45070 */
[----:B---3--:R-:W-:Y:S02]  /*12a20*/  ISETP.NE.U32.AND P1, PT, RZ, UR6, PT ;  /* 0x00000006ff007c0c */ /* 0x008fe4000bf25070 */
[----:B------:R-:W-:Y:S02]  /*12a30*/  ISETP.NE.AND.EX P2, PT, RZ, UR5, PT, P2 ;  /* 0x00000005ff007c0c */ /* 0x000fe4000bf45320 */
[----:B------:R-:W-:-:S13]  /*12a40*/  ISETP.NE.AND.EX P0, PT, RZ, UR7, PT, P1 ;  /* 0x00000007ff007c0c */ /* 0x000fda000bf05310 */
[----:B------:R-:W-:Y:S05]  /*12a50*/  @P2 BRA P0, `(.L_x_189) ;  /* 0x00000000003c2947 */ /* 0x000fea0000000000 */
[----:B------:R-:W-:-:S13]  /*12a60*/  ISETP.NE.AND.EX P1, PT, RZ, UR7, PT, P1 ;  /* 0x00000007ff007c0c */ /* 0x000fda000bf25310 */
[----:B------:R-:W-:Y:S05]  /*12a70*/  @P1 BRA `(.L_x_190) ;  /* 0x00000000000c1947 */ /* 0x000fea0003800000 */
[----:B------:R-:W-:-:S13]  /*12a80*/  FSETP.NEU.AND P0, PT, R133, RZ, PT ;  /* 0x000000ff8500720b */ /* 0x000fda0003f0d000 */
[----:B------:R-:W-:Y:S05]  /*12a90*/  @!P0 EXIT ;  /* 0x000000000000894d */ /* 0x000fea0003800000 */
[----:B------:R-:W-:Y:S05]  /*12aa0*/  BRA `(.L_x_189) ;  /* 0x0000000000287947 */ /* 0x000fea0003800000 */
.L_x_190:
[----:B------:R-:W-:Y:S01]  /*12ab0*/  ISETP.NE.AND P0, PT, R185, RZ, PT ;  /* 0x000000ffb900720c */ /* 0x000fe20003f05270 */
[----:B------:R-:W-:-:S12]  /*12ac0*/  BSSY.RECONVERGENT B0, `(.L_x_189) ;  /* 0x0000008000007945 */ /* 0x000fd80003800200 */
[----:B------:R-:W-:Y:S05]  /*12ad0*/  @P0 BRA `(.L_x_191) ;  /* 0x0000000000100947 */ /* 0x000fea0003800000 */
[----:B------:R-:W-:-:S04]  /*12ae0*/  ISETP.NE.U32.AND P0, PT, RZ, UR4, PT ;  /* 0x00000004ff007c0c */ /* 0x000fc8000bf05070 */
[----:B------:R-:W-:-:S13]  /*12af0*/  ISETP.NE.AND.EX P0, PT, RZ, UR5, PT, P0 ;  /* 0x00000005ff007c0c */ /* 0x000fda000bf05300 */
[----:B------:R-:W-:Y:S05]  /*12b00*/  @!P0 EXIT ;  /* 0x000000000000894d */ /* 0x000fea0003800000 */
[----:B------:R-:W-:Y:S05]  /*12b10*/  BRA `(.L_x_192) ;  /* 0x0000000000087947 */ /* 0x000fea0003800000 */
.L_x_191:
[----:B------:R-:W-:-:S13]  /*12b20*/  FSETP.NEU.AND P0, PT, R133, RZ, PT ;  /* 0x000000ff8500720b */ /* 0x000fda0003f0d000 */
[----:B------:R-:W-:Y:S05]  /*12b30*/  @!P0 EXIT ;  /* 0x000000000000894d */ /* 0x000fea0003800000 */
.L_x_192:
[----:B------:R-:W-:Y:S05]  /*12b40*/  BSYNC.RECONVERGENT B0 ;  /* 0x0000000000007941 */ /* 0x000fea0003800200 */
.L_x_189:
[----:B------:R-:W1:Y:S01]  /*12b50*/  S2UR UR7, SR_CgaCtaId ;  /* 0x00000000000779c3 */ /* 0x000e620000008800 */
[----:B------:R-:W-:Y:S01]  /*12b60*/  ULEA UR6, UR47, UR45, 0x3 ;  /* 0x0000002d2f067291 */ /* 0x000fe2000f8e18ff */
[----:B------:R-:W-:-:S04]  /*12b70*/  DEPBAR.LE SB0, 0x0 ;  /* 0x000080000000791a */ /* 0x000fc80000000000 */
[----:B------:R-:W-:-:S04]  /*12b80*/  UIADD3 UR6, UPT, UPT, UR6, 0x50, URZ ;  /* 0x0000005006067890 */ /* 0x000fc8000fffe0ff */
[----:B-1----:R-:W-:-:S09]  /*12b90*/  UPRMT UR6, UR7, 0x654, UR6 ;  /* 0x0000065407067896 */ /* 0x002fd20008000006 */
[----:B------:R-:W-:Y:S01]  /*12ba0*/  SYNCS.ARRIVE.TRANS64.RED.A1T0 RZ, [UR6], RZ ;  /* 0x000000ffffff79a7 */ /* 0x000fe20008100406 */
[----:B------:R-:W-:Y:S05]  /*12bb0*/  EXIT ;  /* 0x000000000000794d */ /* 0x000fea0003800000 */
.L_x_24:
[----:B-1----:R1:W2:Y:S02]  /*12bc0*/  SYNCS.PHASECHK.TRANS64.TRYWAIT P0, [R0+URZ+0xc0], R3 ;  /* 0x0000c003000075a7 */ /* 0x0022a400080011ff */
[----:B--2---:R-:W-:Y:S05]  /*12bd0*/  @!P0 NANOSLEEP.SYNCS 0x989680 ;  /* 0x009896800000895d */ /* 0x004fea0003900000 */
[----:B------:R-:W2:Y:S02]  /*12be0*/  @!P0 SYNCS.PHASECHK.TRANS64 P0, [R0+URZ+0xc0], R3 ;  /* 0x0000c003000085a7 */ /* 0x000ea400080010ff */
[----:B--2---:R-:W-:Y:S05]  /*12bf0*/  @!P0 BRA `(.L_x_24) ;  /* 0xfffffffc00f08947 */ /* 0x004fea000383ffff */
[----:B------:R-:W-:Y:S05]  /*12c00*/  BRA `(.L_x_193) ;  /* 0xfffffef000087947 */ /* 0x000fea000383ffff */
.L_x_27:
[----:B-1----:R-:W-:-:S07]  /*12c10*/  MOV R0, UR41 ;  /* 0x0000002900007c02 */ /* 0x002fce0008000f00 */
.L_x_194:
[----:B-1----:R1:W2:Y:S02]  /*12c20*/  SYNCS.PHASECHK.TRANS64.TRYWAIT P0, [R0+URZ+0x18], R3 ;  /* 0x00001803000075a7 */ /* 0x0022a400080011ff */
[----:B--2---:R-:W-:Y:S05]  /*12c30*/  @!P0 NANOSLEEP.SYNCS 0x989680 ;  /* 0x009896800000895d */ /* 0x004fea0003900000 */
[----:B------:R-:W2:Y:S02]  /*12c40*/  @!P0 SYNCS.PHASECHK.TRANS64 P0, [R0+URZ+0x18], R3 ;  /* 0x00001803000085a7 */ /* 0x000ea400080010ff */
[----:B--2---:R-:W-:Y:S05]  /*12c50*/  @!P0 BRA `(.L_x_194) ;  /* 0xfffffffc00f08947 */ /* 0x004fea000383ffff */
[----:B------:R-:W-:Y:S05]  /*12c60*/  BRA `(.L_x_26) ;  /* 0xfffffef000507947 */ /* 0x000fea000383ffff */
.L_x_36:
[----:B-1----:R-:W-:-:S07]  /*12c70*/  MOV R0, UR41 ;  /* 0x0000002900007c02 */ /* 0x002fce0008000f00 */
.L_x_195:
[----:B-1----:R1:W2:Y:S02]  /*12c80*/  SYNCS.PHASECHK.TRANS64.TRYWAIT P0, [R0+URZ+0x18], R3 ;  /* 0x00001803000075a7 */ /* 0x0022a400080011ff */
[----:B--2---:R-:W-:Y:S05]  /*12c90*/  @!P0 NANOSLEEP.SYNCS 0x989680 ;  /* 0x009896800000895d */ /* 0x004fea0003900000 */
[----:B------:R-:W2:Y:S02]  /*12ca0*/  @!P0 SYNCS.PHASECHK.TRANS64 P0, [R0+URZ+0x18], R3 ;  /* 0x00001803000085a7 */ /* 0x000ea400080010ff */
[----:B--2---:R-:W-:Y:S05]  /*12cb0*/  @!P0 BRA `(.L_x_195) ;  /* 0xfffffffc00f08947 */ /* 0x004fea000383ffff */
[----:B------:R-:W-:Y:S05]  /*12cc0*/  BRA `(.L_x_35) ;  /* 0xfffffef400647947 */ /* 0x000fea000383ffff */
.L_x_43:
[----:B-1----:R1:W4:Y:S02]  /*12cd0*/  SYNCS.PHASECHK.TRANS64.TRYWAIT P0, [R3+URZ+0x80], R0 ;  /* 0x00008000030075a7 */ /* 0x00232400080011ff */
[----:B----4-:R-:W-:Y:S05]  /*12ce0*/  @!P0 NANOSLEEP.SYNCS 0x989680 ;  /* 0x009896800000895d */ /* 0x010fea0003900000 */
[----:B------:R-:W4:Y:S02]  /*12cf0*/  @!P0 SYNCS.PHASECHK.TRANS64 P0, [R3+URZ+0x80], R0 ;  /* 0x00008000030085a7 */ /* 0x000f2400080010ff */
[----:B----4-:R-:W-:Y:S05]  /*12d00*/  @!P0 BRA `(.L_x_43) ;  /* 0xfffffffc00f08947 */ /* 0x010fea000383ffff */
[----:B------:R-:W-:Y:S05]  /*12d10*/  BRA `(.L_x_196) ;  /* 0xfffffef800507947 */ /* 0x000fea000383ffff */
.L_x_47:
[----:B-1----:R-:W-:-:S07]  /*12d20*/  MOV R0, UR4 ;  /* 0x0000000400007c02 */ /* 0x002fce0008000f00 */
.L_x_197:
[----:B-1----:R1:W2:Y:S02]  /*12d30*/  SYNCS.PHASECHK.TRANS64.TRYWAIT P0, [R0+URZ], R3 ;  /* 0x00000003000075a7 */ /* 0x0022a400080011ff */
[----:B--2---:R-:W-:Y:S05]  /*12d40*/  @!P0 NANOSLEEP.SYNCS 0x989680 ;  /* 0x009896800000895d */ /* 0x004fea0003900000 */
[----:B------:R-:W2:Y:S02]  /*12d50*/  @!P0 SYNCS.PHASECHK.TRANS64 P0, [R0+URZ], R3 ;  /* 0x00000003000085a7 */ /* 0x000ea400080010ff */
[----:B--2---:R-:W-:Y:S05]  /*12d60*/  @!P0 BRA `(.L_x_197) ;  /* 0xfffffffc00f08947 */ /* 0x004fea000383ffff */
[----:B------:R-:W-:Y:S05]  /*12d70*/  BRA `(.L_x_198) ;  /* 0xfffffefc00fc7947 */ /* 0x000fea000383ffff */
.L_x_48:
[----:B------:R-:W-:-:S07]  /*12d80*/  MOV R0, UR5 ;  /* 0x0000000500007c02 */ /* 0x000fce0008000f00 */
.L_x_199:
[----:B-1----:R1:W2:Y:S02]  /*12d90*/  SYNCS.PHASECHK.TRANS64.TRYWAIT P0, [R0+URZ], R3 ;  /* 0x00000003000075a7 */ /* 0x0022a400080011ff */
[----:B--2---:R-:W-:Y:S05]  /*12da0*/  @!P0 NANOSLEEP.SYNCS 0x989680 ;  /* 0x009896800000895d */ /* 0x004fea0003900000 */
[----:B------:R-:W2:Y:S02]  /*12db0*/  @!P0 SYNCS.PHASECHK.TRANS64 P0, [R0+URZ], R3 ;  /* 0x00000003000085a7 */ /* 0x000ea400080010ff */
[----:B--2---:R-:W-:Y:S05]  /*12dc0*/  @!P0 BRA `(.L_x_199) ;  /* 0xfffffffc00f08947 */ /* 0x004fea000383ffff */
[----:B------:R-:W-:Y:S05]  /*12dd0*/  BRA `(.L_x_200) ;  /* 0xffffff0000087947 */ /* 0x000fea000383ffff */
.L_x_51:
[----:B--2---:R2:W3:Y:S02]  /*12de0*/  SYNCS.PHASECHK.TRANS64.TRYWAIT P0, [R2+URZ+0xb0], R5 ;  /* 0x0000b005020075a7 */ /* 0x0044e400080011ff */
[----:B---3--:R-:W-:Y:S05]  /*12df0*/  @!P0 NANOSLEEP.SYNCS 0x989680 ;  /* 0x009896800000895d */ /* 0x008fea0003900000 */
[----:B------:R-:W3:Y:S02]  /*12e00*/  @!P0 SYNCS.PHASECHK.TRANS64 P0, [R2+URZ+0xb0], R5 ;  /* 0x0000b005020085a7 */ /* 0x000ee400080010ff */
[----:B---3--:R-:W-:Y:S05]  /*12e10*/  @!P0 BRA `(.L_x_51) ;  /* 0xfffffffc00f08947 */ /* 0x008fea000383ffff */
[----:B------:R-:W-:Y:S05]  /*12e20*/  BRA `(.L_x_201) ;  /* 0xffffff00006c7947 */ /* 0x000fea000383ffff */
.L_x_52:
[----:B------:R-:W-:-:S07]  /*12e30*/  MOV R2, UR4 ;  /* 0x0000000400027c02 */ /* 0x000fce0008000f00 */
.L_x_202:
[----:B--2---:R2:W3:Y:S02]  /*12e40*/  SYNCS.PHASECHK.TRANS64.TRYWAIT P0, [R2+URZ+0x90], R5 ;  /* 0x00009005020075a7 */ /* 0x0044e400080011ff */
[----:B---3--:R-:W-:Y:S05]  /*12e50*/  @!P0 NANOSLEEP.SYNCS 0x989680 ;  /* 0x009896800000895d */ /* 0x008fea0003900000 */
[----:B------:R-:W3:Y:S02]  /*12e60*/  @!P0 SYNCS.PHASECHK.TRANS64 P0, [R2+URZ+0x90], R5 ;  /* 0x00009005020085a7 */ /* 0x000ee400080010ff */
[----:B---3--:R-:W-:Y:S05]  /*12e70*/  @!P0 BRA `(.L_x_202) ;  /* 0xfffffffc00f08947 */ /* 0x008fea000383ffff */
[----:B------:R-:W-:Y:S05]  /*12e80*/  BRA `(.L_x_203) ;  /* 0xffffff00007c7947 */ /* 0x000fea000383ffff */
.L_x_53:
[----:B--2---:R2:W3:Y:S02]  /*12e90*/  SYNCS.PHASECHK.TRANS64.TRYWAIT P1, [R2+URZ+0x80], R5 ;  /* 0x00008005020075a7 */ /* 0x0044e400080211ff */
[----:B---3--:R-:W-:Y:S05]  /*12ea0*/  @!P1 NANOSLEEP.SYNCS 0x989680 ;  /* 0x009896800000995d */ /* 0x008fea0003900000 */
[----:B------:R-:W3:Y:S02]  /*12eb0*/  @!P1 SYNCS.PHASECHK.TRANS64 P1, [R2+URZ+0x80], R5 ;  /* 0x00008005020095a7 */ /* 0x000ee400080210ff */
[----:B---3--:R-:W-:Y:S05]  /*12ec0*/  @!P1 BRA `(.L_x_53) ;  /* 0xfffffffc00f09947 */ /* 0x008fea000383ffff */
[----:B------:R-:W-:Y:S05]  /*12ed0*/  BRA `(.L_x_204) ;  /* 0xffffff0000ac7947 */ /* 0x000fea000383ffff */
.L_x_56:
[----:B------:R-:W-:-:S07]  /*12ee0*/  MOV R0, UR4 ;  /* 0x0000000400007c02 */ /* 0x000fce0008000f00 */
.L_x_205:
[----:B--2---:R2:W3:Y:S02]  /*12ef0*/  SYNCS.PHASECHK.TRANS64.TRYWAIT P0, [R0+URZ+0x90], R3 ;  /* 0x00009003000075a7 */ /* 0x0044e400080011ff */
[----:B---3--:R-:W-:Y:S05]  /*12f00*/  @!P0 NANOSLEEP.SYNCS 0x989680 ;  /* 0x009896800000895d */ /* 0x008fea0003900000 */
[----:B------:R-:W3:Y:S02]  /*12f10*/  @!P0 SYNCS.PHASECHK.TRANS64 P0, [R0+URZ+0x90], R3 ;  /* 0x00009003000085a7 */ /* 0x000ee400080010ff */
[----:B---3--:R-:W-:Y:S05]  /*12f20*/  @!P0 BRA `(.L_x_205) ;  /* 0xfffffffc00f08947 */ /* 0x008fea000383ffff */
[----:B------:R-:W-:Y:S05]  /*12f30*/  BRA `(.L_x_55) ;  /* 0xffffff0400007947 */ /* 0x000fea000383ffff */
.L_x_63:
[----:B-1----:R1:W2:Y:S02]  /*12f40*/  SYNCS.PHASECHK.TRANS64.TRYWAIT P0, [R0+URZ+0x80], R5 ;  /* 0x00008005000075a7 */ /* 0x0022a400080011ff */
[----:B--2---:R-:W-:Y:S05]  /*12f50*/  @!P0 NANOSLEEP.SYNCS 0x989680 ;  /* 0x009896800000895d */ /* 0x004fea0003900000 */
[----:B------:R-:W2:Y:S02]  /*12f60*/  @!P0 SYNCS.PHASECHK.TRANS64 P0, [R0+URZ+0x80], R5 ;  /* 0x00008005000085a7 */ /* 0x000ea400080010ff */
[----:B--2---:R-:W-:Y:S05]  /*12f70*/  @!P0 BRA `(.L_x_63) ;  /* 0xfffffffc00f08947 */ /* 0x004fea000383ffff */
[----:B------:R-:W-:Y:S05]  /*12f80*/  BRA `(.L_x_206) ;  /* 0xffffff0c00287947 */ /* 0x000fea000383ffff */
.L_x_66:
[----:B------:R-:W-:-:S07]  /*12f90*/  MOV R0, UR7 ;  /* 0x0000000700007c02 */ /* 0x000fce0008000f00 */
.L_x_207:
[----:B-1----:R1:W2:Y:S02]  /*12fa0*/  SYNCS.PHASECHK.TRANS64.TRYWAIT P0, [R0+URZ], R5 ;  /* 0x00000005000075a7 */ /* 0x0022a400080011ff */
[----:B--2---:R-:W-:Y:S05]  /*12fb0*/  @!P0 NANOSLEEP.SYNCS 0x989680 ;  /* 0x009896800000895d */ /* 0x004fea0003900000 */
[----:B------:R-:W2:Y:S02]  /*12fc0*/  @!P0 SYNCS.PHASECHK.TRANS64 P0, [R0+URZ], R5 ;  /* 0x00000005000085a7 */ /* 0x000ea400080010ff */
[----:B--2---:R-:W-:Y:S05]  /*12fd0*/  @!P0 BRA `(.L_x_207) ;  /* 0xfffffffc00f08947 */ /* 0x004fea000383ffff */
[----:B------:R-:W-:Y:S05]  /*12fe0*/  BRA `(.L_x_65) ;  /* 0xffffff0c00707947 */ /* 0x000fea000383ffff */
.L_x_67:
[----:B------:R-:W-:-:S07]  /*12ff0*/  MOV R0, UR34 ;  /* 0x0000002200007c02 */ /* 0x000fce0008000f00 */
.L_x_208:
[----:B-1----:R1:W2:Y:S02]  /*13000*/  SYNCS.PHASECHK.TRANS64.TRYWAIT P0, [R0+URZ+0xa8], R5 ;  /* 0x0000a805000075a7 */ /* 0x0022a400080011ff */
[----:B--2---:R-:W-:Y:S05]  /*13010*/  @!P0 NANOSLEEP.SYNCS 0x989680 ;  /* 0x009896800000895d */ /* 0x004fea0003900000 */
[----:B------:R-:W2:Y:S02]  /*13020*/  @!P0 SYNCS.PHASECHK.TRANS64 P0, [R0+URZ+0xa8], R5 ;  /* 0x0000a805000085a7 */ /* 0x000ea400080010ff */
[----:B--2---:R-:W-:Y:S05]  /*13030*/  @!P0 BRA `(.L_x_208) ;  /* 0xfffffffc00f08947 */ /* 0x004fea000383ffff */
[----:B------:R-:W-:Y:S05]  /*13040*/  BRA `(.L_x_209) ;  /* 0xffffff0c00bc7947 */ /* 0x000fea000383ffff */
.L_x_70:
[----:B------:R-:W-:Y:S07]  /*13050*/  MOV R0, UR7 ;  /* 0x0000000700007c02 */ /* 0x000fee0008000f00 */
.L_x_210:
[----:B-1----:R1:W2:Y:S02]  /*13060*/  SYNCS.PHASECHK.TRANS64.TRYWAIT P0, [R0+URZ], R5 ;  /* 0x00000005000075a7 */ /* 0x0022a400080011ff */
[----:B--2---:R-:W-:Y:S05]  /*13070*/  @!P0 NANOSLEEP.SYNCS 0x989680 ;  /* 0x009896800000895d */ /* 0x004fea0003900000 */
[----:B------:R-:W2:Y:S02]  /*13080*/  @!P0 SYNCS.PHASECHK.TRANS64 P0, [R0+URZ], R5 ;  /* 0x00000005000085a7 */ /* 0x000ea400080010ff */
[----:B--2---:R-:W-:Y:S05]  /*13090*/  @!P0 BRA `(.L_x_210) ;  /* 0xfffffffc00f08947 */ /* 0x004fea000383ffff */
[----:B------:R-:W-:Y:S05]  /*130a0*/  BRA `(.L_x_69) ;  /* 0xffffff10003c7947 */ /* 0x000fea000383ffff */
.L_x_73:
[----:B------:R-:W-:-:S07]  /*130b0*/  MOV R0, UR34 ;  /* 0x0000002200007c02 */ /* 0x000fce0008000f00 */
.L_x_211:
[----:B---3--:R3:W4:Y:S02]  /*130c0*/  SYNCS.PHASECHK.TRANS64.TRYWAIT P0, [R0+URZ+0xd0], R3 ;  /* 0x0000d003000075a7 */ /* 0x00872400080011ff */
[----:B----4-:R-:W-:Y:S05]  /*130d0*/  @!P0 NANOSLEEP.SYNCS 0x989680 ;  /* 0x009896800000895d */ /* 0x010fea0003900000 */
[----:B------:R-:W4:Y:S02]  /*130e0*/  @!P0 SYNCS.PHASECHK.TRANS64 P0, [R0+URZ+0xd0], R3 ;  /* 0x0000d003000085a7 */ /* 0x000f2400080010ff */
[----:B----4-:R-:W-:Y:S05]  /*130f0*/  @!P0 BRA `(.L_x_211) ;  /* 0xfffffffc00f08947 */ /* 0x010fea000383ffff */
[----:B------:R-:W-:Y:S05]  /*13100*/  BRA `(.L_x_212) ;  /* 0xffffff1400407947 */ /* 0x000fea000383ffff */
.L_x_78:
[----:B-1----:R1:W2:Y:S02]  /*13110*/  SYNCS.PHASECHK.TRANS64.TRYWAIT P0, [R12+URZ+0x80], R9 ;  /* 0x000080090c0075a7 */ /* 0x0022a400080011ff */
[----:B--2---:R-:W-:Y:S05]  /*13120*/  @!P0 NANOSLEEP.SYNCS 0x989680 ;  /* 0x009896800000895d */ /* 0x004fea0003900000 */
[----:B------:R-:W2:Y:S02]  /*13130*/  @!P0 SYNCS.PHASECHK.TRANS64 P0, [R12+URZ+0x80], R9 ;  /* 0x000080090c0085a7 */ /* 0x000ea400080010ff */
[----:B--2---:R-:W-:Y:S05]  /*13140*/  @!P0 BRA `(.L_x_78) ;  /* 0xfffffffc00f08947 */ /* 0x004fea000383ffff */
[----:B------:R-:W-:Y:S05]  /*13150*/  BRA `(.L_x_213) ;  /* 0xffffff1800707947 */ /* 0x000fea000383ffff */
.L_x_81:
[----:B------:R-:W-:Y:S07]  /*13160*/  MOV R0, UR21 ;  /* 0x0000001500007c02 */ /* 0x000fee0008000f00 */
.L_x_214:
[----:B-1----:R1:W2:Y:S02]  /*13170*/  SYNCS.PHASECHK.TRANS64.TRYWAIT P2, [R0+URZ+0x78], R9 ;  /* 0x00007809000075a7 */ /* 0x0022a400080411ff */
[----:B--2---:R-:W-:Y:S05]  /*13180*/  @!P2 NANOSLEEP.SYNCS 0x989680 ;  /* 0x009896800000a95d */ /* 0x004fea0003900000 */
[----:B------:R-:W2:Y:S02]  /*13190*/  @!P2 SYNCS.PHASECHK.TRANS64 P2, [R0+URZ+0x78], R9 ;  /* 0x000078090000a5a7 */ /* 0x000ea400080410ff */
[----:B--2---:R-:W-:Y:S05]  /*131a0*/  @!P2 BRA `(.L_x_214) ;  /* 0xfffffffc00f0a947 */ /* 0x004fea000383ffff */
[----:B------:R-:W-:Y:S05]  /*131b0*/  BRA `(.L_x_80) ;  /* 0xffffff1c00d87947 */ /* 0x000fea000383ffff */
.L_x_84:
[----:B------:R-:W-:Y:S07]  /*131c0*/  MOV R9, UR21 ;  /* 0x0000001500097c02 */ /* 0x000fee0008000f00 */
.L_x_215:
[----:B-1----:R1:W2:Y:S02]  /*131d0*/  SYNCS.PHASECHK.TRANS64.TRYWAIT P0, [R9+URZ+0x50], R10 ;  /* 0x0000500a090075a7 */ /* 0x0022a400080011ff */
[----:B--2---:R-:W-:Y:S05]  /*131e0*/  @!P0 NANOSLEEP.SYNCS 0x989680 ;  /* 0x009896800000895d */ /* 0x004fea0003900000 */
[----:B------:R-:W2:Y:S02]  /*131f0*/  @!P0 SYNCS.PHASECHK.TRANS64 P0, [R9+URZ+0x50], R10 ;  /* 0x0000500a090085a7 */ /* 0x000ea400080010ff */
[----:B--2---:R-:W-:Y:S05]  /*13200*/  @!P0 BRA `(.L_x_215) ;  /* 0xfffffffc00f08947 */ /* 0x004fea000383ffff */
[----:B------:R-:W-:Y:S05]  /*13210*/  BRA `(.L_x_216) ;  /* 0xffffff2000407947 */ /* 0x000fea000383ffff */
.L_x_85:
[----:B------:R-:W-:Y:S07]  /*13220*/  MOV R9, UR21 ;  /* 0x0000001500097c02 */ /* 0x000fee0008000f00 */
.L_x_217:
[----:B-1----:R1:W2:Y:S02]  /*13230*/  SYNCS.PHASECHK.TRANS64.TRYWAIT P0, [R9+URZ+0x58], R10 ;  /* 0x0000580a090075a7 */ /* 0x0022a400080011ff */
[----:B--2---:R-:W-:Y:S05]  /*13240*/  @!P0 NANOSLEEP.SYNCS 0x989680 ;  /* 0x009896800000895d */ /* 0x004fea0003900000 */
[----:B------:R-:W2:Y:S02]  /*13250*/  @!P0 SYNCS.PHASECHK.TRANS64 P0, [R9+URZ+0x58], R10 ;  /* 0x0000580a090085a7 */ /* 0x000ea400080010ff */
[----:B--2---:R-:W-:Y:S05]  /*13260*/  @!P0 BRA `(.L_x_217) ;  /* 0xfffffffc00f08947 */ /* 0x004fea000383ffff */
[----:B------:R-:W-:Y:S05]  /*13270*/  BRA `(.L_x_218) ;  /* 0xffffff2000987947 */ /* 0x000fea000383ffff */
.L_x_86:
[----:B------:R-:W-:Y:S07]  /*13280*/  MOV R9, UR21 ;  /* 0x0000001500097c02 */ /* 0x000fee0008000f00 */
.L_x_219:
[----:B-1----:R1:W2:Y:S02]  /*13290*/  SYNCS.PHASECHK.TRANS64.TRYWAIT P0, [R9+URZ+0x60], R10 ;  /* 0x0000600a090075a7 */ /* 0x0022a400080011ff */
[----:B--2---:R-:W-:Y:S05]  /*132a0*/  @!P0 NANOSLEEP.SYNCS 0x989680 ;  /* 0x009896800000895d */ /* 0x004fea0003900000 */
[----:B------:R-:W2:Y:S02]  /*132b0*/  @!P0 SYNCS.PHASECHK.TRANS64 P0, [R9+URZ+0x60], R10 ;  /* 0x0000600a090085a7 */ /* 0x000ea400080010ff */
[----:B--2---:R-:W-:Y:S05]  /*132c0*/  @!P0 BRA `(.L_x_219) ;  /* 0xfffffffc00f08947 */ /* 0x004fea000383ffff */
[----:B------:R-:W-:Y:S05]  /*132d0*/  BRA `(.L_x_220) ;  /* 0xffffff2000f87947 */ /* 0x000fea000383ffff */
.L_x_87:
[----:B------:R-:W-:Y:S07]  /*132e0*/  MOV R9, UR21 ;  /* 0x0000001500097c02 */ /* 0x000fee0008000f00 */
.L_x_221:
[----:B-1----:R1:W2:Y:S02]  /*132f0*/  SYNCS.PHASECHK.TRANS64.TRYWAIT P0, [R9+URZ+0x68], R10 ;  /* 0x0000680a090075a7 */ /* 0x0022a400080011ff */
[----:B--2---:R-:W-:Y:S05]  /*13300*/  @!P0 NANOSLEEP.SYNCS 0x989680 ;  /* 0x009896800000895d */ /* 0x004fea0003900000 */
[----:B------:R-:W2:Y:S02]  /*13310*/  @!P0 SYNCS.PHASECHK.TRANS64 P0, [R9+URZ+0x68], R10 ;  /* 0x0000680a090085a7 */ /* 0x000ea400080010ff */
[----:B--2---:R-:W-:Y:S05]  /*13320*/  @!P0 BRA `(.L_x_221) ;  /* 0xfffffffc00f08947 */ /* 0x004fea000383ffff */
[----:B------:R-:W-:Y:S05]  /*13330*/  BRA `(.L_x_222) ;  /* 0xffffff2400587947 */ /* 0x000fea000383ffff */
.L_x_88:
[----:B------:R-:W-:Y:S07]  /*13340*/  MOV R0, UR21 ;  /* 0x0000001500007c02 */ /* 0x000fee0008000f00 */
.L_x_223:
[----:B-1----:R1:W2:Y:S02]  /*13350*/  SYNCS.PHASECHK.TRANS64.TRYWAIT P0, [R0+URZ+0x50], R9 ;  /* 0x00005009000075a7 */ /* 0x0022a400080011ff */
[----:B--2---:R-:W-:Y:S05]  /*13360*/  @!P0 NANOSLEEP.SYNCS 0x989680 ;  /* 0x009896800000895d */ /* 0x004fea0003900000 */
[----:B------:R-:W2:Y:S02]  /*13370*/  @!P0 SYNCS.PHASECHK.TRANS64 P0, [R0+URZ+0x50], R9 ;  /* 0x00005009000085a7 */ /* 0x000ea400080010ff */
[----:B--2---:R-:W-:Y:S05]  /*13380*/  @!P0 BRA `(.L_x_223) ;  /* 0xfffffffc00f08947 */ /* 0x004fea000383ffff */
[----:B------:R-:W-:Y:S05]  /*13390*/  BRA `(.L_x_224) ;  /* 0xffffff2400bc7947 */ /* 0x000fea000383ffff */
.L_x_89:
[----:B------:R-:W-:Y:S07]  /*133a0*/  MOV R0, UR21 ;  /* 0x0000001500007c02 */ /* 0x000fee0008000f00 */
.L_x_225:
[----:B-1----:R1:W2:Y:S02]  /*133b0*/  SYNCS.PHASECHK.TRANS64.TRYWAIT P0, [R0+URZ+0x58], R9 ;  /* 0x00005809000075a7 */ /* 0x0022a400080011ff */
[----:B--2---:R-:W-:Y:S05]  /*133c0*/  @!P0 NANOSLEEP.SYNCS 0x989680 ;  /* 0x009896800000895d */ /* 0x004fea0003900000 */
[----:B------:R-:W2:Y:S02]  /*133d0*/  @!P0 SYNCS.PHASECHK.TRANS64 P0, [R0+URZ+0x58], R9 ;  /* 0x00005809000085a7 */ /* 0x000ea400080010ff */
[----:B--2---:R-:W-:Y:S05]  /*133e0*/  @!P0 BRA `(.L_x_225) ;  /* 0xfffffffc00f08947 */ /* 0x004fea000383ffff */
[----:B------:R-:W-:Y:S05]  /*133f0*/  BRA `(.L_x_226) ;  /* 0xffffff28001c7947 */ /* 0x000fea000383ffff */
.L_x_90:
[----:B------:R-:W-:Y:S07]  /*13400*/  MOV R0, UR21 ;  /* 0x0000001500007c02 */ /* 0x000fee0008000f00 */
.L_x_227:
[----:B-1----:R1:W2:Y:S02]  /*13410*/  SYNCS.PHASECHK.TRANS64.TRYWAIT P0, [R0+URZ+0x60], R9 ;  /* 0x00006009000075a7 */ /* 0x0022a400080011ff */
[----:B--2---:R-:W-:Y:S05]  /*13420*/  @!P0 NANOSLEEP.SYNCS 0x989680 ;  /* 0x009896800000895d */ /* 0x004fea0003900000 */
[----:B------:R-:W2:Y:S02]  /*13430*/  @!P0 SYNCS.PHASECHK.TRANS64 P0, [R0+URZ+0x60], R9 ;  /* 0x00006009000085a7 */ /* 0x000ea400080010ff */
[----:B--2---:R-:W-:Y:S05]  /*13440*/  @!P0 BRA `(.L_x_227) ;  /* 0xfffffffc00f08947 */ /* 0x004fea000383ffff */
[----:B------:R-:W-:Y:S05]  /*13450*/  BRA `(.L_x_228) ;  /* 0xffffff2800807947 */ /* 0x000fea000383ffff */
.L_x_91:
[----:B------:R-:W-:Y:S07]  /*13460*/  MOV R0, UR21 ;  /* 0x0000001500007c02 */ /* 0x000fee0008000f00 */
.L_x_229:
[----:B-1----:R1:W2:Y:S02]  /*13470*/  SYNCS.PHASECHK.TRANS64.TRYWAIT P0, [R0+URZ+0x68], R9 ;  /* 0x00006809000075a7 */ /* 0x0022a400080011ff */
[----:B--2---:R-:W-:Y:S05]  /*13480*/  @!P0 NANOSLEEP.SYNCS 0x989680 ;  /* 0x009896800000895d */ /* 0x004fea0003900000 */
[----:B------:R-:W2:Y:S02]  /*13490*/  @!P0 SYNCS.PHASECHK.TRANS64 P0, [R0+URZ+0x68], R9 ;  /* 0x00006809000085a7 */ /* 0x000ea400080010ff */
[----:B--2---:R-:W-:Y:S05]  /*134a0*/  @!P0 BRA `(.L_x_229) ;  /* 0xfffffffc00f08947 */ /* 0x004fea000383ffff */
[----:B------:R-:W-:Y:S05]  /*134b0*/  BRA `(.L_x_230) ;  /* 0xffffff2800dc7947 */ /* 0x000fea000383ffff */
.L_x_93:
[----:B------:R-:W-:-:S07]  /*134c0*/  MOV R3, UR21 ;  /* 0x0000001500037c02 */ /* 0x000fce0008000f00 */
.L_x_231:
[----:B-1----:R1:W3:Y:S02]  /*134d0*/  SYNCS.PHASECHK.TRANS64.TRYWAIT P0, [R3+URZ+0x50], R10 ;  /* 0x0000500a030075a7 */ /* 0x0022e400080011ff */
[----:B---3--:R-:W-:Y:S05]  /*134e0*/  @!P0 NANOSLEEP.SYNCS 0x989680 ;  /* 0x009896800000895d */ /* 0x008fea0003900000 */
[----:B------:R-:W3:Y:S02]  /*134f0*/  @!P0 SYNCS.PHASECHK.TRANS64 P0, [R3+URZ+0x50], R10 ;  /* 0x0000500a030085a7 */ /* 0x000ee400080010ff */
[----:B---3--:R-:W-:Y:S05]  /*13500*/  @!P0 BRA `(.L_x_231) ;  /* 0xfffffffc00f08947 */ /* 0x008fea000383ffff */
[----:B------:R-:W-:Y:S05]  /*13510*/  BRA `(.L_x_232) ;  /* 0xffffff2c00647947 */ /* 0x000fea000383ffff */
.L_x_94:
[----:B-1----:R-:W-:-:S07]  /*13520*/  MOV R3, UR21 ;  /* 0x0000001500037c02 */ /* 0x002fce0008000f00 */
.L_x_233:
[----:B-1----:R1:W3:Y:S02]  /*13530*/  SYNCS.PHASECHK.TRANS64.TRYWAIT P0, [R3+URZ+0x58], R10 ;  /* 0x0000580a030075a7 */ /* 0x0022e400080011ff */
[----:B---3--:R-:W-:Y:S05]  /*13540*/  @!P0 NANOSLEEP.SYNCS 0x989680 ;  /* 0x009896800000895d */ /* 0x008fea0003900000 */
[----:B------:R-:W3:Y:S02]  /*13550*/  @!P0 SYNCS.PHASECHK.TRANS64 P0, [R3+URZ+0x58], R10 ;  /* 0x0000580a030085a7 */ /* 0x000ee400080010ff */
[----:B---3--:R-:W-:Y:S05]  /*13560*/  @!P0 BRA `(.L_x_233) ;  /* 0xfffffffc00f08947 */ /* 0x008fea000383ffff */
[----:B------:R-:W-:Y:S05]  /*13570*/  BRA `(.L_x_234) ;  /* 0xffffff2c00547947 */ /* 0x000fea000383ffff */
.L_x_95:
[----:B-1----:R-:W-:-:S07]  /*13580*/  MOV R3, UR21 ;  /* 0x0000001500037c02 */ /* 0x002fce0008000f00 */
.L_x_235:
[----:B-1----:R1:W3:Y:S02]  /*13590*/  SYNCS.PHASECHK.TRANS64.TRYWAIT P0, [R3+URZ+0x60], R10 ;  /* 0x0000600a030075a7 */ /* 0x0022e400080011ff */
[----:B---3--:R-:W-:Y:S05]  /*135a0*/  @!P0 NANOSLEEP.SYNCS 0x989680 ;  /* 0x009896800000895d */ /* 0x008fea0003900000 */
[----:B------:R-:W3:Y:S02]  /*135b0*/  @!P0 SYNCS.PHASECHK.TRANS64 P0, [R3+URZ+0x60], R10 ;  /* 0x0000600a030085a7 */ /* 0x000ee400080010ff */
[----:B---3--:R-:W-:Y:S05]  /*135c0*/  @!P0 BRA `(.L_x_235) ;  /* 0xfffffffc00f08947 */ /* 0x008fea000383ffff */
[----:B------:R-:W-:Y:S05]  /*135d0*/  BRA `(.L_x_236) ;  /* 0xffffff2c00487947 */ /* 0x000fea000383ffff */
.L_x_97:
[----:B--2---:R2:W3:Y:S02]  /*135e0*/  SYNCS.PHASECHK.TRANS64.TRYWAIT P0, [R0+URZ+0x80], R3 ;  /* 0x00008003000075a7 */ /* 0x0044e400080011ff */
[----:B---3--:R-:W-:Y:S05]  /*135f0*/  @!P0 NANOSLEEP.SYNCS 0x989680 ;  /* 0x009896800000895d */ /* 0x008fea0003900000 */
[----:B------:R-:W3:Y:S02]  /*13600*/  @!P0 SYNCS.PHASECHK.TRANS64 P0, [R0+URZ+0x80], R3 ;  /* 0x00008003000085a7 */ /* 0x000ee400080010ff */
[----:B---3--:R-:W-:Y:S05]  /*13610*/  @!P0 BRA `(.L_x_97) ;  /* 0xfffffffc00f08947 */ /* 0x008fea000383ffff */
[----:B------:R-:W-:Y:S05]  /*13620*/  BRA `(.L_x_237) ;  /* 0xffffff30001c7947 */ /* 0x000fea000383ffff */
.L_x_108:
[----:B-1----:R-:W-:Y:S04]  /*13630*/  MOV R3, UR45 ;  /* 0x0000002d00037c02 */ /* 0x002fe80008000f00 */
[----:B------:R1:W2:Y:S03]  /*13640*/  SYNCS.PHASECHK.TRANS64.TRYWAIT P0, [R3+URZ+0x30], R6 ;  /* 0x00003006030075a7 */ /* 0x0002a600080011ff */
[----:B--2---:R-:W-:Y:S05]  /*13650*/  @!P0 NANOSLEEP.SYNCS 0x989680 ;  /* 0x009896800000895d */ /* 0x004fea0003900000 */
[----:B------:R-:W2:Y:S02]  /*13660*/  @!P0 SYNCS.PHASECHK.TRANS64 P0, [R3+URZ+0x30], R6 ;  /* 0x00003006030085a7 */ /* 0x000ea400080010ff */
[----:B--2---:R-:W-:Y:S05]  /*13670*/  @!P0 BRA `(.L_x_108) ;  /* 0xfffffffc00ec8947 */ /* 0x004fea000383ffff */
[----:B------:R-:W-:Y:S05]  /*13680*/  BRA `(.L_x_107) ;  /* 0xffffff3c00e07947 */ /* 0x000fea000383ffff */
.L_x_110:
[----:B-1----:R-:W-:Y:S04]  /*13690*/  MOV R3, UR45 ;  /* 0x0000002d00037c02 */ /* 0x002fe80008000f00 */
[----:B------:R1:W4:Y:S03]  /*136a0*/  SYNCS.PHASECHK.TRANS64.TRYWAIT P1, [R3+URZ+0xa0], R4 ;  /* 0x0000a004030075a7 */ /* 0x00032600080211ff */
[----:B----4-:R-:W-:Y:S05]  /*136b0*/  @!P1 NANOSLEEP.SYNCS 0x989680 ;  /* 0x009896800000995d */ /* 0x010fea0003900000 */
[----:B------:R-:W4:Y:S02]  /*136c0*/  @!P1 SYNCS.PHASECHK.TRANS64 P1, [R3+URZ+0xa0], R4 ;  /* 0x0000a004030095a7 */ /* 0x000f2400080210ff */
[----:B----4-:R-:W-:Y:S05]  /*136d0*/  @!P1 BRA `(.L_x_110) ;  /* 0xfffffffc00ec9947 */ /* 0x010fea000383ffff */
[----:B------:R-:W-:Y:S05]  /*136e0*/  BRA `(.L_x_109) ;  /* 0xffffff4000107947 */ /* 0x000fea000383ffff */
.L_x_121:
[----:B---3--:R3:W4:Y:S02]  /*136f0*/  SYNCS.PHASECHK.TRANS64.TRYWAIT P0, [R3+URZ+0x30], R0 ;  /* 0x00003000030075a7 */ /* 0x00872400080011ff */
[----:B----4-:R-:W-:Y:S05]  /*13700*/  @!P0 NANOSLEEP.SYNCS 0x989680 ;  /* 0x009896800000895d */ /* 0x010fea0003900000 */
[----:B------:R-:W4:Y:S02]  /*13710*/  @!P0 SYNCS.PHASECHK.TRANS64 P0, [R3+URZ+0x30], R0 ;  /* 0x00003000030085a7 */ /* 0x000f2400080010ff */
[----:B----4-:R-:W-:Y:S05]  /*13720*/  @!P0 BRA `(.L_x_121) ;  /* 0xfffffffc00f08947 */ /* 0x010fea000383ffff */
[----:B------:R-:W-:Y:S05]  /*13730*/  BRA `(.L_x_120) ;  /* 0xffffff5400c47947 */ /* 0x000fea000383ffff */
.L_x_131:
[----:B-1----:R1:W3:Y:S02]  /*13740*/  SYNCS.PHASECHK.TRANS64.TRYWAIT P0, [R11+URZ+0x30], R4 ;  /* 0x000030040b0075a7 */ /* 0x0022e400080011ff */
[----:B---3--:R-:W-:Y:S05]  /*13750*/  @!P0 NANOSLEEP.SYNCS 0x989680 ;  /* 0x009896800000895d */ /* 0x008fea0003900000 */
[----:B------:R-:W3:Y:S02]  /*13760*/  @!P0 SYNCS.PHASECHK.TRANS64 P0, [R11+URZ+0x30], R4 ;  /* 0x000030040b0085a7 */ /* 0x000ee400080010ff */
[----:B---3--:R-:W-:Y:S05]  /*13770*/  @!P0 BRA `(.L_x_131) ;  /* 0xfffffffc00f08947 */ /* 0x008fea000383ffff */
[----:B------:R-:W-:Y:S05]  /*13780*/  BRA `(.L_x_130) ;  /* 0xffffff6c00607947 */ /* 0x000fea000383ffff */
.L_x_141:
[----:B-1----:R1:W3:Y:S02]  /*13790*/  SYNCS.PHASECHK.TRANS64.TRYWAIT P0, [R0+URZ+0x30], R9 ;  /* 0x00003009000075a7 */ /* 0x0022e400080011ff */
[----:B---3--:R-:W-:Y:S05]  /*137a0*/  @!P0 NANOSLEEP.SYNCS 0x989680 ;  /* 0x009896800000895d */ /* 0x008fea0003900000 */
[----:B------:R-:W3:Y:S02]  /*137b0*/  @!P0 SYNCS.PHASECHK.TRANS64 P0, [R0+URZ+0x30], R9 ;  /* 0x00003009000085a7 */ /* 0x000ee400080010ff */
[----:B---3--:R-:W-:Y:S05]  /*137c0*/  @!P0 BRA `(.L_x_141) ;  /* 0xfffffffc00f08947 */ /* 0x008fea000383ffff */
[----:B------:R-:W-:Y:S05]  /*137d0*/  BRA `(.L_x_140) ;  /* 0xffffff8000b87947 */ /* 0x000fea000383ffff */
.L_x_151:
[----:B-1----:R1:W4:Y:S02]  /*137e0*/  SYNCS.PHASECHK.TRANS64.TRYWAIT P0, [R9+URZ+0x30], R4 ;  /* 0x00003004090075a7 */ /* 0x00232400080011ff */
[----:B----4-:R-:W-:Y:S05]  /*137f0*/  @!P0 NANOSLEEP.SYNCS 0x989680 ;  /* 0x009896800000895d */ /* 0x010fea0003900000 */
[----:B------:R-:W4:Y:S02]  /*13800*/  @!P0 SYNCS.PHASECHK.TRANS64 P0, [R9+URZ+0x30], R4 ;  /* 0x00003004090085a7 */ /* 0x000f2400080010ff */
[----:B----4-:R-:W-:Y:S05]  /*13810*/  @!P0 BRA `(.L_x_151) ;  /* 0xfffffffc00f08947 */ /* 0x010fea000383ffff */
[----:B------:R-:W-:Y:S05]  /*13820*/  BRA `(.L_x_150) ;  /* 0xffffff98004c7947 */ /* 0x000fea000383ffff */
.L_x_161:
[----:B-1----:R1:W3:Y:S02]  /*13830*/  SYNCS.PHASECHK.TRANS64.TRYWAIT P0, [R9+URZ+0x30], R4 ;  /* 0x00003004090075a7 */ /* 0x0022e400080011ff */
[----:B---3--:R-:W-:Y:S05]  /*13840*/  @!P0 NANOSLEEP.SYNCS 0x989680 ;  /* 0x009896800000895d */ /* 0x008fea0003900000 */
[----:B------:R-:W3:Y:S02]  /*13850*/  @!P0 SYNCS.PHASECHK.TRANS64 P0, [R9+URZ+0x30], R4 ;  /* 0x00003004090085a7 */ /* 0x000ee400080010ff */
[----:B---3--:R-:W-:Y:S05]  /*13860*/  @!P0 BRA `(.L_x_161) ;  /* 0xfffffffc00f08947 */ /* 0x008fea000383ffff */
[----:B------:R-:W-:Y:S05]  /*13870*/  BRA `(.L_x_160) ;  /* 0xffffffac00bc7947 */ /* 0x000fea000383ffff */
.L_x_171:
[----:B-1----:R1:W3:Y:S02]  /*13880*/  SYNCS.PHASECHK.TRANS64.TRYWAIT P0, [R0+URZ+0x30], R9 ;  /* 0x00003009000075a7 */ /* 0x0022e400080011ff */
[----:B---3--:R-:W-:Y:S05]  /*13890*/  @!P0 NANOSLEEP.SYNCS 0x989680 ;  /* 0x009896800000895d */ /* 0x008fea0003900000 */
[----:B------:R-:W3:Y:S02]  /*138a0*/  @!P0 SYNCS.PHASECHK.TRANS64 P0, [R0+URZ+0x30], R9 ;  /* 0x00003009000085a7 */ /* 0x000ee400080010ff */
[----:B---3--:R-:W-:Y:S05]  /*138b0*/  @!P0 BRA `(.L_x_171) ;  /* 0xfffffffc00f08947 */ /* 0x008fea000383ffff */
[----:B------:R-:W-:Y:S05]  /*138c0*/  BRA `(.L_x_170) ;  /* 0xffffffc400507947 */ /* 0x000fea000383ffff */
.L_x_181:
[----:B-1----:R1:W3:Y:S02]  /*138d0*/  SYNCS.PHASECHK.TRANS64.TRYWAIT P0, [R3+URZ+0x30], R16 ;  /* 0x00003010030075a7 */ /* 0x0022e400080011ff */
[----:B---3--:R-:W-:Y:S05]  /*138e0*/  @!P0 NANOSLEEP.SYNCS 0x989680 ;  /* 0x009896800000895d */ /* 0x008fea0003900000 */
[----:B------:R-:W3:Y:S02]  /*138f0*/  @!P0 SYNCS.PHASECHK.TRANS64 P0, [R3+URZ+0x30], R16 ;  /* 0x00003010030085a7 */ /* 0x000ee400080010ff */
[----:B---3--:R-:W-:Y:S05]  /*13900*/  @!P0 BRA `(.L_x_181) ;  /* 0xfffffffc00f08947 */ /* 0x008fea000383ffff */
[----:B------:R-:W-:Y:S05]  /*13910*/  BRA `(.L_x_180) ;  /* 0xffffffd800b47947 */ /* 0x000fea000383ffff */
        .weak           $__internal_0_$__cuda_sm10x_tcgen05_guardrail_trap_col_being_dealloced_not_returned_by_alloc
        .type           $__internal_0_$__cuda_sm10x_tcgen05_guardrail_trap_col_being_dealloced_not_returned_by_alloc,@function
        .size           $__internal_0_$__cuda_sm10x_tcgen05_guardrail_trap_col_being_dealloced_not_returned_by_alloc,($__internal_1_$__cuda_sm10x_tcgen05_guardrail_trap_phase_invalid_during_alloc - $__internal_0_$__cuda_sm10x_tcgen05_guardrail_trap_col_being_dealloced_not_returned_by_alloc)
$__internal_0_$__cuda_sm10x_tcgen05_guardrail_trap_col_being_dealloced_not_returned_by_alloc:
[----:B------:R-:W-:Y:S05]  /*13920*/  BPT.TRAP 0x1 ;  /* 0x000000040000795c */ /* 0x000fea0000300000 */
[----:B------:R-:W-:-:S04]  /*13930*/  HFMA2 R3, -RZ, RZ, 0, 0 ;  /* 0x00000000ff037431 */ /* 0x000fc800000001ff */
[----:B------:R-:W-:Y:S05]  /*13940*/  RET.REL.NODEC R2 `(_ZN7cutlass13device_kernelINS_4gemm6kernel13GemmUniversalIN4cute5tupleIJiiiiEEENS1_10collective13CollectiveMmaINS1_46MainloopSm100TmaUmmaWarpSpecializedBlockScaledILi3ELi2ELi1ENS5_IJNS4_1CILi2EEENSA_ILi4EEENSA_ILi1EEEEEEEENS5_IJNSA_ILi128EEENSA_ILi256EEESG_EEENS5_IJNS_12float_e5m2_tENS_13float_ue8m0_tEEEENS5_IJNS5_IJlSD_lEEENS4_6LayoutINS5_IJNS5_IJNS5_IJNSA_ILi32EEESC_EEEiEEESQ_NS5_IJSD_iEEEEEENS5_IJNS5_IJNS5_IJNSA_ILi16EEESC_EEEiEEENS5_IJNS5_IJNSA_ILi0EEESD_EEENSA_ILi512EEEEEENS5_IJSW_iEEEEEEEEEEESL_S13_NS4_8TiledMMAINS4_8MMA_AtomIJNS4_21SM100_MMA_MXF8F6F4_SSISJ_SJ_fSK_Li128ELi256ELNS4_4UMMA5MajorE0ELS18_0ELNS17_7ScaleInE0ELS19_0EEEEEENSN_INS5_IJSD_SD_SD_EEENS5_IJSW_SW_SW_EEEEENS5_IJNS4_10UnderscoreES1F_S1F_EEEEENS5_IJNS4_23SM90_TMA_LOAD_MULTICASTES1I_EEENS5_IJNS4_14ComposedLayoutINS4_7SwizzleILi3ELi4ELi3EEENS4_18smem_ptr_flag_bitsILi8EEENSN_INS5_IJNSA_ILi8EEESG_EEENS5_IJSG_SD_EEEEEEENSN_INS5_IJNS5_IJNS5_IJSP_SD_EEENS5_IJSO_SD_EEEEEESD_NS5_IJSC_SD_EEEEEENS5_IJNS5_IJNS5_IJSU_SY_EEESX_EEESW_NS5_IJSD_SY_EEEEEEEEEEEvNS4_8identityES1J_NS5_IJS1T_NSN_INS5_IJNS5_IJNS5_IJSP_SB_EEES1V_EEESD_S1X_EEENS5_IJS20_SW_NS5_IJSD_NSA_ILi1024EEEEEEEEEEEEEEvS25_EENS_8epilogue10collective18CollectiveEpilogueINS2F_23Sm100TmaWarpSpecializedILi4ELi2ELi32ELb1ELb0EEEJNS5_IJNSA_ILi64EEESH_SG_EEENS5_IJNSN_IS2K_SD_EENSN_INS5_IJSO_SB_EEENS5_IJSD_SG_EEEEEEEENS_10bfloat16_tESM_S2R_SM_NS2F_6fusion15FusionCallbacksIS2J_NS2S_17LinearCombinationIS2R_fS2R_fLNS_15FloatRoundStyleE2EEES2L_S2Q_JEEENS4_5SM1004TMEM4LOAD26SM100_TMEM_LOAD_32dp32b32xENS4_13SM90_TMA_LOADENS1K_INS1L_ILi2ELi4ELi3EEENS1N_ILi16EEENSN_INS5_IJS1P_SO_EEES1V_EEEENS4_39AutoVectorizingCopyWithAssumedAlignmentILi128EEENS4_14SM90_TMA_STOREES37_S39_S39_EEEvvEEEEvNT_6ParamsE) ;  /* 0xfffffec402ac7950 */ /* 0x000fea0003c3ffff */
        .weak           $__internal_1_$__cuda_sm10x_tcgen05_guardrail_trap_phase_invalid_during_alloc
        .type           $__internal_1_$__cuda_sm10x_tcgen05_guardrail_trap_phase_invalid_during_alloc,@function
        .size           $__internal_1_$__cuda_sm10x_tcgen05_guardrail_trap_phase_invalid_during_alloc,($__internal_2_$__cuda_sm10x_tcgen05_guardrail_trap_unallocated_columns_being_dealloced - $__internal_1_$__cuda_sm10x_tcgen05_guardrail_trap_phase_invalid_during_alloc)
$__internal_1_$__cuda_sm10x_tcgen05_guardrail_trap_phase_invalid_during_alloc:
[----:B------:R-:W-:Y:S05]  /*13950*/  BPT.TRAP 0x1 ;  /* 0x000000040000795c */ /* 0x000fea0000300000 */
[----:B------:R-:W-:-:S04]  /*13960*/  MOV R5, 0x0 ;  /* 0x0000000000057802 */ /* 0x000fc80000000f00 */
[----:B------:R-:W-:Y:S05]  /*13970*/  RET.REL.NODEC R4 `(_ZN7cutlass13device_kernelINS_4gemm6kernel13GemmUniversalIN4cute5tupleIJiiiiEEENS1_10collective13CollectiveMmaINS1_46MainloopSm100TmaUmmaWarpSpecializedBlockScaledILi3ELi2ELi1ENS5_IJNS4_1CILi2EEENSA_ILi4EEENSA_ILi1EEEEEEEENS5_IJNSA_ILi128EEENSA_ILi256EEESG_EEENS5_IJNS_12float_e5m2_tENS_13float_ue8m0_tEEEENS5_IJNS5_IJlSD_lEEENS4_6LayoutINS5_IJNS5_IJNS5_IJNSA_ILi32EEESC_EEEiEEESQ_NS5_IJSD_iEEEEEENS5_IJNS5_IJNS5_IJNSA_ILi16EEESC_EEEiEEENS5_IJNS5_IJNSA_ILi0EEESD_EEENSA_ILi512EEEEEENS5_IJSW_iEEEEEEEEEEESL_S13_NS4_8TiledMMAINS4_8MMA_AtomIJNS4_21SM100_MMA_MXF8F6F4_SSISJ_SJ_fSK_Li128ELi256ELNS4_4UMMA5MajorE0ELS18_0ELNS17_7ScaleInE0ELS19_0EEEEEENSN_INS5_IJSD_SD_SD_EEENS5_IJSW_SW_SW_EEEEENS5_IJNS4_10UnderscoreES1F_S1F_EEEEENS5_IJNS4_23SM90_TMA_LOAD_MULTICASTES1I_EEENS5_IJNS4_14ComposedLayoutINS4_7SwizzleILi3ELi4ELi3EEENS4_18smem_ptr_flag_bitsILi8EEENSN_INS5_IJNSA_ILi8EEESG_EEENS5_IJSG_SD_EEEEEEENSN_INS5_IJNS5_IJNS5_IJSP_SD_EEENS5_IJSO_SD_EEEEEESD_NS5_IJSC_SD_EEEEEENS5_IJNS5_IJNS5_IJSU_SY_EEESX_EEESW_NS5_IJSD_SY_EEEEEEEEEEEvNS4_8identityES1J_NS5_IJS1T_NSN_INS5_IJNS5_IJNS5_IJSP_SB_EEES1V_EEESD_S1X_EEENS5_IJS20_SW_NS5_IJSD_NSA_ILi1024EEEEEEEEEEEEEEvS25_EENS_8epilogue10collective18CollectiveEpilogueINS2F_23Sm100TmaWarpSpecializedILi4ELi2ELi32ELb1ELb0EEEJNS5_IJNSA_ILi64EEESH_SG_EEENS5_IJNSN_IS2K_SD_EENSN_INS5_IJSO_SB_EEENS5_IJSD_SG_EEEEEEEENS_10bfloat16_tESM_S2R_SM_NS2F_6fusion15FusionCallbacksIS2J_NS2S_17LinearCombinationIS2R_fS2R_fLNS_15FloatRoundStyleE2EEES2L_S2Q_JEEENS4_5SM1004TMEM4LOAD26SM100_TMEM_LOAD_32dp32b32xENS4_13SM90_TMA_LOADENS1K_INS1L_ILi2ELi4ELi3EEENS1N_ILi16EEENSN_INS5_IJS1P_SO_EEES1V_EEEENS4_39AutoVectorizingCopyWithAssumedAlignmentILi128EEENS4_14SM90_TMA_STOREES37_S39_S39_EEEvvEEEEvNT_6ParamsE) ;  /* 0xfffffec404a07950 */ /* 0x000fea0003c3ffff */
        .weak           $__internal_2_$__cuda_sm10x_tcgen05_guardrail_trap_unallocated_columns_being_dealloced
        .type           $__internal_2_$__cuda_sm10x_tcgen05_guardrail_trap_unallocated_columns_being_dealloced,@function
        .size           $__internal_2_$__cuda_sm10x_tcgen05_guardrail_trap_unallocated_columns_being_dealloced,(.L_x_239 - $__internal_2_$__cuda_sm10x_tcgen05_guardrail_trap_unallocated_columns_being_dealloced)
$__internal_2_$__cuda_sm10x_tcgen05_guardrail_trap_unallocated_columns_being_dealloced:
[----:B------:R-:W-:Y:S05]  /*13980*/  BPT.TRAP 0x1 ;  /* 0x000000040000795c */ /* 0x000fea0000300000 */
[----:B------:R-:W-:-:S04]  /*13990*/  HFMA2 R3, -RZ, RZ, 0, 0 ;  /* 0x00000000ff037431 */ /* 0x000fc800000001ff */
[----:B------:R-:W-:Y:S05]  /*139a0*/  RET.REL.NODEC R2 `(_ZN7cutlass13device_kernelINS_4gemm6kernel13GemmUniversalIN4cute5tupleIJiiiiEEENS1_10collective13CollectiveMmaINS1_46MainloopSm100TmaUmmaWarpSpecializedBlockScaledILi3ELi2ELi1ENS5_IJNS4_1CILi2EEENSA_ILi4EEENSA_ILi1EEEEEEEENS5_IJNSA_ILi128EEENSA_ILi256EEESG_EEENS5_IJNS_12float_e5m2_tENS_13float_ue8m0_tEEEENS5_IJNS5_IJlSD_lEEENS4_6LayoutINS5_IJNS5_IJNS5_IJNSA_ILi32EEESC_EEEiEEESQ_NS5_IJSD_iEEEEEENS5_IJNS5_IJNS5_IJNSA_ILi16EEESC_EEEiEEENS5_IJNS5_IJNSA_ILi0EEESD_EEENSA_ILi512EEEEEENS5_IJSW_iEEEEEEEEEEESL_S13_NS4_8TiledMMAINS4_8MMA_AtomIJNS4_21SM100_MMA_MXF8F6F4_SSISJ_SJ_fSK_Li128ELi256ELNS4_4UMMA5MajorE0ELS18_0ELNS17_7ScaleInE0ELS19_0EEEEEENSN_INS5_IJSD_SD_SD_EEENS5_IJSW_SW_SW_EEEEENS5_IJNS4_10UnderscoreES1F_S1F_EEEEENS5_IJNS4_23SM90_TMA_LOAD_MULTICASTES1I_EEENS5_IJNS4_14ComposedLayoutINS4_7SwizzleILi3ELi4ELi3EEENS4_18smem_ptr_flag_bitsILi8EEENSN_INS5_IJNSA_ILi8EEESG_EEENS5_IJSG_SD_EEEEEEENSN_INS5_IJNS5_IJNS5_IJSP_SD_EEENS5_IJSO_SD_EEEEEESD_NS5_IJSC_SD_EEEEEENS5_IJNS5_IJNS5_IJSU_SY_EEESX_EEESW_NS5_IJSD_SY_EEEEEEEEEEEvNS4_8identityES1J_NS5_IJS1T_NSN_INS5_IJNS5_IJNS5_IJSP_SB_EEES1V_EEESD_S1X_EEENS5_IJS20_SW_NS5_IJSD_NSA_ILi1024EEEEEEEEEEEEEEvS25_EENS_8epilogue10collective18CollectiveEpilogueINS2F_23Sm100TmaWarpSpecializedILi4ELi2ELi32ELb1ELb0EEEJNS5_IJNSA_ILi64EEESH_SG_EEENS5_IJNSN_IS2K_SD_EENSN_INS5_IJSO_SB_EEENS5_IJSD_SG_EEEEEEEENS_10bfloat16_tESM_S2R_SM_NS2F_6fusion15FusionCallbacksIS2J_NS2S_17LinearCombinationIS2R_fS2R_fLNS_15FloatRoundStyleE2EEES2L_S2Q_JEEENS4_5SM1004TMEM4LOAD26SM100_TMEM_LOAD_32dp32b32xENS4_13SM90_TMA_LOADENS1K_INS1L_ILi2ELi4ELi3EEENS1N_ILi16EEENSN_INS5_IJS1P_SO_EEES1V_EEEENS4_39AutoVectorizingCopyWithAssumedAlignmentILi128EEENS4_14SM90_TMA_STOREES37_S39_S39_EEEvvEEEEvNT_6ParamsE) ;  /* 0xfffffec402947950 */ /* 0x000fea0003c3ffff */
.L_x_238:
[----:B------:R-:W-:-:S00]  /*139b0*/  BRA `(.L_x_238) ;  /* 0xfffffffc00fc7947 */ /* 0x000fc0000383ffff */
[----:B------:R-:W-:-:S00]  /*139c0*/  NOP ;  /* 0x0000000000007918 */ /* 0x000fc00000000000 */
        /* <DEDUP_REMOVED lines=11> */
.L_x_239:


//--------------------- .nv.global.init           --------------------------
	.section	.nv.global.init,"aw",@progbits
.nv.global.init:
	.type		$str$27,@object
	.size		$str$27,($str$28 - $str$27)
$str$27:
        /*0000*/ 	.byte	0x28, 0x61, 0x64, 0x64, 0x72, 0x65, 0x73, 0x73, 0x20, 0x26, 0x20, 0x6d, 0x61, 0x73, 0x6b, 0x29
        /*0010*/ 	.byte	0x20, 0x3d, 0x3d, 0x20, 0x30, 0x00
	.type		$str$28,@object
	.size		$str$28,($str$26 - $str$28)
$str$28:
        /*0016*/ 	.byte	0x2f, 0x74, 0x6d, 0x70, 0x2f, 0x63, 0x75, 0x74, 0x6c, 0x61, 0x73, 0x73, 0x5f, 0x73, 0x77, 0x65
        /*0026*/ 	.byte	0x65, 0x70, 0x5f, 0x73, 0x72, 0x63, 0x2f, 0x69, 0x6e, 0x63, 0x6c, 0x75, 0x64, 0x65, 0x2f, 0x63
        /*0036*/ 	.byte	0x75, 0x74, 0x65, 0x2f, 0x70, 0x6f, 0x69, 0x6e, 0x74, 0x65, 0x72, 0x5f, 0x66, 0x6c, 0x61, 0x67
        /*0046*/ 	.byte	0x67, 0x65, 0x64, 0x2e, 0x68, 0x70, 0x70, 0x00
	.type		$str$26,@object
	.size		$str$26,($str$25 - $str$26)
$str$26:
        /*004e*/ 	.byte	0x2f, 0x74, 0x6d, 0x70, 0x2f, 0x63, 0x75, 0x74, 0x6c, 0x61, 0x73, 0x73, 0x5f, 0x73, 0x77, 0x65
        /*005e*/ 	.byte	0x65, 0x70, 0x5f, 0x73, 0x72, 0x63, 0x2f, 0x69, 0x6e, 0x63, 0x6c, 0x75, 0x64, 0x65, 0x2f, 0x63
        /*006e*/ 	.byte	0x75, 0x74, 0x65, 0x2f, 0x61, 0x74, 0x6f, 0x6d, 0x2f, 0x63, 0x6f, 0x70, 0x79, 0x5f, 0x74, 0x72
        /*007e*/ 	.byte	0x61, 0x69, 0x74, 0x73, 0x5f, 0x73, 0x6d, 0x31, 0x30, 0x30, 0x2e, 0x68, 0x70, 0x70, 0x00
	.type		$str$25,@object
	.size		$str$25,(__unnamed_1 - $str$25)
$str$25:
        /*008d*/ 	.byte	0x28, 0x28, 0x75, 0x69, 0x6e, 0x74, 0x33, 0x32, 0x5f, 0x74, 0x28, 0x74, 0x68, 0x72, 0x65, 0x61
        /*009d*/ 	.byte	0x64, 0x49, 0x64, 0x78, 0x2e, 0x78, 0x29, 0x20, 0x2f, 0x20, 0x33, 0x32, 0x29, 0x20, 0x25, 0x20
        /*00ad*/ 	.byte	0x34, 0x29, 0x20, 0x3d, 0x3d, 0x20, 0x28, 0x28, 0x28, 0x74, 0x6d, 0x65, 0x6d, 0x5f, 0x61, 0x64
        /*00bd*/ 	.byte	0x64, 0x72, 0x20, 0x3e, 0x3e, 0x20, 0x31, 0x36, 0x29, 0x20, 0x2f, 0x20, 0x33, 0x32, 0x29, 0x20
        /*00cd*/ 	.byte	0x25, 0x20, 0x34, 0x29, 0x00
	.type		__unnamed_1,@object
	.size		__unnamed_1,(__unnamed_2 - __unnamed_1)
__unnamed_1:
        /*00d2*/ 	.byte	0x61, 0x75, 0x74, 0x6f, 0x20, 0x63, 0x75, 0x74, 0x65, 0x3a, 0x3a, 0x61, 0x73, 0x5f, 0x70, 0x6f
        /* <DEDUP_REMOVED lines=24> */
        /*0262*/ 	.byte	0x43, 0x3c, 0x34, 0x30, 0x39, 0x36, 0x3e, 0x3e, 0x3e, 0x3e, 0x5d, 0x00
	.type		__unnamed_2,@object
	.size		__unnamed_2,(.L_2 - __unnamed_2)
__unnamed_2:
        /* <DEDUP_REMOVED lines=42> */
        /*050e*/ 	.byte	0x3e, 0x3e, 0x5d, 0x00
.L_2:


//--------------------- .nv.shared._ZN7cutlass13device_kernelINS_4gemm6kernel13GemmUniversalIN4cute5tupleIJiiiiEEENS1_10collective13CollectiveMmaINS1_46MainloopSm100TmaUmmaWarpSpecializedBlockScaledILi3ELi2ELi1ENS5_IJNS4_1CILi2EEENSA_ILi4EEENSA_ILi1EEEEEEEENS5_IJNSA_ILi128EEENSA_ILi256EEESG_EEENS5_IJNS_12float_e5m2_tENS_13float_ue8m0_tEEEENS5_IJNS5_IJlSD_lEEENS4_6LayoutINS5_IJNS5_IJNS5_IJNSA_ILi32EEESC_EEEiEEESQ_NS5_IJSD_iEEEEEENS5_IJNS5_IJNS5_IJNSA_ILi16EEESC_EEEiEEENS5_IJNS5_IJNSA_ILi0EEESD_EEENSA_ILi512EEEEEENS5_IJSW_iEEEEEEEEEEESL_S13_NS4_8TiledMMAINS4_8MMA_AtomIJNS4_21SM100_MMA_MXF8F6F4_SSISJ_SJ_fSK_Li128ELi256ELNS4_4UMMA5MajorE0ELS18_0ELNS17_7ScaleInE0ELS19_0EEEEEENSN_INS5_IJSD_SD_SD_EEENS5_IJSW_SW_SW_EEEEENS5_IJNS4_10UnderscoreES1F_S1F_EEEEENS5_IJNS4_23SM90_TMA_LOAD_MULTICASTES1I_EEENS5_IJNS4_14ComposedLayoutINS4_7SwizzleILi3ELi4ELi3EEENS4_18smem_ptr_flag_bitsILi8EEENSN_INS5_IJNSA_ILi8EEESG_EEENS5_IJSG_SD_EEEEEEENSN_INS5_IJNS5_IJNS5_IJSP_SD_EEENS5_IJSO_SD_EEEEEESD_NS5_IJSC_SD_EEEEEENS5_IJNS5_IJNS5_IJSU_SY_EEESX_EEESW_NS5_IJSD_SY_EEEEEEEEEEEvNS4_8identityES1J_NS5_IJS1T_NSN_INS5_IJNS5_IJNS5_IJSP_SB_EEES1V_EEESD_S1X_EEENS5_IJS20_SW_NS5_IJSD_NSA_ILi1024EEEEEEEEEEEEEEvS25_EENS_8epilogue10collective18CollectiveEpilogueINS2F_23Sm100TmaWarpSpecializedILi4ELi2ELi32ELb1ELb0EEEJNS5_IJNSA_ILi64EEESH_SG_EEENS5_IJNSN_IS2K_SD_EENSN_INS5_IJSO_SB_EEENS5_IJSD_SG_EEEEEEEENS_10bfloat16_tESM_S2R_SM_NS2F_6fusion15FusionCallbacksIS2J_NS2S_17LinearCombinationIS2R_fS2R_fLNS_15FloatRoundStyleE2EEES2L_S2Q_JEEENS4_5SM1004TMEM4LOAD26SM100_TMEM_LOAD_32dp32b32xENS4_13SM90_TMA_LOADENS1K_INS1L_ILi2ELi4ELi3EEENS1N_ILi16EEENSN_INS5_IJS1P_SO_EEES1V_EEEENS4_39AutoVectorizingCopyWithAssumedAlignmentILi128EEENS4_14SM90_TMA_STOREES37_S39_S39_EEEvvEEEEvNT_6ParamsE --------------------------
	.section	.nv.shared._ZN7cutlass13device_kernelINS_4gemm6kernel13GemmUniversalIN4cute5tupleIJiiiiEEENS1_10collective13CollectiveMmaINS1_46MainloopSm100TmaUmmaWarpSpecializedBlockScaledILi3ELi2ELi1ENS5_IJNS4_1CILi2EEENSA_ILi4EEENSA_ILi1EEEEEEEENS5_IJNSA_ILi128EEENSA_ILi256EEESG_EEENS5_IJNS_12float_e5m2_tENS_13float_ue8m0_tEEEENS5_IJNS5_IJlSD_lEEENS4_6LayoutINS5_IJNS5_IJNS5_IJNSA_ILi32EEESC_EEEiEEESQ_NS5_IJSD_iEEEEEENS5_IJNS5_IJNS5_IJNSA_ILi16EEESC_EEEiEEENS5_IJNS5_IJNSA_ILi0EEESD_EEENSA_ILi512EEEEEENS5_IJSW_iEEEEEEEEEEESL_S13_NS4_8TiledMMAINS4_8MMA_AtomIJNS4_21SM100_MMA_MXF8F6F4_SSISJ_SJ_fSK_Li128ELi256ELNS4_4UMMA5MajorE0ELS18_0ELNS17_7ScaleInE0ELS19_0EEEEEENSN_INS5_IJSD_SD_SD_EEENS5_IJSW_SW_SW_EEEEENS5_IJNS4_10UnderscoreES1F_S1F_EEEEENS5_IJNS4_23SM90_TMA_LOAD_MULTICASTES1I_EEENS5_IJNS4_14ComposedLayoutINS4_7SwizzleILi3ELi4ELi3EEENS4_18smem_ptr_flag_bitsILi8EEENSN_INS5_IJNSA_ILi8EEESG_EEENS5_IJSG_SD_EEEEEEENSN_INS5_IJNS5_IJNS5_IJSP_SD_EEENS5_IJSO_SD_EEEEEESD_NS5_IJSC_SD_EEEEEENS5_IJNS5_IJNS5_IJSU_SY_EEESX_EEESW_NS5_IJSD_SY_EEEEEEEEEEEvNS4_8identityES1J_NS5_IJS1T_NSN_INS5_IJNS5_IJNS5_IJSP_SB_EEES1V_EEESD_S1X_EEENS5_IJS20_SW_NS5_IJSD_NSA_ILi1024EEEEEEEEEEEEEEvS25_EENS_8epilogue10collective18CollectiveEpilogueINS2F_23Sm100TmaWarpSpecializedILi4ELi2ELi32ELb1ELb0EEEJNS5_IJNSA_ILi64EEESH_SG_EEENS5_IJNSN_IS2K_SD_EENSN_INS5_IJSO_SB_EEENS5_IJSD_SG_EEEEEEEENS_10bfloat16_tESM_S2R_SM_NS2F_6fusion15FusionCallbacksIS2J_NS2S_17LinearCombinationIS2R_fS2R_fLNS_15FloatRoundStyleE2EEES2L_S2Q_JEEENS4_5SM1004TMEM4LOAD26SM100_TMEM_LOAD_32dp32b32xENS4_13SM90_TMA_LOADENS1K_INS1L_ILi2ELi4ELi3EEENS1N_ILi16EEENSN_INS5_IJS1P_SO_EEES1V_EEEENS4_39AutoVectorizingCopyWithAssumedAlignmentILi128EEENS4_14SM90_TMA_STOREES37_S39_S39_EEEvvEEEEvNT_6ParamsE,"aw",@nobits
	.sectionflags	@""
	.align	16
	.zero		1024


//--------------------- .nv.shared.reserved.0     --------------------------
	.section	.nv.shared.reserved.0,"aw",@nobits
	.weak		__nv_reservedSMEM_offset_0_alias
	.size		__nv_reservedSMEM_offset_0_alias, 0, 64
	.other		__nv_reservedSMEM_offset_0_alias,@"STO_CUDA_RESERVED_SHARED STV_DEFAULT"
__nv_reservedSMEM_offset_0_alias:
	.zero		0
.nv.shared.reserved.0:
	.zero		64
	.weak		__nv_reservedSMEM_tcgen05_partition
	.type		__nv_reservedSMEM_tcgen05_partition,@object
	.size		__nv_reservedSMEM_tcgen05_partition,(.L_0 - __nv_reservedSMEM_tcgen05_partition)
__nv_reservedSMEM_tcgen05_partition:
	.zero		32
.L_0:


//--------------------- .nv.global                --------------------------
	.section	.nv.global,"aw",@nobits
.nv.global:
	.type		_ZN40_INTERNAL_b3d99d29_4_k_cu_5b1bb858_344474cute1_E,@object
	.size		_ZN40_INTERNAL_b3d99d29_4_k_cu_5b1bb858_344474cute1_E,(_ZN40_INTERNAL_b3d99d29_4_k_cu_5b1bb858_344474cuda3std3__45__cpo6cbeginE - _ZN40_INTERNAL_b3d99d29_4_k_cu_5b1bb858_344474cute1_E)
_ZN40_INTERNAL_b3d99d29_4_k_cu_5b1bb858_344474cute1_E:
	.zero		1
	.type		_ZN40_INTERNAL_b3d99d29_4_k_cu_5b1bb858_344474cuda3std3__45__cpo6cbeginE,@object
	.size		_ZN40_INTERNAL_b3d99d29_4_k_cu_5b1bb858_344474cuda3std3__45__cpo6cbeginE,(_ZN40_INTERNAL_b3d99d29_4_k_cu_5b1bb858_344474cuda3std3__48in_placeE - _ZN40_INTERNAL_b3d99d29_4_k_cu_5b1bb858_344474cuda3std3__45__cpo6cbeginE)
_ZN40_INTERNAL_b3d99d29_4_k_cu_5b1bb858_344474cuda3std3__45__cpo6cbeginE:
	.zero		1
	.type		_ZN40_INTERNAL_b3d99d29_4_k_cu_5b1bb858_344474cuda3std3__48in_placeE,@object
	.size		_ZN40_INTERNAL_b3d99d29_4_k_cu_5b1bb858_344474cuda3std3__48in_placeE,(_ZN40_INTERNAL_b3d99d29_4_k_cu_5b1bb858_344474cuda3std6ranges3__45__cpo9iter_moveE - _ZN40_INTERNAL_b3d99d29_4_k_cu_5b1bb858_344474cuda3std3__48in_placeE)
_ZN40_INTERNAL_b3d99d29_4_k_cu_5b1bb858_344474cuda3std3__48in_placeE:
	.zero		1
	.type		_ZN40_INTERNAL_b3d99d29_4_k_cu_5b1bb858_344474cuda3std6ranges3__45__cpo9iter_moveE,@object
	.size		_ZN40_INTERNAL_b3d99d29_4_k_cu_5b1bb858_344474cuda3std6ranges3__45__cpo9iter_moveE,(_ZN40_INTERNAL_b3d99d29_4_k_cu_5b1bb858_344474cuda3std3__45__cpo5beginE - _ZN40_INTERNAL_b3d99d29_4_k_cu_5b1bb858_344474cuda3std6ranges3__45__cpo9iter_moveE)
_ZN40_INTERNAL_b3d99d29_4_k_cu_5b1bb858_344474cuda3std6ranges3__45__cpo9iter_moveE:
	.zero		1
	.type		_ZN40_INTERNAL_b3d99d29_4_k_cu_5b1bb858_344474cuda3std3__45__cpo5beginE,@object
	.size		_ZN40_INTERNAL_b3d99d29_4_k_cu_5b1bb858_344474cuda3std3__45__cpo5beginE,(_ZN40_INTERNAL_b3d99d29_4_k_cu_5b1bb858_344474cuda3std3__442_GLOBAL__N__b3d99d29_4_k_cu_5b1bb858_344476ignoreE - _ZN40_INTERNAL_b3d99d29_4_k_cu_5b1bb858_344474cuda3std3__45__cpo5beginE)
_ZN40_INTERNAL_b3d99d29_4_k_cu_5b1bb858_344474cuda3std3__45__cpo5beginE:
	.zero		1
	.type		_ZN40_INTERNAL_b3d99d29_4_k_cu_5b1bb858_344474cuda3std3__442_GLOBAL__N__b3d99d29_4_k_cu_5b1bb858_344476ignoreE,@object
	.size		_ZN40_INTERNAL_b3d99d29_4_k_cu_5b1bb858_344474cuda3std3__442_GLOBAL__N__b3d99d29_4_k_cu_5b1bb858_344476ignoreE,(_ZN40_INTERNAL_b3d99d29_4_k_cu_5b1bb858_344474cute7productE - _ZN40_INTERNAL_b3d99d29_4_k_cu_5b1bb858_344474cuda3std3__442_GLOBAL__N__b3d99d29_4_k_cu_5b1bb858_344476ignoreE)
_ZN40_INTERNAL_b3d99d29_4_k_cu_5b1bb858_344474cuda3std3__442_GLOBAL__N__b3d99d29_4_k_cu_5b1bb858_344476ignoreE:
	.zero		1
	.type		_ZN40_INTERNAL_b3d99d29_4_k_cu_5b1bb858_344474cute7productE,@object
	.size		_ZN40_INTERNAL_b3d99d29_4_k_cu_5b1bb858_344474cute7productE,(_ZN40_INTERNAL_b3d99d29_4_k_cu_5b1bb858_344474cuda3std3__45__cpo3endE - _ZN40_INTERNAL_b3d99d29_4_k_cu_5b1bb858_344474cute7productE)
_ZN40_INTERNAL_b3d99d29_4_k_cu_5b1bb858_344474cute7productE:
	.zero		1
	.type		_ZN40_INTERNAL_b3d99d29_4_k_cu_5b1bb858_344474cuda3std3__45__cpo3endE,@object
	.size		_ZN40_INTERNAL_b3d99d29_4_k_cu_5b1bb858_344474cuda3std3__45__cpo3endE,(_ZN40_INTERNAL_b3d99d29_4_k_cu_5b1bb858_344474cuda3std3__419piecewise_constructE - _ZN40_INTERNAL_b3d99d29_4_k_cu_5b1bb858_344474cuda3std3__45__cpo3endE)
_ZN40_INTERNAL_b3d99d29_4_k_cu_5b1bb858_344474cuda3std3__45__cpo3endE:
	.zero		1
	.type		_ZN40_INTERNAL_b3d99d29_4_k_cu_5b1bb858_344474cuda3std3__419piecewise_constructE,@object
	.size		_ZN40_INTERNAL_b3d99d29_4_k_cu_5b1bb858_344474cuda3std3__419piecewise_constructE,(_ZN40_INTERNAL_b3d99d29_4_k_cu_5b1bb858_344474cuda3std3__45__cpo4cendE - _ZN40_INTERNAL_b3d99d29_4_k_cu_5b1bb858_344474cuda3std3__419piecewise_constructE)
_ZN40_INTERNAL_b3d99d29_4_k_cu_5b1bb858_344474cuda3std3__419piecewise_constructE:
	.zero		1
	.type		_ZN40_INTERNAL_b3d99d29_4_k_cu_5b1bb858_344474cuda3std3__45__cpo4cendE,@object
	.size		_ZN40_INTERNAL_b3d99d29_4_k_cu_5b1bb858_344474cuda3std3__45__cpo4cendE,(_ZN40_INTERNAL_b3d99d29_4_k_cu_5b1bb858_344474cuda3std6ranges3__45__cpo4swapE - _ZN40_INTERNAL_b3d99d29_4_k_cu_5b1bb858_344474cuda3std3__45__cpo4cendE)
_ZN40_INTERNAL_b3d99d29_4_k_cu_5b1bb858_344474cuda3std3__45__cpo4cendE:
	.zero		1
	.type		_ZN40_INTERNAL_b3d99d29_4_k_cu_5b1bb858_344474cuda3std6ranges3__45__cpo4swapE,@object
	.size		_ZN40_INTERNAL_b3d99d29_4_k_cu_5b1bb858_344474cuda3std6ranges3__45__cpo4swapE,(.L_10 - _ZN40_INTERNAL_b3d99d29_4_k_cu_5b1bb858_344474cuda3std6ranges3__45__cpo4swapE)
_ZN40_INTERNAL_b3d99d29_4_k_cu_5b1bb858_344474cuda3std6ranges3__45__cpo4swapE:
	.zero		1
.L_10:


//--------------------- .nv.constant0._ZN7cutlass13device_kernelINS_4gemm6kernel13GemmUniversalIN4cute5tupleIJiiiiEEENS1_10collective13CollectiveMmaINS1_46MainloopSm100TmaUmmaWarpSpecializedBlockScaledILi3ELi2ELi1ENS5_IJNS4_1CILi2EEENSA_ILi4EEENSA_ILi1EEEEEEEENS5_IJNSA_ILi128EEENSA_ILi256EEESG_EEENS5_IJNS_12float_e5m2_tENS_13float_ue8m0_tEEEENS5_IJNS5_IJlSD_lEEENS4_6LayoutINS5_IJNS5_IJNS5_IJNSA_ILi32EEESC_EEEiEEESQ_NS5_IJSD_iEEEEEENS5_IJNS5_IJNS5_IJNSA_ILi16EEESC_EEEiEEENS5_IJNS5_IJNSA_ILi0EEESD_EEENSA_ILi512EEEEEENS5_IJSW_iEEEEEEEEEEESL_S13_NS4_8TiledMMAINS4_8MMA_AtomIJNS4_21SM100_MMA_MXF8F6F4_SSISJ_SJ_fSK_Li128ELi256ELNS4_4UMMA5MajorE0ELS18_0ELNS17_7ScaleInE0ELS19_0EEEEEENSN_INS5_IJSD_SD_SD_EEENS5_IJSW_SW_SW_EEEEENS5_IJNS4_10UnderscoreES1F_S1F_EEEEENS5_IJNS4_23SM90_TMA_LOAD_MULTICASTES1I_EEENS5_IJNS4_14ComposedLayoutINS4_7SwizzleILi3ELi4ELi3EEENS4_18smem_ptr_flag_bitsILi8EEENSN_INS5_IJNSA_ILi8EEESG_EEENS5_IJSG_SD_EEEEEEENSN_INS5_IJNS5_IJNS5_IJSP_SD_EEENS5_IJSO_SD_EEEEEESD_NS5_IJSC_SD_EEEEEENS5_IJNS5_IJNS5_IJSU_SY_EEESX_EEESW_NS5_IJSD_SY_EEEEEEEEEEEvNS4_8identityES1J_NS5_IJS1T_NSN_INS5_IJNS5_IJNS5_IJSP_SB_EEES1V_EEESD_S1X_EEENS5_IJS20_SW_NS5_IJSD_NSA_ILi1024EEEEEEEEEEEEEEvS25_EENS_8epilogue10collective18CollectiveEpilogueINS2F_23Sm100TmaWarpSpecializedILi4ELi2ELi32ELb1ELb0EEEJNS5_IJNSA_ILi64EEESH_SG_EEENS5_IJNSN_IS2K_SD_EENSN_INS5_IJSO_SB_EEENS5_IJSD_SG_EEEEEEEENS_10bfloat16_tESM_S2R_SM_NS2F_6fusion15FusionCallbacksIS2J_NS2S_17LinearCombinationIS2R_fS2R_fLNS_15FloatRoundStyleE2EEES2L_S2Q_JEEENS4_5SM1004TMEM4LOAD26SM100_TMEM_LOAD_32dp32b32xENS4_13SM90_TMA_LOADENS1K_INS1L_ILi2ELi4ELi3EEENS1N_ILi16EEENSN_INS5_IJS1P_SO_EEES1V_EEEENS4_39AutoVectorizingCopyWithAssumedAlignmentILi128EEENS4_14SM90_TMA_STOREES37_S39_S39_EEEvvEEEEvNT_6ParamsE --------------------------
	.section	.nv.constant0._ZN7cutlass13device_kernelINS_4gemm6kernel13GemmUniversalIN4cute5tupleIJiiiiEEENS1_10collective13CollectiveMmaINS1_46MainloopSm100TmaUmmaWarpSpecializedBlockScaledILi3ELi2ELi1ENS5_IJNS4_1CILi2EEENSA_ILi4EEENSA_ILi1EEEEEEEENS5_IJNSA_ILi128EEENSA_ILi256EEESG_EEENS5_IJNS_12float_e5m2_tENS_13float_ue8m0_tEEEENS5_IJNS5_IJlSD_lEEENS4_6LayoutINS5_IJNS5_IJNS5_IJNSA_ILi32EEESC_EEEiEEESQ_NS5_IJSD_iEEEEEENS5_IJNS5_IJNS5_IJNSA_ILi16EEESC_EEEiEEENS5_IJNS5_IJNSA_ILi0EEESD_EEENSA_ILi512EEEEEENS5_IJSW_iEEEEEEEEEEESL_S13_NS4_8TiledMMAINS4_8MMA_AtomIJNS4_21SM100_MMA_MXF8F6F4_SSISJ_SJ_fSK_Li128ELi256ELNS4_4UMMA5MajorE0ELS18_0ELNS17_7ScaleInE0ELS19_0EEEEEENSN_INS5_IJSD_SD_SD_EEENS5_IJSW_SW_SW_EEEEENS5_IJNS4_10UnderscoreES1F_S1F_EEEEENS5_IJNS4_23SM90_TMA_LOAD_MULTICASTES1I_EEENS5_IJNS4_14ComposedLayoutINS4_7SwizzleILi3ELi4ELi3EEENS4_18smem_ptr_flag_bitsILi8EEENSN_INS5_IJNSA_ILi8EEESG_EEENS5_IJSG_SD_EEEEEEENSN_INS5_IJNS5_IJNS5_IJSP_SD_EEENS5_IJSO_SD_EEEEEESD_NS5_IJSC_SD_EEEEEENS5_IJNS5_IJNS5_IJSU_SY_EEESX_EEESW_NS5_IJSD_SY_EEEEEEEEEEEvNS4_8identityES1J_NS5_IJS1T_NSN_INS5_IJNS5_IJNS5_IJSP_SB_EEES1V_EEESD_S1X_EEENS5_IJS20_SW_NS5_IJSD_NSA_ILi1024EEEEEEEEEEEEEEvS25_EENS_8epilogue10collective18CollectiveEpilogueINS2F_23Sm100TmaWarpSpecializedILi4ELi2ELi32ELb1ELb0EEEJNS5_IJNSA_ILi64EEESH_SG_EEENS5_IJNSN_IS2K_SD_EENSN_INS5_IJSO_SB_EEENS5_IJSD_SG_EEEEEEEENS_10bfloat16_tESM_S2R_SM_NS2F_6fusion15FusionCallbacksIS2J_NS2S_17LinearCombinationIS2R_fS2R_fLNS_15FloatRoundStyleE2EEES2L_S2Q_JEEENS4_5SM1004TMEM4LOAD26SM100_TMEM_LOAD_32dp32b32xENS4_13SM90_TMA_LOADENS1K_INS1L_ILi2ELi4ELi3EEENS1N_ILi16EEENSN_INS5_IJS1P_SO_EEES1V_EEEENS4_39AutoVectorizingCopyWithAssumedAlignmentILi128EEENS4_14SM90_TMA_STOREES37_S39_S39_EEEvvEEEEvNT_6ParamsE,"a",@progbits
	.sectionflags	@""
	.align	4
.nv.constant0._ZN7cutlass13device_kernelINS_4gemm6kernel13GemmUniversalIN4cute5tupleIJiiiiEEENS1_10collective13CollectiveMmaINS1_46MainloopSm100TmaUmmaWarpSpecializedBlockScaledILi3ELi2ELi1ENS5_IJNS4_1CILi2EEENSA_ILi4EEENSA_ILi1EEEEEEEENS5_IJNSA_ILi128EEENSA_ILi256EEESG_EEENS5_IJNS_12float_e5m2_tENS_13float_ue8m0_tEEEENS5_IJNS5_IJlSD_lEEENS4_6LayoutINS5_IJNS5_IJNS5_IJNSA_ILi32EEESC_EEEiEEESQ_NS5_IJSD_iEEEEEENS5_IJNS5_IJNS5_IJNSA_ILi16EEESC_EEEiEEENS5_IJNS5_IJNSA_ILi0EEESD_EEENSA_ILi512EEEEEENS5_IJSW_iEEEEEEEEEEESL_S13_NS4_8TiledMMAINS4_8MMA_AtomIJNS4_21SM100_MMA_MXF8F6F4_SSISJ_SJ_fSK_Li128ELi256ELNS4_4UMMA5MajorE0ELS18_0ELNS17_7ScaleInE0ELS19_0EEEEEENSN_INS5_IJSD_SD_SD_EEENS5_IJSW_SW_SW_EEEEENS5_IJNS4_10UnderscoreES1F_S1F_EEEEENS5_IJNS4_23SM90_TMA_LOAD_MULTICASTES1I_EEENS5_IJNS4_14ComposedLayoutINS4_7SwizzleILi3ELi4ELi3EEENS4_18smem_ptr_flag_bitsILi8EEENSN_INS5_IJNSA_ILi8EEESG_EEENS5_IJSG_SD_EEEEEEENSN_INS5_IJNS5_IJNS5_IJSP_SD_EEENS5_IJSO_SD_EEEEEESD_NS5_IJSC_SD_EEEEEENS5_IJNS5_IJNS5_IJSU_SY_EEESX_EEESW_NS5_IJSD_SY_EEEEEEEEEEEvNS4_8identityES1J_NS5_IJS1T_NSN_INS5_IJNS5_IJNS5_IJSP_SB_EEES1V_EEESD_S1X_EEENS5_IJS20_SW_NS5_IJSD_NSA_ILi1024EEEEEEEEEEEEEEvS25_EENS_8epilogue10collective18CollectiveEpilogueINS2F_23Sm100TmaWarpSpecializedILi4ELi2ELi32ELb1ELb0EEEJNS5_IJNSA_ILi64EEESH_SG_EEENS5_IJNSN_IS2K_SD_EENSN_INS5_IJSO_SB_EEENS5_IJSD_SG_EEEEEEEENS_10bfloat16_tESM_S2R_SM_NS2F_6fusion15FusionCallbacksIS2J_NS2S_17LinearCombinationIS2R_fS2R_fLNS_15FloatRoundStyleE2EEES2L_S2Q_JEEENS4_5SM1004TMEM4LOAD26SM100_TMEM_LOAD_32dp32b32xENS4_13SM90_TMA_LOADENS1K_INS1L_ILi2ELi4ELi3EEENS1N_ILi16EEENSN_INS5_IJS1P_SO_EEES1V_EEEENS4_39AutoVectorizingCopyWithAssumedAlignmentILi128EEENS4_14SM90_TMA_STOREES37_S39_S39_EEEvvEEEEvNT_6ParamsE:
	.zero		3968


//--------------------- SYMBOLS --------------------------

	.type		.nv.reservedSmem.offset0,@object
	.size		.nv.reservedSmem.offset0,0x4
	.type		.nv.reservedSmem.cap,@object
	.size		.nv.reservedSmem.cap,0x4
	.type		__assertfail,@function
